	.target	sm_120a

	.elftype	@"ET_EXEC"


//--------------------- .note.nv.tkinfo           --------------------------
	.section	.note.nv.tkinfo,"",@"SHT_NOTE"
	.sectionflags	@"SHF_NOTE_NV_TKINFO"
	.tkinfo
        /*0018*/ 	.word	0x00000080
        /*0030*/ 	.string	""
        /*0030*/ 	.string	"ptxas"
        /*0030*/ 	.string	"Cuda compilation tools, release 12.8, V12.8.93"
        /*0030*/ 	.string	"Build cuda_12.8.r12.8/compiler.35583870_0"
        /*0030*/ 	.string	"-v  -lineinfo  -arch sm_120a "



//--------------------- .note.nv.cuver            --------------------------
	.section	.note.nv.cuver,"",@"SHT_NOTE"
	.sectionflags	@"SHF_NOTE_NV_CUVER"
        /*0018*/ 	.short	0x0001
        /*001a*/ 	.short	0x0078
        /*001c*/ 	.short	0x0001
        /*001e*/ 	.short	0x0000
        /*0020*/ 	.short	0x0001
        /*0022*/ 	.short	0x0000


//--------------------- .nv.info                  --------------------------
	.section	.nv.info,"",@"SHT_CUDA_INFO"
	.align	4


	//----- nvinfo : EIATTR_REGCOUNT
	.align		4
        /*0000*/ 	.byte	0x04, 0x2f
        /*0002*/ 	.short	(.L_5 - .L_4)
	.align		4
.L_4:
        /*0004*/ 	.word	index@(triton_poi_fused_cat_2)
        /*0008*/ 	.word	0x00000028


	//----- nvinfo : EIATTR_FRAME_SIZE
	.align		4
.L_5:
        /*000c*/ 	.byte	0x04, 0x11
        /*000e*/ 	.short	(.L_7 - .L_6)
	.align		4
.L_6:
        /*0010*/ 	.word	index@($triton_poi_fused_cat_2$__internal_trig_reduction_slowpathd)
        /*0014*/ 	.word	0x000013f0


	//----- nvinfo : EIATTR_FRAME_SIZE
	.align		4
.L_7:
        /*0018*/ 	.byte	0x04, 0x11
        /*001a*/ 	.short	(.L_9 - .L_8)
	.align		4
.L_8:
        /*001c*/ 	.word	index@($triton_poi_fused_cat_2$__internal_accurate_pow)
        /*0020*/ 	.word	0x000013f0


	//----- nvinfo : EIATTR_FRAME_SIZE
	.align		4
.L_9:
        /*0024*/ 	.byte	0x04, 0x11
        /*0026*/ 	.short	(.L_11 - .L_10)
	.align		4
.L_10:
        /*0028*/ 	.word	index@($__internal_0_$__cuda_sm20_div_rn_f64_full)
        /*002c*/ 	.word	0x000013f0


	//----- nvinfo : EIATTR_FRAME_SIZE
	.align		4
.L_11:
        /*0030*/ 	.byte	0x04, 0x11
        /*0032*/ 	.short	(.L_13 - .L_12)
	.align		4
.L_12:
        /*0034*/ 	.word	index@(triton_poi_fused_cat_2)
        /*0038*/ 	.word	0x000013f0


	//----- nvinfo : EIATTR_MIN_STACK_SIZE
	.align		4
.L_13:
        /*003c*/ 	.byte	0x04, 0x12
        /*003e*/ 	.short	(.L_15 - .L_14)
	.align		4
.L_14:
        /*0040*/ 	.word	index@(triton_poi_fused_cat_2)
        /*0044*/ 	.word	0x000013f0
.L_15:


//--------------------- .nv.info.triton_poi_fused_cat_2 --------------------------
	.section	.nv.info.triton_poi_fused_cat_2,"",@"SHT_CUDA_INFO"
	.sectionflags	@""
	.align	4


	//----- nvinfo : EIATTR_CUDA_API_VERSION
	.align		4
        /*0000*/ 	.byte	0x04, 0x37
        /*0002*/ 	.short	(.L_17 - .L_16)
.L_16:
        /*0004*/ 	.word	0x00000080


	//----- nvinfo : EIATTR_KPARAM_INFO
	.align		4
.L_17:
        /*0008*/ 	.byte	0x04, 0x17
        /*000a*/ 	.short	(.L_19 - .L_18)
.L_18:
        /*000c*/ 	.word	0x00000000
        /*0010*/ 	.short	0x0003
        /*0012*/ 	.short	0x0018
        /*0014*/ 	.byte	0x00, 0xf4, 0x21, 0x00


	//----- nvinfo : EIATTR_KPARAM_INFO
	.align		4
.L_19:
        /*0018*/ 	.byte	0x04, 0x17
        /*001a*/ 	.short	(.L_21 - .L_20)
.L_20:
        /*001c*/ 	.word	0x00000000
        /*0020*/ 	.short	0x0002
        /*0022*/ 	.short	0x0010
        /*0024*/ 	.byte	0x00, 0xf0, 0x11, 0x00


	//----- nvinfo : EIATTR_KPARAM_INFO
	.align		4
.L_21:
        /*0028*/ 	.byte	0x04, 0x17
        /*002a*/ 	.short	(.L_23 - .L_22)
.L_22:
        /*002c*/ 	.word	0x00000000
        /*0030*/ 	.short	0x0001
        /*0032*/ 	.short	0x0008
        /*0034*/ 	.byte	0x00, 0xf4, 0x21, 0x00


	//----- nvinfo : EIATTR_KPARAM_INFO
	.align		4
.L_23:
        /*0038*/ 	.byte	0x04, 0x17
        /*003a*/ 	.short	(.L_25 - .L_24)
.L_24:
        /*003c*/ 	.word	0x00000000
        /*0040*/ 	.short	0x0000
        /*0042*/ 	.short	0x0000
        /*0044*/ 	.byte	0x00, 0xf4, 0x21, 0x00


	//----- nvinfo : EIATTR_SPARSE_MMA_MASK
	.align		4
.L_25:
        /*0048*/ 	.byte	0x03, 0x50
        /*004a*/ 	.short	0x0000


	//----- nvinfo : EIATTR_MAXREG_COUNT
	.align		4
        /*004c*/ 	.byte	0x03, 0x1b
        /*004e*/ 	.short	0x00ff


	//----- nvinfo : EIATTR_ANNOTATIONS
	.align		4
        /*0050*/ 	.byte	0x04, 0x55
        /*0052*/ 	.short	(.L_27 - .L_26)


	//   ....[0]....
.L_26:
        /*0054*/ 	.word	0x00000001
        /* <DEDUP_REMOVED lines=2489> */
        /*9be8*/ 	.byte	0x30, 0x1e, 0x04, 0x00


	//----- nvinfo : EIATTR_VRC_CTA_INIT_COUNT
	.align		4
.L_27:
        /*9bec*/ 	.byte	0x02, 0x4a
	.zero		1
	.zero		1


	//----- nvinfo : EIATTR_EXIT_INSTR_OFFSETS
	.align		4
        /*9bf0*/ 	.byte	0x04, 0x1c
        /*9bf2*/ 	.short	(.L_29 - .L_28)


	//   ....[0]....
.L_28:
        /*9bf4*/ 	.word	0x0003ee10


	//----- nvinfo : EIATTR_REQNTID
	.align		4
.L_29:
        /*9bf8*/ 	.byte	0x04, 0x10
        /*9bfa*/ 	.short	(.L_31 - .L_30)
.L_30:
        /*9bfc*/ 	.word	0x00000080
        /*9c00*/ 	.word	0x00000001
        /*9c04*/ 	.word	0x00000001


	//----- nvinfo : EIATTR_CRS_STACK_SIZE
	.align		4
.L_31:
        /*9c08*/ 	.byte	0x04, 0x1e
        /*9c0a*/ 	.short	(.L_33 - .L_32)
.L_32:
        /*9c0c*/ 	.word	0x00000000


	//----- nvinfo : EIATTR_CBANK_PARAM_SIZE
	.align		4
.L_33:
        /*9c10*/ 	.byte	0x03, 0x19
        /*9c12*/ 	.short	0x0020


	//----- nvinfo : EIATTR_PARAM_CBANK
	.align		4
        /*9c14*/ 	.byte	0x04, 0x0a
        /*9c16*/ 	.short	(.L_35 - .L_34)
	.align		4
.L_34:
        /*9c18*/ 	.word	index@(.nv.constant0.triton_poi_fused_cat_2)
        /*9c1c*/ 	.short	0x0380
        /*9c1e*/ 	.short	0x0020


	//----- nvinfo : EIATTR_SW_WAR
	.align		4
.L_35:
        /*9c20*/ 	.byte	0x04, 0x36
        /*9c22*/ 	.short	(.L_37 - .L_36)
.L_36:
        /*9c24*/ 	.word	0x00000000
.L_37:


//--------------------- .nv.compat                --------------------------
	.section	.nv.compat,"",@"SHT_CUDA_COMPAT_INFO"
	.align	4
        /*0000*/ 	.byte	0x02, 0x02, 0x01, 0x00, 0x02, 0x05, 0x05, 0x00, 0x02, 0x03, 0x00, 0x00, 0x02, 0x06, 0x01, 0x00


//--------------------- .nv.callgraph             --------------------------
	.section	.nv.callgraph,"",@"SHT_CUDA_CALLGRAPH"
	.align	4
	.sectionentsize	8
	.align		4
        /*0000*/ 	.word	0x00000000
	.align		4
        /*0004*/ 	.word	0xffffffff
	.align		4
        /*0008*/ 	.word	0x00000000
	.align		4
        /*000c*/ 	.word	0xfffffffe
	.align		4
        /*0010*/ 	.word	0x00000000
	.align		4
        /*0014*/ 	.word	0xfffffffd
	.align		4
        /*0018*/ 	.word	0x00000000
	.align		4
        /*001c*/ 	.word	0xfffffffc


//--------------------- .nv.constant4             --------------------------
	.section	.nv.constant4,"a",@progbits
	.align	8
	.align		8
.nv.constant4:
        /*0000*/ 	.dword	_$_str
	.align		8
        /*0008*/ 	.dword	_$_str_$_1
	.align		8
        /*0010*/ 	.dword	__cudart_i2opi_d
	.align		8
        /*0018*/ 	.dword	__cudart_sin_cos_coeffs


//--------------------- .text.triton_poi_fused_cat_2 --------------------------
	.section	.text.triton_poi_fused_cat_2,"ax",@progbits
	.align	128
        .global         triton_poi_fused_cat_2
        .type           triton_poi_fused_cat_2,@function
        .size           triton_poi_fused_cat_2,(.L_x_520 - triton_poi_fused_cat_2)
        .other          triton_poi_fused_cat_2,@"STO_CUDA_ENTRY STV_DEFAULT"
triton_poi_fused_cat_2:
.text.triton_poi_fused_cat_2:
[----:B------:R-:W0:Y:S01]  /*0000*/  LDC R1, c[0x0][0x37c] ;  /* 0x0000df00ff017b82 */ /* 0x000e220000000800 */
[----:B------:R-:W1:Y:S07]  /*0010*/  S2R R0, SR_TID.X ;  /* 0x0000000000007919 */ /* 0x000e6e0000002100 */
[----:B------:R-:W2:Y:S01]  /*0020*/  S2UR UR5, SR_CTAID.X ;  /* 0x00000000000579c3 */ /* 0x000ea20000002500 */
[----:B0-----:R-:W-:Y:S01]  /*0030*/  IADD3 R1, PT, PT, R1, -0x13f0, RZ ;  /* 0xffffec1001017810 */ /* 0x001fe20007ffe0ff */
[----:B------:R-:W-:Y:S01]  /*0040*/  HFMA2 R12, -RZ, RZ, 0, 0 ;  /* 0x00000000ff0c7431 */ /* 0x000fe200000001ff */
[----:B------:R-:W-:Y:S01]  /*0050*/  LOP3.LUT R2, R2, 0xffffefff, RZ, 0xc0, !PT ;  /* 0xffffefff02027812 */ /* 0x000fe200078ec0ff */
[----:B------:R-:W-:-:S04]  /*0060*/  CS2R R34, SRZ ;  /* 0x0000000000227805 */ /* 0x000fc8000001ff00 */
[----:B------:R-:W0:Y:S01]  /*0070*/  LDC.64 R30, c[0x0][0x380] ;  /* 0x0000e000ff1e7b82 */ /* 0x000e220000000a00 */
[----:B--2---:R-:W-:Y:S01]  /*0080*/  USHF.L.U32 UR4, UR5, 0xa, URZ ;  /* 0x0000000a05047899 */ /* 0x004fe200080006ff */
[----:B------:R-:W-:-:S03]  /*0090*/  USHF.R.S32.HI UR5, URZ, 0x15, UR5 ;  /* 0x00000015ff057899 */ /* 0x000fc60008011405 */
[----:B------:R-:W-:Y:S01]  /*00a0*/  UIADD3 UR8, UPT, UPT, UR4, 0x1, URZ ;  /* 0x0000000104087890 */ /* 0x000fe2000fffe0ff */
[----:B------:R-:W-:Y:S01]  /*00b0*/  USGXT UR5, UR5, 0x1 ;  /* 0x000000010505789a */ /* 0x000fe20008000200 */
[----:B------:R-:W-:Y:S01]  /*00c0*/  MOV R3, UR4 ;  /* 0x0000000400037c02 */ /* 0x000fe20008000f00 */
[----:B-1----:R-:W-:Y:S01]  /*00d0*/  IMAD.SHL.U32 R0, R0, 0x4, RZ ;  /* 0x0000000400007824 */ /* 0x002fe200078e00ff */
[----:B------:R-:W-:Y:S01]  /*00e0*/  UIADD3 UR9, UPT, UPT, UR4, 0x2, URZ ;  /* 0x0000000204097890 */ /* 0x000fe2000fffe0ff */
[----:B------:R-:W-:Y:S01]  /*00f0*/  UIADD3 UR4, UPT, UPT, UR4, 0x3, URZ ;  /* 0x0000000304047890 */ /* 0x000fe2000fffe0ff */
[----:B------:R-:W-:Y:S02]  /*0100*/  ULEA.HI UR6, UR5, UR8, URZ, 0x2 ;  /* 0x0000000805067291 */ /* 0x000fe4000f8f10ff */
[----:B------:R-:W-:Y:S01]  /*0110*/  MOV R5, UR5 ;  /* 0x0000000500057c02 */ /* 0x000fe20008000f00 */
[----:B------:R-:W-:Y:S01]  /*0120*/  LOP3.LUT R4, R3, 0x1fc, R0, 0xf8, !PT ;  /* 0x000001fc03047812 */ /* 0x000fe200078ef800 */
[----:B------:R-:W-:Y:S01]  /*0130*/  ULEA.HI UR7, UR5, UR9, URZ, 0x2 ;  /* 0x0000000905077291 */ /* 0x000fe2000f8f10ff */
[----:B------:R-:W-:Y:S01]  /*0140*/  ULEA.HI UR5, UR5, UR4, URZ, 0x2 ;  /* 0x0000000405057291 */ /* 0x000fe2000f8f10ff */
[----:B------:R-:W-:Y:S01]  /*0150*/  ULOP3.LUT UR6, UR6, 0xfffffc04, URZ, 0xc0, !UPT ;  /* 0xfffffc0406067892 */ /* 0x000fe2000f8ec0ff */
[----:B------:R-:W-:Y:S01]  /*0160*/  SHF.R.S32.HI R0, RZ, 0x2, R4 ;  /* 0x00000002ff007819 */ /* 0x000fe20000011404 */
[----:B------:R-:W-:Y:S01]  /*0170*/  ULOP3.LUT UR7, UR7, 0xfffffc04, URZ, 0xc0, !UPT ;  /* 0xfffffc0407077892 */ /* 0x000fe2000f8ec0ff */
[----:B------:R-:W-:Y:S01]  /*0180*/  ULOP3.LUT UR5, UR5, 0xfffffc04, URZ, 0xc0, !UPT ;  /* 0xfffffc0405057892 */ /* 0x000fe2000f8ec0ff */
[C---:B------:R-:W-:Y:S01]  /*0190*/  LEA.HI R4, R5.reuse, R4, RZ, 0x8 ;  /* 0x0000000405047211 */ /* 0x040fe200078f40ff */
[----:B------:R-:W-:Y:S01]  /*01a0*/  UIADD3 UR8, UPT, UPT, UR8, -UR6, URZ ;  /* 0x8000000608087290 */ /* 0x000fe2000fffe0ff */
[----:B------:R-:W-:Y:S01]  /*01b0*/  LEA.HI R3, R5, R0, RZ, 0x6 ;  /* 0x0000000005037211 */ /* 0x000fe200078f30ff */
[----:B------:R-:W-:Y:S01]  /*01c0*/  UIADD3 UR10, UPT, UPT, UR4, -UR5, URZ ;  /* 0x80000005040a7290 */ /* 0x000fe2000fffe0ff */
[----:B------:R-:W-:-:S02]  /*01d0*/  UIADD3 UR9, UPT, UPT, UR9, -UR7, URZ ;  /* 0x8000000709097290 */ /* 0x000fc4000fffe0ff */
[----:B------:R-:W-:Y:S01]  /*01e0*/  LOP3.LUT R3, R3, 0xffffffc0, RZ, 0xc0, !PT ;  /* 0xffffffc003037812 */ /* 0x000fe200078ec0ff */
[----:B------:R-:W-:Y:S01]  /*01f0*/  UMOV UR4, 0xf0 ;  /* 0x000000f000047882 */ /* 0x000fe20000000000 */
[----:B------:R-:W-:Y:S01]  /*0200*/  MOV R9, UR8 ;  /* 0x0000000800097c02 */ /* 0x000fe20008000f00 */
[----:B------:R-:W-:Y:S01]  /*0210*/  MOV R6, UR10 ;  /* 0x0000000a00067c02 */ /* 0x000fe20008000f00 */
[----:B------:R-:W-:Y:S01]  /*0220*/  MOV R7, UR9 ;  /* 0x0000000900077c02 */ /* 0x000fe20008000f00 */
[----:B------:R-:W-:Y:S02]  /*0230*/  IADD3 R8, PT, PT, R0, -R3, RZ ;  /* 0x8000000300087210 */ /* 0x000fe40007ffe0ff */
[----:B------:R-:W-:Y:S02]  /*0240*/  IADD3 R0, PT, PT, R4, 0x200, RZ ;  /* 0x0000020004007810 */ /* 0x000fe40007ffe0ff */
[----:B------:R-:W-:Y:S01]  /*0250*/  SHF.R.S32.HI R4, RZ, 0x8, R4 ;  /* 0x00000008ff047819 */ /* 0x000fe20000011404 */
[----:B------:R-:W-:Y:S01]  /*0260*/  USHF.R.U32 UR6, UR4, 0x4, URZ ;  /* 0x0000000404067899 */ /* 0x000fe200080016ff */
[----:B------:R-:W-:-:S03]  /*0270*/  UMOV UR7, 0x140 ;  /* 0x0000014000077882 */ /* 0x000fc60000000000 */
[----:B------:R-:W-:-:S04]  /*0280*/  ULOP3.LUT UR7, UR7, 0xf, UR6, 0xf8, !UPT ;  /* 0x0000000f07077892 */ /* 0x000fc8000f8ef806 */
[----:B------:R-:W-:Y:S01]  /*0290*/  USHF.L.U32 UR7, UR7, 0x14, URZ ;  /* 0x0000001407077899 */ /* 0x000fe200080006ff */
[----:B------:R-:W-:Y:S01]  /*02a0*/  UMOV UR6, URZ ;  /* 0x000000ff00067c82 */ /* 0x000fe20008000000 */
[----:B------:R-:W-:Y:S01]  /*02b0*/  USHF.R.U32 UR14, UR4, 0x4, URZ ;  /* 0x00000004040e7899 */ /* 0x000fe200080016ff */
[----:B------:R-:W-:-:S03]  /*02c0*/  UMOV UR15, 0x140 ;  /* 0x00000140000f7882 */ /* 0x000fc60000000000 */
[----:B------:R-:W-:-:S04]  /*02d0*/  ULOP3.LUT UR15, UR15, 0xf, UR14, 0xf8, !UPT ;  /* 0x0000000f0f0f7892 */ /* 0x000fc8000f8ef80e */
[----:B------:R-:W-:Y:S01]  /*02e0*/  USHF.L.U32 UR15, UR15, 0x14, URZ ;  /* 0x000000140f0f7899 */ /* 0x000fe200080006ff */
[----:B------:R-:W-:Y:S01]  /*02f0*/  UMOV UR14, URZ ;  /* 0x000000ff000e7c82 */ /* 0x000fe20008000000 */
[----:B------:R-:W-:Y:S01]  /*0300*/  ISETP.GE.AND P0, PT, R8, 0x16, PT ;  /* 0x000000160800780c */ /* 0x000fe20003f06270 */
[----:B------:R-:W-:Y:S01]  /*0310*/  SHF.R.S32.HI R0, RZ, 0x8, R0 ;  /* 0x00000008ff007819 */ /* 0x000fe20000011400 */
[----:B------:R-:W-:Y:S01]  /*0320*/  IMAD R3, R4, 0x3, RZ ;  /* 0x0000000304037824 */ /* 0x000fe200078e02ff */
        /* <DEDUP_REMOVED lines=10> */
[----:B------:R-:W-:Y:S01]  /*03d0*/  ISETP.LT.AND P1, PT, R6, 0x1, !P0 ;  /* 0x000000010600780c */ /* 0x000fe20004721270 */
[----:B------:R-:W-:Y:S01]  /*03e0*/  IMAD R5, R0, 0x3, RZ ;  /* 0x0000000300057824 */ /* 0x000fe200078e02ff */
[----:B------:R-:W-:Y:S01]  /*03f0*/  MOV R4, RZ ;  /* 0x000000ff00047202 */ /* 0x000fe20000000f00 */
[--C-:B0-----:R-:W-:Y:S01]  /*0400*/  IMAD.WIDE R10, R3, 0x4, R30.reuse ;  /* 0x00000004030a7825 */ /* 0x101fe200078e021e */
[----:B------:R-:W-:Y:S01]  /*0410*/  ISETP.LT.AND P3, PT, R9, 0x1, !P0 ;  /* 0x000000010900780c */ /* 0x000fe20004761270 */
[----:B------:R-:W-:Y:S01]  /*0420*/  ISETP.LT.AND P2, PT, R7, 0x1, !P0 ;  /* 0x000000010700780c */ /* 0x000fe20004741270 */
[----:B------:R-:W-:Y:S01]  /*0430*/  STL [R1+0x10a4], R7 ;  /* 0x0010a40701007387 */ /* 0x000fe20000100800 */
[----:B------:R-:W-:-:S03]  /*0440*/  IMAD.WIDE R30, R5, 0x4, R30 ;  /* 0x00000004051e7825 */ /* 0x000fc600078e021e */
[----:B------:R0:W-:Y:S01]  /*0450*/  STL [R1+0x10a8], R6 ;  /* 0x0010a80601007387 */ /* 0x0001e20000100800 */
[----:B------:R-:W-:-:S03]  /*0460*/  HFMA2 R0, -RZ, RZ, 0, 0 ;  /* 0x00000000ff007431 */ /* 0x000fc600000001ff */
[----:B------:R-:W2:Y:S04]  /*0470*/  @P1 LDG.E.EL R4, desc[UR4][R30.64] ;  /* 0x000000041e041981 */ /* 0x000ea8000c2e1900 */
[----:B------:R1:W-:Y:S01]  /*0480*/  STL [R1+0x10a0], R9 ;  /* 0x0010a00901007387 */ /* 0x0003e20000100800 */
[----:B------:R-:W-:Y:S01]  /*0490*/  IADD3 R3, PT, PT, -R8, 0x15, RZ ;  /* 0x0000001508037810 */ /* 0x000fe20007ffe1ff */
[----:B0-----:R-:W-:Y:S01]  /*04a0*/  CS2R R6, SRZ ;  /* 0x0000000000067805 */ /* 0x001fe2000001ff00 */
[----:B------:R-:W-:Y:S01]  /*04b0*/  @P3 LOP3.LUT R2, R2, 0x1000, RZ, 0xfc, !PT ;  /* 0x0000100002023812 */ /* 0x000fe200078efcff */
[----:B------:R-:W3:Y:S03]  /*04c0*/  @!P0 LDG.E.EL R12, desc[UR14][R30.64] ;  /* 0x0000000e1e0c8981 */ /* 0x000ee6000c2e1900 */
[----:B------:R-:W-:Y:S01]  /*04d0*/  LOP3.LUT R2, R2, 0xffff7fff, RZ, 0xc0, !PT ;  /* 0xffff7fff02027812 */ /* 0x000fe200078ec0ff */
[----:B------:R-:W4:Y:S01]  /*04e0*/  @P3 LDG.E.EL R7, desc[UR14][R30.64] ;  /* 0x0000000e1e073981 */ /* 0x000f22000c2e1900 */
[----:B-1----:R-:W-:-:S02]  /*04f0*/  MOV R9, RZ ;  /* 0x000000ff00097202 */ /* 0x002fc40000000f00 */
[----:B------:R-:W-:Y:S01]  /*0500*/  @P2 LOP3.LUT R2, R2, 0x8000, RZ, 0xfc, !PT ;  /* 0x0000800002022812 */ /* 0x000fe200078efcff */
[----:B------:R-:W3:Y:S04]  /*0510*/  @P2 LDG.E.EL R6, desc[UR4][R30.64] ;  /* 0x000000041e062981 */ /* 0x000ee8000c2e1900 */
[----:B------:R-:W3:Y:S01]  /*0520*/  @P1 LDG.E.EL R9, desc[UR12][R10.64] ;  /* 0x0000000c0a091981 */ /* 0x000ee2000c2e1900 */
[----:B------:R-:W-:Y:S01]  /*0530*/  UMOV.64 UR4, 0x3fa745d1745d1746 ;  /* 0xd1745d1746047482 */ /* 0x000fe200083fa745 */
[----:B------:R-:W-:Y:S02]  /*0540*/  LOP3.LUT R2, R2, 0xfff7ffff, RZ, 0xc0, !PT ;  /* 0xfff7ffff02027812 */ /* 0x000fe400078ec0ff */
[----:B------:R-:W-:Y:S02]  /*0550*/  STL.64 [R1+0x58], R10 ;  /* 0x0000580a01007387 */ /* 0x000fe40000100a00 */
[----:B------:R-:W-:-:S02]  /*0560*/  @P1 LOP3.LUT R2, R2, 0x80000, RZ, 0xfc, !PT ;  /* 0x0008000002021812 */ /* 0x000fc400078efcff */
[----:B------:R0:W5:Y:S04]  /*0570*/  @!P0 LDG.E.EL R0, desc[UR6][R10.64] ;  /* 0x000000060a008981 */ /* 0x000168000c2e1900 */
[----:B------:R0:W5:Y:S01]  /*0580*/  @P3 LDG.E.EL R34, desc[UR6][R10.64] ;  /* 0x000000060a223981 */ /* 0x000162000c2e1900 */
[----:B------:R-:W1:Y:S03]  /*0590*/  LDCU UR6, c[0x0][0x2f8] ;  /* 0x00005f00ff0677ac */ /* 0x000e660008000800 */
[----:B------:R0:W5:Y:S01]  /*05a0*/  @P2 LDG.E.EL R35, desc[UR12][R10.64] ;  /* 0x0000000c0a232981 */ /* 0x000162000c2e1900 */
[----:B------:R-:W1:Y:S01]  /*05b0*/  LDCU UR7, c[0x0][0x2fc] ;  /* 0x00005f80ff0777ac */ /* 0x000e620008000800 */
[----:B------:R-:W-:-:S02]  /*05c0*/  ISETP.GE.AND P1, PT, R8, 0xb, PT ;  /* 0x0000000b0800780c */ /* 0x000fc40003f26270 */
[----:B------:R-:W-:Y:S01]  /*05d0*/  STL [R1+0x78], R8 ;  /* 0x0000780801007387 */ /* 0x000fe20000100800 */
[----:B------:R-:W-:Y:S01]  /*05e0*/  UMOV.64 UR12, 0x3fa745d1745d1746 ;  /* 0xd1745d17460c7482 */ /* 0x000fe200083fa745 */
[----:B------:R-:W-:Y:S01]  /*05f0*/  BSSY.RECONVERGENT B0, `(.L_x_0) ;  /* 0x0000022000007945 */ /* 0x000fe20003800200 */
[----:B------:R-:W-:Y:S01]  /*0600*/  UISETP.GE.AND UP2, UPT, UR8, 0x1, UPT ;  /* 0x000000010800788c */ /* 0x000fe2000bf46270 */
[----:B------:R-:W-:Y:S01]  /*0610*/  UISETP.GE.AND UP3, UPT, UR9, 0x1, UPT ;  /* 0x000000010900788c */ /* 0x000fe2000bf66270 */
[----:B------:R-:W-:Y:S01]  /*0620*/  UISETP.GE.AND UP4, UPT, UR10, 0x1, UPT ;  /* 0x000000010a00788c */ /* 0x000fe2000bf86270 */
[----:B--2---:R2:W-:Y:S02]  /*0630*/  STL [R1+0xa4], R4 ;  /* 0x0000a40401007387 */ /* 0x0045e40000100800 */
[----:B--2---:R-:W2:Y:S02]  /*0640*/  I2F.F64 R4, R3 ;  /* 0x0000000300047312 */ /* 0x004ea40000201c00 */
[----:B----4-:R-:W-:Y:S04]  /*0650*/  STL [R1+0x9c], R7 ;  /* 0x00009c0701007387 */ /* 0x010fe80000100800 */
[----:B---3--:R3:W-:Y:S02]  /*0660*/  STL [R1+0xa0], R6 ;  /* 0x0000a00601007387 */ /* 0x0087e40000100800 */
[----:B---3--:R-:W-:-:S02]  /*0670*/  MOV.64 R6, 0x3fee8ba2e8ba2e8c ;  /* 0xa2e8ba2e8c067402 */ /* 0x008fc400003fee8b */
[----:B------:R-:W-:-:S15]  /*0680*/  STL [R1+0x98], R12 ;  /* 0x0000980c01007387 */ /* 0x000fde0000100800 */
[----:B------:R-:W-:-:S09]  /*0690*/  NOP ;  /* 0x0000000000007918 */ /* 0x000fd20000000000 */
[----:B------:R-:W-:-:S15]  /*06a0*/  NOP ;  /* 0x0000000000007918 */ /* 0x000fde0000000000 */
[----:B------:R-:W-:-:S15]  /*06b0*/  NOP ;  /* 0x0000000000007918 */ /* 0x000fde0000000000 */
[----:B--2---:R2:W-:Y:S01]  /*06c0*/  DFMA R4, R4, -UR4, R6 ;  /* 0x8000000404047c2b */ /* 0x0045e20008000006 */
[----:B------:R-:W-:Y:S01]  /*06d0*/  R2UR UR4, R1 ;  /* 0x00000000010472ca */ /* 0x000fe200000e0000 */
[----:B------:R3:W-:Y:S01]  /*06e0*/  STL [R1+0x6c], R9 ;  /* 0x00006c0901007387 */ /* 0x0007e20000100800 */
[----:B------:R-:W-:Y:S01]  /*06f0*/  UMOV UR5, URZ ;  /* 0x000000ff00057c82 */ /* 0x000fe20008000000 */
[----:B------:R-:W-:-:S10]  /*0700*/  MOV R3, 0x810 ;  /* 0x0000081000037802 */ /* 0x000fd40000000f00 */
[----:B-1----:R-:W-:-:S15]  /*0710*/  UIADD3.64 UR6, UPT, UPT, UR4, UR6, URZ ;  /* 0x0000000604067297 */ /* 0x002fde000fffe0ff */
[----:B------:R-:W-:-:S05]  /*0720*/  NOP ;  /* 0x0000000000007918 */ /* 0x000fca0000000000 */
[----:B------:R-:W-:-:S15]  /*0730*/  NOP ;  /* 0x0000000000007918 */ /* 0x000fde0000000000 */
[----:B------:R-:W-:-:S15]  /*0740*/  NOP ;  /* 0x0000000000007918 */ /* 0x000fde0000000000 */
[----:B--2---:R-:W1:Y:S01]  /*0750*/  I2F.F64 R6, R8 ;  /* 0x0000000800067312 */ /* 0x004e620000201c00 */
[----:B------:R-:W-:-:S15]  /*0760*/  UMOV UR4, URZ ;  /* 0x000000ff00047c82 */ /* 0x000fde0008000000 */
[----:B------:R-:W-:-:S03]  /*0770*/  NOP ;  /* 0x0000000000007918 */ /* 0x000fc60000000000 */
[----:B------:R-:W-:-:S15]  /*0780*/  NOP ;  /* 0x0000000000007918 */ /* 0x000fde0000000000 */
[----:B------:R-:W-:-:S15]  /*0790*/  NOP ;  /* 0x0000000000007918 */ /* 0x000fde0000000000 */
[----:B------:R-:W-:-:S15]  /*07a0*/  NOP ;  /* 0x0000000000007918 */ /* 0x000fde0000000000 */
[----:B-1----:R-:W1:Y:S02]  /*07b0*/  DFMA R6, R6, UR12, RZ ;  /* 0x0000000c06067c2b */ /* 0x002e6400080000ff */
[----:B-1----:R-:W-:Y:S01]  /*07c0*/  FSEL R8, R6, R4, !P1 ;  /* 0x0000000406087208 */ /* 0x002fe20004800000 */
[----:B---3--:R-:W-:-:S04]  /*07d0*/  FSEL R9, R7, R5, !P1 ;  /* 0x0000000507097208 */ /* 0x008fc80004800000 */
[----:B------:R-:W-:Y:S01]  /*07e0*/  MOV R5, R8 ;  /* 0x0000000800057202 */ /* 0x000fe20000000f00 */
[----:B0-----:R-:W-:-:S07]  /*07f0*/  MOV R4, R9 ;  /* 0x0000000900047202 */ /* 0x001fce0000000f00 */
[----:B-----5:R-:W-:Y:S05]  /*0800*/  CALL.REL.NOINC `($triton_poi_fused_cat_2$__internal_accurate_pow) ;  /* 0x000003f0003c7944 */ /* 0x020fea0003c00000 */
[----:B------:R-:W-:Y:S05]  /*0810*/  BSYNC.RECONVERGENT B0 ;  /* 0x0000000000007941 */ /* 0x000fea0003800200 */
.L_x_0:
[----:B------:R-:W0:Y:S01]  /*0820*/  DADD R10, R8, 10000 ;  /* 0x40c38800080a7429 */ /* 0x000e220000000000 */
[----:B------:R-:W-:Y:S01]  /*0830*/  BSSY.RECONVERGENT B0, `(.L_x_1) ;  /* 0x0000010000007945 */ /* 0x000fe20003800200 */
[----:B0-----:R0:W-:Y:S01]  /*0840*/  STL.64 [R1+0x70], R10 ;  /* 0x0000700a01007387 */ /* 0x0011e20000100a00 */
[----:B------:R-:W-:Y:S01]  /*0850*/  LOP3.LUT R3, R11, 0x7ff00000, RZ, 0xc0, !PT ;  /* 0x7ff000000b037812 */ /* 0x000fe200078ec0ff */
[----:B------:R-:W-:-:S04]  /*0860*/  MOV.64 R6, R4 ;  /* 0x0000000400067202 */ /* 0x000fc80000010f00 */
[----:B------:R-:W-:-:S13]  /*0870*/  ISETP.NE.AND P2, PT, R3, 0x7ff00000, PT ;  /* 0x7ff000000300780c */ /* 0x000fda0003f45270 */
[----:B0-----:R-:W-:Y:S05]  /*0880*/  @P2 BRA `(.L_x_2) ;  /* 0x0000000000282947 */ /* 0x001fea0003800000 */
[----:B------:R-:W0:Y:S01]  /*0890*/  DSETP.NAN.AND P1, PT, |R8|, |R8|, PT ;  /* 0x400000080800722a */ /* 0x000e220003f28200 */
[----:B------:R-:W-:Y:S02]  /*08a0*/  MOV.64 R6, R10 ;  /* 0x0000000a00067202 */ /* 0x000fe40000010f00 */
[----:B0-----:R-:W-:Y:S06]  /*08b0*/  @P1 BRA `(.L_x_2) ;  /* 0x00000000001c1947 */ /* 0x001fec0003800000 */
[----:B------:R-:W-:Y:S01]  /*08c0*/  ISETP.NE.AND P1, PT, R8, RZ, PT ;  /* 0x000000ff0800720c */ /* 0x000fe20003f25270 */
[----:B------:R-:W-:-:S05]  /*08d0*/  LOP3.LUT R3, R9, 0x7fffffff, RZ, 0xc0, !PT ;  /* 0x7fffffff09037812 */ /* 0x000fca00078ec0ff */
[----:B------:R-:W-:-:S13]  /*08e0*/  ISETP.NE.OR P1, PT, R3, 0x7ff00000, P1 ;  /* 0x7ff000000300780c */ /* 0x000fda0000f25670 */
[----:B------:R-:W-:Y:S01]  /*08f0*/  @!P1 ISETP.GE.AND P3, PT, R9, RZ, PT ;  /* 0x000000ff0900920c */ /* 0x000fe20003f66270 */
[----:B------:R-:W-:-:S04]  /*0900*/  @!P1 MOV R6, RZ ;  /* 0x000000ff00069202 */ /* 0x000fc80000000f00 */
[----:B------:R-:W-:Y:S01]  /*0910*/  @!P1 SEL R7, RZ, 0x7ff00000, !P3 ;  /* 0x7ff00000ff079807 */ /* 0x000fe20005800000 */
[----:B------:R-:W-:-:S08]  /*0920*/  @P1 MOV.64 R6, R4 ;  /* 0x0000000400061202 */ /* 0x000fd00000010f00 */
.L_x_2:
[----:B------:R-:W-:Y:S05]  /*0930*/  BSYNC.RECONVERGENT B0 ;  /* 0x0000000000007941 */ /* 0x000fea0003800200 */
.L_x_1:
[----:B------:R-:W-:Y:S01]  /*0940*/  BSSY.RECONVERGENT B0, `(.L_x_3) ;  /* 0x0000005000007945 */ /* 0x000fe20003800200 */
[----:B------:R-:W-:Y:S01]  /*0950*/  MOV R5, R8 ;  /* 0x0000000800057202 */ /* 0x000fe20000000f00 */
[----:B------:R-:W-:Y:S01]  /*0960*/  MOV R4, R9 ;  /* 0x0000000900047202 */ /* 0x000fe20000000f00 */
[----:B------:R-:W-:-:S07]  /*0970*/  MOV R3, 0x990 ;  /* 0x0000099000037802 */ /* 0x000fce0000000f00 */
[----:B------:R-:W-:Y:S05]  /*0980*/  CALL.REL.NOINC `($triton_poi_fused_cat_2$__internal_accurate_pow) ;  /* 0x000003ec00dc7944 */ /* 0x000fea0003c00000 */
[----:B------:R-:W-:Y:S05]  /*0990*/  BSYNC.RECONVERGENT B0 ;  /* 0x0000000000007941 */ /* 0x000fea0003800200 */
.L_x_3:
[----:B------:R-:W-:Y:S01]  /*09a0*/  BSSY.RECONVERGENT B0, `(.L_x_4) ;  /* 0x000000d000007945 */ /* 0x000fe20003800200 */
[----:B------:R-:W-:-:S03]  /*09b0*/  MOV.64 R12, R4 ;  /* 0x00000004000c7202 */ /* 0x000fc60000010f00 */
[----:B------:R-:W-:Y:S05]  /*09c0*/  @P2 BRA `(.L_x_5) ;  /* 0x0000000000282947 */ /* 0x000fea0003800000 */
[----:B------:R0:W5:Y:S01]  /*09d0*/  LDL.64 R12, [R1+0x70] ;  /* 0x00007000010c7983 */ /* 0x0001620000100a00 */
[----:B------:R-:W1:Y:S02]  /*09e0*/  DSETP.NAN.AND P1, PT, |R8|, |R8|, PT ;  /* 0x400000080800722a */ /* 0x000e640003f28200 */
[----:B-1----:R-:W-:Y:S05]  /*09f0*/  @P1 BRA `(.L_x_5) ;  /* 0x00000000001c1947 */ /* 0x002fea0003800000 */
[----:B------:R-:W-:Y:S01]  /*0a00*/  ISETP.NE.AND P1, PT, R8, RZ, PT ;  /* 0x000000ff0800720c */ /* 0x000fe20003f25270 */
[----:B------:R-:W-:-:S05]  /*0a10*/  LOP3.LUT R3, R9, 0x7fffffff, RZ, 0xc0, !PT ;  /* 0x7fffffff09037812 */ /* 0x000fca00078ec0ff */
[----:B------:R-:W-:-:S13]  /*0a20*/  ISETP.NE.OR P1, PT, R3, 0x7ff00000, P1 ;  /* 0x7ff000000300780c */ /* 0x000fda0000f25670 */
[----:B------:R-:W-:Y:S01]  /*0a30*/  @!P1 ISETP.GE.AND P3, PT, R9, RZ, PT ;  /* 0x000000ff0900920c */ /* 0x000fe20003f66270 */
[----:B-----5:R-:W-:-:S04]  /*0a40*/  @!P1 MOV R12, RZ ;  /* 0x000000ff000c9202 */ /* 0x020fc80000000f00 */
[----:B------:R-:W-:Y:S01]  /*0a50*/  @!P1 SEL R13, RZ, 0x7ff00000, !P3 ;  /* 0x7ff00000ff0d9807 */ /* 0x000fe20005800000 */
[----:B------:R-:W-:-:S08]  /*0a60*/  @P1 MOV.64 R12, R4 ;  /* 0x00000004000c1202 */ /* 0x000fd00000010f00 */
.L_x_5:
[----:B------:R-:W-:Y:S05]  /*0a70*/  BSYNC.RECONVERGENT B0 ;  /* 0x0000000000007941 */ /* 0x000fea0003800200 */
.L_x_4:
[----:B------:R-:W-:Y:S01]  /*0a80*/  BSSY.RECONVERGENT B0, `(.L_x_6) ;  /* 0x0000005000007945 */ /* 0x000fe20003800200 */
[----:B------:R-:W-:Y:S01]  /*0a90*/  MOV R5, R8 ;  /* 0x0000000800057202 */ /* 0x000fe20000000f00 */
[----:B------:R-:W-:Y:S01]  /*0aa0*/  MOV R4, R9 ;  /* 0x0000000900047202 */ /* 0x000fe20000000f00 */
[----:B------:R-:W-:-:S07]  /*0ab0*/  MOV R3, 0xad0 ;  /* 0x00000ad000037802 */ /* 0x000fce0000000f00 */
[----:B0----5:R-:W-:Y:S05]  /*0ac0*/  CALL.REL.NOINC `($triton_poi_fused_cat_2$__internal_accurate_pow) ;  /* 0x000003ec008c7944 */ /* 0x021fea0003c00000 */
[----:B------:R-:W-:Y:S05]  /*0ad0*/  BSYNC.RECONVERGENT B0 ;  /* 0x0000000000007941 */ /* 0x000fea0003800200 */
.L_x_6:
        /* <DEDUP_REMOVED lines=13> */
.L_x_8:
[----:B------:R-:W-:Y:S05]  /*0bb0*/  BSYNC.RECONVERGENT B0 ;  /* 0x0000000000007941 */ /* 0x000fea0003800200 */
.L_x_7:
[----:B------:R-:W-:Y:S01]  /*0bc0*/  BSSY.RECONVERGENT B0, `(.L_x_9) ;  /* 0x0000005000007945 */ /* 0x000fe20003800200 */
[----:B------:R-:W-:Y:S01]  /*0bd0*/  MOV R5, R8 ;  /* 0x0000000800057202 */ /* 0x000fe20000000f00 */
[----:B------:R-:W-:Y:S01]  /*0be0*/  MOV R4, R9 ;  /* 0x0000000900047202 */ /* 0x000fe20000000f00 */
[----:B------:R-:W-:-:S07]  /*0bf0*/  MOV R3, 0xc10 ;  /* 0x00000c1000037802 */ /* 0x000fce0000000f00 */
[----:B0----5:R-:W-:Y:S05]  /*0c00*/  CALL.REL.NOINC `($triton_poi_fused_cat_2$__internal_accurate_pow) ;  /* 0x000003ec003c7944 */ /* 0x021fea0003c00000 */
[----:B------:R-:W-:Y:S05]  /*0c10*/  BSYNC.RECONVERGENT B0 ;  /* 0x0000000000007941 */ /* 0x000fea0003800200 */
.L_x_9:
        /* <DEDUP_REMOVED lines=13> */
.L_x_11:
[----:B------:R-:W-:Y:S05]  /*0cf0*/  BSYNC.RECONVERGENT B0 ;  /* 0x0000000000007941 */ /* 0x000fea0003800200 */
.L_x_10:
[----:B------:R-:W-:Y:S01]  /*0d00*/  BSSY.RECONVERGENT B0, `(.L_x_12) ;  /* 0x0000005000007945 */ /* 0x000fe20003800200 */
[----:B------:R-:W-:Y:S01]  /*0d10*/  MOV R5, R8 ;  /* 0x0000000800057202 */ /* 0x000fe20000000f00 */
[----:B------:R-:W-:Y:S01]  /*0d20*/  MOV R4, R9 ;  /* 0x0000000900047202 */ /* 0x000fe20000000f00 */
[----:B------:R-:W-:-:S07]  /*0d30*/  MOV R3, 0xd50 ;  /* 0x00000d5000037802 */ /* 0x000fce0000000f00 */
[----:B0----5:R-:W-:Y:S05]  /*0d40*/  CALL.REL.NOINC `($triton_poi_fused_cat_2$__internal_accurate_pow) ;  /* 0x000003e800ec7944 */ /* 0x021fea0003c00000 */
[----:B------:R-:W-:Y:S05]  /*0d50*/  BSYNC.RECONVERGENT B0 ;  /* 0x0000000000007941 */ /* 0x000fea0003800200 */
.L_x_12:
        /* <DEDUP_REMOVED lines=13> */
.L_x_14:
[----:B------:R-:W-:Y:S05]  /*0e30*/  BSYNC.RECONVERGENT B0 ;  /* 0x0000000000007941 */ /* 0x000fea0003800200 */
.L_x_13:
[----:B------:R-:W-:Y:S01]  /*0e40*/  BSSY.RECONVERGENT B0, `(.L_x_15) ;  /* 0x0000005000007945 */ /* 0x000fe20003800200 */
[----:B------:R-:W-:Y:S01]  /*0e50*/  MOV R5, R8 ;  /* 0x0000000800057202 */ /* 0x000fe20000000f00 */
[----:B------:R-:W-:Y:S01]  /*0e60*/  MOV R4, R9 ;  /* 0x0000000900047202 */ /* 0x000fe20000000f00 */
[----:B------:R-:W-:-:S07]  /*0e70*/  MOV R3, 0xe90 ;  /* 0x00000e9000037802 */ /* 0x000fce0000000f00 */
[----:B0----5:R-:W-:Y:S05]  /*0e80*/  CALL.REL.NOINC `($triton_poi_fused_cat_2$__internal_accurate_pow) ;  /* 0x000003e8009c7944 */ /* 0x021fea0003c00000 */
[----:B------:R-:W-:Y:S05]  /*0e90*/  BSYNC.RECONVERGENT B0 ;  /* 0x0000000000007941 */ /* 0x000fea0003800200 */
.L_x_15:
        /* <DEDUP_REMOVED lines=13> */
.L_x_17:
[----:B------:R-:W-:Y:S05]  /*0f70*/  BSYNC.RECONVERGENT B0 ;  /* 0x0000000000007941 */ /* 0x000fea0003800200 */
.L_x_16:
[----:B------:R1:W2:Y:S01]  /*0f80*/  DSETP.NEU.AND P1, PT, R8, RZ, PT ;  /* 0x000000ff0800722a */ /* 0x0002a20003f2d000 */
[----:B------:R-:W-:Y:S01]  /*0f90*/  BSSY.RECONVERGENT B0, `(.L_x_18) ;  /* 0x0000005000007945 */ /* 0x000fe20003800200 */
[----:B------:R-:W-:Y:S01]  /*0fa0*/  MOV R5, R8 ;  /* 0x0000000800057202 */ /* 0x000fe20000000f00 */
[----:B------:R-:W-:Y:S01]  /*0fb0*/  MOV R4, R9 ;  /* 0x0000000900047202 */ /* 0x000fe20000000f00 */
[----:B--2---:R-:W-:-:S07]  /*0fc0*/  MOV R3, 0xfe0 ;  /* 0x00000fe000037802 */ /* 0x004fce0000000f00 */
[----:B01---5:R-:W-:Y:S05]  /*0fd0*/  CALL.REL.NOINC `($triton_poi_fused_cat_2$__internal_accurate_pow) ;  /* 0x000003e800487944 */ /* 0x023fea0003c00000 */
[----:B------:R-:W-:Y:S05]  /*0fe0*/  BSYNC.RECONVERGENT B0 ;  /* 0x0000000000007941 */ /* 0x000fea0003800200 */
.L_x_18:
[----:B------:R-:W0:Y:S01]  /*0ff0*/  F2F.F64.F32 R18, R0 ;  /* 0x0000000000127310 */ /* 0x000e220000201800 */
[----:B------:R1:W-:Y:S01]  /*1000*/  STL.64 [R1+0x38], R4 ;  /* 0x0000380401007387 */ /* 0x0003e20000100a00 */
[----:B------:R-:W-:Y:S01]  /*1010*/  BSSY.RECONVERGENT B0, `(.L_x_19) ;  /* 0x0000015000007945 */ /* 0x000fe20003800200 */
[----:B------:R-:W-:Y:S01]  /*1020*/  FSEL R6, R6, RZ, P1 ;  /* 0x000000ff06067208 */ /* 0x000fe20000800000 */
[----:B------:R-:W-:Y:S01]  /*1030*/  FSEL R7, R7, 1.875, P1 ;  /* 0x3ff0000007077808 */ /* 0x000fe20000800000 */
[----:B0-----:R1:W-:Y:S01]  /*1040*/  STL.64 [R1+0x88], R18 ;  /* 0x0000881201007387 */ /* 0x0013e20000100a00 */
[----:B------:R-:W-:Y:S01]  /*1050*/  FSEL R12, R12, RZ, P1 ;  /* 0x000000ff0c0c7208 */ /* 0x000fe20000800000 */
[----:B------:R-:W-:Y:S01]  /*1060*/  FSEL R13, R13, 1.875, P1 ;  /* 0x3ff000000d0d7808 */ /* 0x000fe20000800000 */
[----:B------:R-:W-:Y:S01]  /*1070*/  FSEL R14, R14, RZ, P1 ;  /* 0x000000ff0e0e7208 */ /* 0x000fe20000800000 */
[----:B------:R-:W-:Y:S01]  /*1080*/  FSEL R15, R15, 1.875, P1 ;  /* 0x3ff000000f0f7808 */ /* 0x000fe20000800000 */
[----:B------:R-:W-:Y:S06]  /*1090*/  @P2 BRA `(.L_x_20) ;  /* 0x0000000000302947 */ /* 0x000fec0003800000 */
[----:B-1----:R-:W2:Y:S01]  /*10a0*/  LDL.64 R18, [R1+0x70] ;  /* 0x0000700001127983 */ /* 0x002ea20000100a00 */
[----:B------:R-:W0:Y:S03]  /*10b0*/  DSETP.NAN.AND P3, PT, |R8|, |R8|, PT ;  /* 0x400000080800722a */ /* 0x000e260003f68200 */
[----:B--2---:R2:W-:Y:S01]  /*10c0*/  STL.64 [R1+0x38], R18 ;  /* 0x0000381201007387 */ /* 0x0045e20000100a00 */
[----:B0-----:R-:W-:Y:S05]  /*10d0*/  @P3 BRA `(.L_x_20) ;  /* 0x0000000000203947 */ /* 0x001fea0003800000 */
[----:B------:R-:W-:Y:S01]  /*10e0*/  ISETP.NE.AND P3, PT, R8, RZ, PT ;  /* 0x000000ff0800720c */ /* 0x000fe20003f65270 */
[----:B------:R-:W-:-:S05]  /*10f0*/  LOP3.LUT R0, R9, 0x7fffffff, RZ, 0xc0, !PT ;  /* 0x7fffffff09007812 */ /* 0x000fca00078ec0ff */
[----:B------:R-:W-:-:S13]  /*1100*/  ISETP.NE.OR P3, PT, R0, 0x7ff00000, P3 ;  /* 0x7ff000000000780c */ /* 0x000fda0001f65670 */
[----:B------:R-:W-:Y:S01]  /*1110*/  @!P3 ISETP.GE.AND P4, PT, R9, RZ, PT ;  /* 0x000000ff0900b20c */ /* 0x000fe20003f86270 */
[----:B------:R-:W-:-:S04]  /*1120*/  @!P3 MOV R16, RZ ;  /* 0x000000ff0010b202 */ /* 0x000fc80000000f00 */
[----:B------:R-:W-:Y:S01]  /*1130*/  @!P3 SEL R17, RZ, 0x7ff00000, !P4 ;  /* 0x7ff00000ff11b807 */ /* 0x000fe20006000000 */
[----:B------:R-:W-:-:S06]  /*1140*/  @P3 MOV.64 R16, R4 ;  /* 0x0000000400103202 */ /* 0x000fcc0000010f00 */
[----:B------:R0:W-:Y:S02]  /*1150*/  STL.64 [R1+0x38], R16 ;  /* 0x0000381001007387 */ /* 0x0001e40000100a00 */
.L_x_20:
[----:B------:R-:W-:Y:S05]  /*1160*/  BSYNC.RECONVERGENT B0 ;  /* 0x0000000000007941 */ /* 0x000fea0003800200 */
.L_x_19:
[----:B0-----:R-:W0:Y:S01]  /*1170*/  F2F.F64.F32 R16, R34 ;  /* 0x0000002200107310 */ /* 0x001e220000201800 */
[----:B------:R-:W-:Y:S01]  /*1180*/  BSSY.RECONVERGENT B0, `(.L_x_21) ;  /* 0x0000006000007945 */ /* 0x000fe20003800200 */
[----:B0-----:R0:W-:Y:S01]  /*1190*/  STL.64 [R1+0x80], R16 ;  /* 0x0000801001007387 */ /* 0x0011e20000100a00 */
[----:B-1----:R-:W-:Y:S01]  /*11a0*/  MOV R5, R8 ;  /* 0x0000000800057202 */ /* 0x002fe20000000f00 */
[----:B------:R-:W-:Y:S01]  /*11b0*/  MOV R4, R9 ;  /* 0x0000000900047202 */ /* 0x000fe20000000f00 */
[----:B------:R-:W-:-:S07]  /*11c0*/  MOV R3, 0x11e0 ;  /* 0x000011e000037802 */ /* 0x000fce0000000f00 */
[----:B0-2---:R-:W-:Y:S05]  /*11d0*/  CALL.REL.NOINC `($triton_poi_fused_cat_2$__internal_accurate_pow) ;  /* 0x000003e400c87944 */ /* 0x005fea0003c00000 */
[----:B------:R-:W-:Y:S05]  /*11e0*/  BSYNC.RECONVERGENT B0 ;  /* 0x0000000000007941 */ /* 0x000fea0003800200 */
.L_x_21:
[----:B------:R-:W0:Y:S01]  /*11f0*/  MUFU.RCP64H R17, R7 ;  /* 0x0000000700117308 */ /* 0x000e220000001800 */
[----:B------:R-:W-:Y:S01]  /*1200*/  HFMA2 R16, -RZ, RZ, 0, 5.9604644775390625e-08 ;  /* 0x00000001ff107431 */ /* 0x000fe200000001ff */
[----:B------:R-:W-:Y:S01]  /*1210*/  BSSY.RECONVERGENT B0, `(.L_x_22) ;  /* 0x0000033000007945 */ /* 0x000fe20003800200 */
[----:B------:R-:W-:-:S04]  /*1220*/  MOV.64 R26, R4 ;  /* 0x00000004001a7202 */ /* 0x000fc80000010f00 */
[----:B0-----:R-:W0:-:S15]  /*1230*/  DFMA R18, -R6, R16, 1 ;  /* 0x3ff000000612742b */ /* 0x001e1e0000000110 */
[----:B------:R-:W-:-:S04]  /*1240*/  NOP ;  /* 0x0000000000007918 */ /* 0x000fc80000000000 */
[----:B------:R-:W-:-:S15]  /*1250*/  NOP ;  /* 0x0000000000007918 */ /* 0x000fde0000000000 */
[----:B------:R-:W-:-:S15]  /*1260*/  NOP ;  /* 0x0000000000007918 */ /* 0x000fde0000000000 */
[----:B------:R-:W-:-:S15]  /*1270*/  NOP ;  /* 0x0000000000007918 */ /* 0x000fde0000000000 */
[----:B0-----:R-:W0:-:S15]  /*1280*/  DFMA R18, R18, R18, R18 ;  /* 0x000000121212722b */ /* 0x001e1e0000000012 */
        /* <DEDUP_REMOVED lines=19> */
[----:B0-----:R-:W0:-:S15]  /*13c0*/  DMUL R18, R16, 1 ;  /* 0x3ff0000010127828 */ /* 0x001e1e0000000000 */
        /* <DEDUP_REMOVED lines=9> */
[----:B0-----:R-:W0:Y:S02]  /*1460*/  DFMA R22, R16, R20, R18 ;  /* 0x000000141016722b */ /* 0x001e240000000012 */
[----:B0-----:R0:W-:Y:S01]  /*1470*/  STL.64 [R1+0x48], R22 ;  /* 0x0000481601007387 */ /* 0x0011e20000100a00 */
[----:B------:R-:W-:Y:S01]  /*1480*/  FFMA R0, RZ, R7, R23 ;  /* 0x00000007ff007223 */ /* 0x000fe20000000017 */
[----:B------:R-:W-:Y:S06]  /*1490*/  @P2 BRA `(.L_x_23) ;  /* 0x0000000000282947 */ /* 0x000fec0003800000 */
[----:B------:R1:W5:Y:S01]  /*14a0*/  LDL.LU.64 R26, [R1+0x70] ;  /* 0x00007000011a7983 */ /* 0x0003620000300a00 */
[----:B------:R-:W2:Y:S02]  /*14b0*/  DSETP.NAN.AND P2, PT, |R8|, |R8|, PT ;  /* 0x400000080800722a */ /* 0x000ea40003f48200 */
[----:B--2---:R-:W-:Y:S05]  /*14c0*/  @P2 BRA `(.L_x_23) ;  /* 0x00000000001c2947 */ /* 0x004fea0003800000 */
[----:B------:R-:W-:Y:S01]  /*14d0*/  ISETP.NE.AND P2, PT, R8, RZ, PT ;  /* 0x000000ff0800720c */ /* 0x000fe20003f45270 */
[----:B------:R-:W-:-:S05]  /*14e0*/  LOP3.LUT R3, R9, 0x7fffffff, RZ, 0xc0, !PT ;  /* 0x7fffffff09037812 */ /* 0x000fca00078ec0ff */
[----:B------:R-:W-:-:S13]  /*14f0*/  ISETP.NE.OR P2, PT, R3, 0x7ff00000, P2 ;  /* 0x7ff000000300780c */ /* 0x000fda0001745670 */
[----:B------:R-:W-:Y:S01]  /*1500*/  @!P2 ISETP.GE.AND P3, PT, R9, RZ, PT ;  /* 0x000000ff0900a20c */ /* 0x000fe20003f66270 */
[----:B-----5:R-:W-:-:S04]  /*1510*/  @!P2 MOV R26, RZ ;  /* 0x000000ff001aa202 */ /* 0x020fc80000000f00 */
[----:B------:R-:W-:Y:S01]  /*1520*/  @!P2 SEL R27, RZ, 0x7ff00000, !P3 ;  /* 0x7ff00000ff1ba807 */ /* 0x000fe20005800000 */
[----:B------:R-:W-:-:S08]  /*1530*/  @P2 MOV.64 R26, R4 ;  /* 0x00000004001a2202 */ /* 0x000fd00000010f00 */
.L_x_23:
[----:B------:R-:W-:Y:S05]  /*1540*/  BSYNC.RECONVERGENT B0 ;  /* 0x0000000000007941 */ /* 0x000fea0003800200 */
.L_x_22:
[----:B------:R-:W-:Y:S01]  /*1550*/  FSETP.GT.AND P2, PT, |R0|, 1.469367938527859385e-39, PT ;  /* 0x001000000000780b */ /* 0x000fe20003f44200 */
[----:B0-----:R0:W2:Y:S01]  /*1560*/  F2F.F64.F32 R22, R35 ;  /* 0x0000002300167310 */ /* 0x0010a20000201800 */
[----:B------:R-:W-:Y:S01]  /*1570*/  UMOV UR11, 0x3ff00000 ;  /* 0x3ff00000000b7882 */ /* 0x000fe20000000000 */
[----:B------:R-:W-:Y:S01]  /*1580*/  UMOV UR5, URZ ;  /* 0x000000ff00057c82 */ /* 0x000fe20008000000 */
[----:B------:R-:W-:Y:S01]  /*1590*/  BSSY.RECONVERGENT B1, `(.L_x_24) ;  /* 0x0000009000017945 */ /* 0x000fe20003800200 */
[----:B------:R-:W-:Y:S01]  /*15a0*/  FSEL R16, R10, RZ, P1 ;  /* 0x000000ff0a107208 */ /* 0x000fe20000800000 */
[----:B------:R-:W-:-:S07]  /*15b0*/  FSEL R17, R11, 1.875, P1 ;  /* 0x3ff000000b117808 */ /* 0x000fce0000800000 */
[----:B0-2---:R-:W-:Y:S05]  /*15c0*/  @P2 BRA `(.L_x_25) ;  /* 0x0000000000142947 */ /* 0x005fea0003800000 */
[----:B------:R-:W-:Y:S01]  /*15d0*/  MOV R4, R6 ;  /* 0x0000000600047202 */ /* 0x000fe20000000f00 */
[----:B------:R-:W-:Y:S01]  /*15e0*/  MOV R5, R7 ;  /* 0x0000000700057202 */ /* 0x000fe20000000f00 */
[----:B------:R-:W-:-:S07]  /*15f0*/  MOV R3, 0x1610 ;  /* 0x0000161000037802 */ /* 0x000fce0000000f00 */
[----:B-1---5:R-:W-:Y:S05]  /*1600*/  CALL.REL.NOINC `($__internal_0_$__cuda_sm20_div_rn_f64_full) ;  /* 0x000003d800047944 */ /* 0x022fea0003c00000 */
[----:B------:R0:W-:Y:S02]  /*1610*/  STL.64 [R1+0x48], R4 ;  /* 0x0000480401007387 */ /* 0x0001e40000100a00 */
.L_x_25:
[----:B------:R-:W-:Y:S05]  /*1620*/  BSYNC.RECONVERGENT B1 ;  /* 0x0000000000017941 */ /* 0x000fea0003800200 */
.L_x_24:
[----:B0-----:R-:W0:Y:S01]  /*1630*/  MUFU.RCP64H R5, R13 ;  /* 0x0000000d00057308 */ /* 0x001e220000001800 */
[----:B------:R-:W-:Y:S01]  /*1640*/  HFMA2 R4, -RZ, RZ, 0, 5.9604644775390625e-08 ;  /* 0x00000001ff047431 */ /* 0x000fe200000001ff */
[----:B------:R-:W-:Y:S05]  /*1650*/  BSSY.RECONVERGENT B1, `(.L_x_26) ;  /* 0x000002e000017945 */ /* 0x000fea0003800200 */
        /* <DEDUP_REMOVED lines=37> */
[----:B------:R-:W-:-:S05]  /*18b0*/  FFMA R0, RZ, R13, R11 ;  /* 0x0000000dff007223 */ /* 0x000fca000000000b */
[----:B------:R-:W-:-:S13]  /*18c0*/  FSETP.GT.AND P2, PT, |R0|, 1.469367938527859385e-39, PT ;  /* 0x001000000000780b */ /* 0x000fda0003f44200 */
[----:B0-----:R-:W-:Y:S05]  /*18d0*/  @P2 BRA `(.L_x_27) ;  /* 0x0000000000142947 */ /* 0x001fea0003800000 */
[----:B------:R-:W-:Y:S01]  /*18e0*/  MOV R4, R12 ;  /* 0x0000000c00047202 */ /* 0x000fe20000000f00 */
[----:B------:R-:W-:Y:S01]  /*18f0*/  MOV R5, R13 ;  /* 0x0000000d00057202 */ /* 0x000fe20000000f00 */
[----:B------:R-:W-:-:S07]  /*1900*/  MOV R3, 0x1920 ;  /* 0x0000192000037802 */ /* 0x000fce0000000f00 */
[----:B-1---5:R-:W-:Y:S05]  /*1910*/  CALL.REL.NOINC `($__internal_0_$__cuda_sm20_div_rn_f64_full) ;  /* 0x000003d400407944 */ /* 0x022fea0003c00000 */
[----:B------:R0:W-:Y:S02]  /*1920*/  STL.64 [R1+0x40], R4 ;  /* 0x0000400401007387 */ /* 0x0001e40000100a00 */
.L_x_27:
[----:B------:R-:W-:Y:S05]  /*1930*/  BSYNC.RECONVERGENT B1 ;  /* 0x0000000000017941 */ /* 0x000fea0003800200 */
.L_x_26:
[----:B0-----:R-:W0:Y:S01]  /*1940*/  MUFU.RCP64H R5, R15 ;  /* 0x0000000f00057308 */ /* 0x001e220000001800 */
[----:B------:R-:W-:Y:S01]  /*1950*/  MOV R4, 0x1 ;  /* 0x0000000100047802 */ /* 0x000fe20000000f00 */
        /* <DEDUP_REMOVED lines=46> */
.L_x_29:
[----:B------:R-:W-:Y:S05]  /*1c40*/  BSYNC.RECONVERGENT B1 ;  /* 0x0000000000017941 */ /* 0x000fea0003800200 */
.L_x_28:
[----:B------:R-:W2:Y:S04]  /*1c50*/  LDL.64 R10, [R1+0x48] ;  /* 0x00004800010a7983 */ /* 0x000ea80000100a00 */
[----:B------:R-:W2:Y:S04]  /*1c60*/  LDL.LU.64 R6, [R1+0x88] ;  /* 0x0000880001067983 */ /* 0x000ea80000300a00 */
[----:B------:R-:W3:Y:S04]  /*1c70*/  LDL.64 R8, [R1+0x40] ;  /* 0x0000400001087983 */ /* 0x000ee80000100a00 */
[----:B0-----:R-:W3:Y:S01]  /*1c80*/  LDL.LU.64 R4, [R1+0x80] ;  /* 0x0000800001047983 */ /* 0x001ee20000300a00 */
[----:B------:R-:W-:Y:S01]  /*1c90*/  BSSY.RECONVERGENT B1, `(.L_x_30) ;  /* 0x0000042000017945 */ /* 0x000fe20003800200 */
[----:B--2---:R-:W0:Y:S02]  /*1ca0*/  DMUL R6, R6, R10 ;  /* 0x0000000a06067228 */ /* 0x004e240000000000 */
[----:B0-----:R-:W-:Y:S01]  /*1cb0*/  LOP3.LUT R0, R7, 0x7fffffff, RZ, 0xc0, !PT ;  /* 0x7fffffff07007812 */ /* 0x001fe200078ec0ff */
[----:B------:R-:W-:-:S04]  /*1cc0*/  ISETP.NE.AND P2, PT, R6, RZ, PT ;  /* 0x000000ff0600720c */ /* 0x000fc80003f45270 */
[----:B------:R-:W-:-:S15]  /*1cd0*/  ISETP.EQ.AND P3, PT, R0, 0x7ff00000, PT ;  /* 0x7ff000000000780c */ /* 0x000fde0003f62270 */
[----:B------:R-:W-:-:S12]  /*1ce0*/  NOP ;  /* 0x0000000000007918 */ /* 0x000fd80000000000 */
[----:B------:R-:W-:-:S15]  /*1cf0*/  NOP ;  /* 0x0000000000007918 */ /* 0x000fde0000000000 */
[----:B------:R-:W-:-:S15]  /*1d00*/  NOP ;  /* 0x0000000000007918 */ /* 0x000fde0000000000 */
[----:B---3--:R0:W2:Y:S02]  /*1d10*/  DMUL R18, R4, R8 ;  /* 0x0000000804127228 */ /* 0x0080a40000000000 */
[----:B0-2---:R-:W-:Y:S05]  /*1d20*/  @!P2 BRA P3, `(.L_x_31) ;  /* 0x0000000000d0a947 */ /* 0x005fea0001800000 */
[----:B------:R-:W-:Y:S01]  /*1d30*/  UMOV.64 UR12, 0x3fe45f306dc9c883 ;  /* 0x306dc9c8830c7482 */ /* 0x000fe200083fe45f */
[----:B------:R-:W-:Y:S01]  /*1d40*/  DSETP.GE.AND P2, PT, |R6|, 2.14748364800000000000e+09, PT ;  /* 0x41e000000600742a */ /* 0x000fe20003f46200 */
[----:B------:R-:W-:-:S15]  /*1d50*/  BSSY.RECONVERGENT B2, `(.L_x_32) ;  /* 0x000002e000027945 */ /* 0x000fde0003800200 */
[----:B------:R-:W-:-:S03]  /*1d60*/  NOP ;  /* 0x0000000000007918 */ /* 0x000fc60000000000 */
[----:B------:R-:W-:-:S15]  /*1d70*/  NOP ;  /* 0x0000000000007918 */ /* 0x000fde0000000000 */
[----:B------:R-:W-:-:S15]  /*1d80*/  NOP ;  /* 0x0000000000007918 */ /* 0x000fde0000000000 */
[----:B------:R-:W-:-:S15]  /*1d90*/  NOP ;  /* 0x0000000000007918 */ /* 0x000fde0000000000 */
[----:B------:R-:W0:Y:S01]  /*1da0*/  DMUL R4, R6, UR12 ;  /* 0x0000000c06047c28 */ /* 0x000e220008000000 */
[----:B------:R-:W-:-:S15]  /*1db0*/  UMOV.64 UR12, 0x3ff921fb54442d18 ;  /* 0xfb54442d180c7482 */ /* 0x000fde00083ff921 */
[----:B------:R-:W-:-:S03]  /*1dc0*/  NOP ;  /* 0x0000000000007918 */ /* 0x000fc60000000000 */
[----:B------:R-:W-:-:S15]  /*1dd0*/  NOP ;  /* 0x0000000000007918 */ /* 0x000fde0000000000 */
[----:B------:R-:W-:-:S15]  /*1de0*/  NOP ;  /* 0x0000000000007918 */ /* 0x000fde0000000000 */
[----:B------:R-:W-:-:S15]  /*1df0*/  NOP ;  /* 0x0000000000007918 */ /* 0x000fde0000000000 */
[----:B0-----:R-:W0:Y:S02]  /*1e00*/  F2I.F64 R0, R4 ;  /* 0x0000000400007311 */ /* 0x001e240000301100 */
[----:B0-----:R0:W-:-:S15]  /*1e10*/  STL [R1], R0 ;  /* 0x0000000001007387 */ /* 0x0011de0000100800 */
[----:B------:R-:W-:Y:S02]  /*1e20*/  NOP ;  /* 0x0000000000007918 */ /* 0x000fe40000000000 */
[----:B------:R-:W-:-:S15]  /*1e30*/  NOP ;  /* 0x0000000000007918 */ /* 0x000fde0000000000 */
[----:B------:R-:W-:-:S15]  /*1e40*/  NOP ;  /* 0x0000000000007918 */ /* 0x000fde0000000000 */
[----:B------:R-:W-:-:S15]  /*1e50*/  NOP ;  /* 0x0000000000007918 */ /* 0x000fde0000000000 */
[----:B------:R-:W2:-:S15]  /*1e60*/  I2F.F64 R4, R0 ;  /* 0x0000000000047312 */ /* 0x000e9e0000201c00 */
[----:B------:R-:W-:-:S04]  /*1e70*/  NOP ;  /* 0x0000000000007918 */ /* 0x000fc80000000000 */
[----:B------:R-:W-:-:S15]  /*1e80*/  NOP ;  /* 0x0000000000007918 */ /* 0x000fde0000000000 */
[----:B------:R-:W-:-:S15]  /*1e90*/  NOP ;  /* 0x0000000000007918 */ /* 0x000fde0000000000 */
[----:B------:R-:W-:-:S15]  /*1ea0*/  NOP ;  /* 0x0000000000007918 */ /* 0x000fde0000000000 */
[----:B--2---:R-:W2:Y:S01]  /*1eb0*/  DFMA R8, -R4, UR12, R6 ;  /* 0x0000000c04087c2b */ /* 0x004ea20008000106 */
[----:B------:R-:W-:-:S15]  /*1ec0*/  UMOV.64 UR12, 0x3c91a62633145c00 ;  /* 0x2633145c000c7482 */ /* 0x000fde00083c91a6 */
[----:B------:R-:W-:-:S03]  /*1ed0*/  NOP ;  /* 0x0000000000007918 */ /* 0x000fc60000000000 */
        /* <DEDUP_REMOVED lines=9> */
[----:B--2---:R-:W2:Y:S02]  /*1f70*/  DFMA R4, -R4, UR12, R8 ;  /* 0x0000000c04047c2b */ /* 0x004ea40008000108 */
[----:B--2---:R0:W-:Y:S01]  /*1f80*/  STL.64 [R1+0x7c8], R4 ;  /* 0x0007c80401007387 */ /* 0x0041e20000100a00 */
[----:B------:R-:W-:Y:S05]  /*1f90*/  @!P2 BRA `(.L_x_33) ;  /* 0x000000000024a947 */ /* 0x000fea0003800000 */
[----:B------:R-:W-:Y:S02]  /*1fa0*/  MOV.64 R8, UR6 ;  /* 0x0000000600087c02 */ /* 0x000fe40008010f00 */
[----:B------:R-:W-:Y:S01]  /*1fb0*/  BSSY.RECONVERGENT B3, `(.L_x_34) ;  /* 0x0000005000037945 */ /* 0x000fe20003800200 */
[----:B0-----:R-:W-:Y:S02]  /*1fc0*/  MOV.64 R4, UR6 ;  /* 0x0000000600047c02 */ /* 0x001fe40008010f00 */
[----:B------:R-:W-:Y:S01]  /*1fd0*/  MOV R3, 0x2000 ;  /* 0x0000200000037802 */ /* 0x000fe20000000f00 */
[----:B------:R-:W-:-:S07]  /*1fe0*/  MOV R4, R8 ;  /* 0x0000000800047202 */ /* 0x000fce0000000f00 */
[----:B-1---5:R-:W-:Y:S05]  /*1ff0*/  CALL.REL.NOINC `($triton_poi_fused_cat_2$__internal_trig_reduction_slowpathd) ;  /* 0x000003f400b47944 */ /* 0x022fea0003c00000 */
[----:B------:R-:W-:Y:S05]  /*2000*/  BSYNC.RECONVERGENT B3 ;  /* 0x0000000000037941 */ /* 0x000fea0003800200 */
.L_x_34:
[----:B------:R2:W5:Y:S04]  /*2010*/  LDL R0, [R1] ;  /* 0x0000000001007983 */ /* 0x0005680000100800 */
[----:B------:R2:W-:Y:S02]  /*2020*/  STL.64 [R1+0x7c8], R4 ;  /* 0x0007c80401007387 */ /* 0x0005e40000100a00 */
.L_x_33:
[----:B------:R-:W-:Y:S05]  /*2030*/  BSYNC.RECONVERGENT B2 ;  /* 0x0000000000027941 */ /* 0x000fea0003800200 */
.L_x_32:
[----:B0----5:R-:W-:-:S05]  /*2040*/  IADD3 R0, PT, PT, R0, 0x1, RZ ;  /* 0x0000000100007810 */ /* 0x021fca0007ffe0ff */
[----:B------:R0:W-:Y:S01]  /*2050*/  STL [R1+0x1080], R0 ;  /* 0x0010800001007387 */ /* 0x0001e20000100800 */
[----:B------:R-:W-:Y:S05]  /*2060*/  BRA `(.L_x_35) ;  /* 0x0000000000107947 */ /* 0x000fea0003800000 */
.L_x_31:
[----:B------:R-:W-:Y:S01]  /*2070*/  MOV R0, 0x1 ;  /* 0x0000000100007802 */ /* 0x000fe20000000f00 */
[----:B------:R-:W0:Y:S02]  /*2080*/  DMUL R4, RZ, R6 ;  /* 0x00000006ff047228 */ /* 0x000e240000000000 */
[----:B0-----:R3:W-:Y:S04]  /*2090*/  STL.64 [R1+0x7c8], R4 ;  /* 0x0007c80401007387 */ /* 0x0017e80000100a00 */
[----:B------:R3:W-:Y:S02]  /*20a0*/  STL [R1+0x1080], R0 ;  /* 0x0010800001007387 */ /* 0x0007e40000100800 */
.L_x_35:
[----:B------:R-:W-:Y:S05]  /*20b0*/  BSYNC.RECONVERGENT B1 ;  /* 0x0000000000017941 */ /* 0x000fea0003800200 */
.L_x_30:
[----:B------:R-:W4:Y:S01]  /*20c0*/  LDL.LU R3, [R1+0x6c] ;  /* 0x00006c0001037983 */ /* 0x000f220000300800 */
[----:B--23--:R-:W2:Y:S01]  /*20d0*/  MUFU.RCP64H R5, R17 ;  /* 0x0000001100057308 */ /* 0x00cea20000001800 */
[----:B------:R-:W-:Y:S01]  /*20e0*/  MOV R4, 0x1 ;  /* 0x0000000100047802 */ /* 0x000fe20000000f00 */
[----:B------:R-:W-:Y:S01]  /*20f0*/  FSEL R20, R28, RZ, P1 ;  /* 0x000000ff1c147208 */ /* 0x000fe20000800000 */
[----:B------:R-:W-:Y:S01]  /*2100*/  FSEL R21, R29, 1.875, P1 ;  /* 0x3ff000001d157808 */ /* 0x000fe20000800000 */
[----:B------:R-:W3:Y:S01]  /*2110*/  LDCU.64 UR14, c[0x0][0x358] ;  /* 0x00006b00ff0e77ac */ /* 0x000ee20008000a00 */
[----:B------:R-:W-:Y:S02]  /*2120*/  BSSY.RECONVERGENT B1, `(.L_x_36) ;  /* 0x0000033000017945 */ /* 0x000fe40003800200 */
[----:B--2---:R-:W2:-:S15]  /*2130*/  DFMA R6, -R16, R4, 1 ;  /* 0x3ff000001006742b */ /* 0x004e9e0000000104 */
[----:B------:R-:W-:-:S04]  /*2140*/  NOP ;  /* 0x0000000000007918 */ /* 0x000fc80000000000 */
[----:B------:R-:W-:-:S15]  /*2150*/  NOP ;  /* 0x0000000000007918 */ /* 0x000fde0000000000 */
[----:B------:R-:W-:-:S15]  /*2160*/  NOP ;  /* 0x0000000000007918 */ /* 0x000fde0000000000 */
[----:B------:R-:W-:-:S15]  /*2170*/  NOP ;  /* 0x0000000000007918 */ /* 0x000fde0000000000 */
[----:B--2---:R-:W2:-:S15]  /*2180*/  DFMA R6, R6, R6, R6 ;  /* 0x000000060606722b */ /* 0x004e9e0000000006 */
        /* <DEDUP_REMOVED lines=19> */
[----:B----4-:R4:W0:-:S15]  /*22c0*/  F2F.F64.F32 R28, R3 ;  /* 0x00000003001c7310 */ /* 0x01081e0000201800 */
[----:B------:R-:W-:-:S04]  /*22d0*/  NOP ;  /* 0x0000000000007918 */ /* 0x000fc80000000000 */
[----:B------:R-:W-:-:S15]  /*22e0*/  NOP ;  /* 0x0000000000007918 */ /* 0x000fde0000000000 */
[----:B------:R-:W-:-:S15]  /*22f0*/  NOP ;  /* 0x0000000000007918 */ /* 0x000fde0000000000 */
[----:B------:R-:W-:-:S15]  /*2300*/  NOP ;  /* 0x0000000000007918 */ /* 0x000fde0000000000 */
[----:B--2---:R-:W2:-:S15]  /*2310*/  DMUL R4, R36, 1 ;  /* 0x3ff0000024047828 */ /* 0x004e9e0000000000 */
        /* <DEDUP_REMOVED lines=9> */
[----:B--2---:R-:W2:Y:S02]  /*23b0*/  DFMA R36, R36, R6, R4 ;  /* 0x000000062424722b */ /* 0x004ea40000000004 */
[----:B0-2---:R-:W-:-:S05]  /*23c0*/  FFMA R0, RZ, R17, R37 ;  /* 0x00000011ff007223 */ /* 0x005fca0000000025 */
[----:B------:R-:W-:-:S13]  /*23d0*/  FSETP.GT.AND P2, PT, |R0|, 1.469367938527859385e-39, PT ;  /* 0x001000000000780b */ /* 0x000fda0003f44200 */
[----:B---34-:R-:W-:Y:S05]  /*23e0*/  @P2 BRA `(.L_x_37) ;  /* 0x0000000000182947 */ /* 0x018fea0003800000 */
[----:B------:R-:W-:Y:S01]  /*23f0*/  MOV R4, R16 ;  /* 0x0000001000047202 */ /* 0x000fe20000000f00 */
[----:B------:R-:W-:Y:S01]  /*2400*/  MOV R5, R17 ;  /* 0x0000001100057202 */ /* 0x000fe20000000f00 */
[----:B------:R-:W-:-:S07]  /*2410*/  MOV R3, 0x2430 ;  /* 0x0000243000037802 */ /* 0x000fce0000000f00 */
[----:B-1---5:R-:W-:Y:S05]  /*2420*/  CALL.REL.NOINC `($__internal_0_$__cuda_sm20_div_rn_f64_full) ;  /* 0x000003c8007c7944 */ /* 0x022fea0003c00000 */
[----:B------:R-:W-:Y:S01]  /*2430*/  MOV R36, R4 ;  /* 0x0000000400247202 */ /* 0x000fe20000000f00 */
[----:B------:R-:W-:-:S07]  /*2440*/  MOV R37, R5 ;  /* 0x0000000500257202 */ /* 0x000fce0000000f00 */
.L_x_37:
[----:B------:R-:W-:Y:S05]  /*2450*/  BSYNC.RECONVERGENT B1 ;  /* 0x0000000000017941 */ /* 0x000fea0003800200 */
.L_x_36:
[----:B------:R-:W2:Y:S01]  /*2460*/  LDL R0, [R1+0x1080] ;  /* 0x0010800001007983 */ /* 0x000ea20000100800 */
[----:B------:R-:W0:Y:S03]  /*2470*/  LDC.64 R4, c[0x4][0x18] ;  /* 0x01000600ff047b82 */ /* 0x000e260000000a00 */
[----:B------:R-:W3:Y:S01]  /*2480*/  LDL.64 R6, [R1+0x30] ;  /* 0x0000300001067983 */ /* 0x000ee20000100a00 */
[----:B--2---:R-:W-:-:S05]  /*2490*/  LOP3.LUT R0, R0, 0x1, RZ, 0xc0, !PT ;  /* 0x0000000100007812 */ /* 0x004fca00078ec0ff */
[----:B------:R2:W-:Y:S02]  /*24a0*/  STL [R1+0x13c], R0 ;  /* 0x00013c0001007387 */ /* 0x0005e40000100800 */
[----:B--2---:R-:W-:-:S04]  /*24b0*/  IMAD.SHL.U32 R0, R0, 0x8, RZ ;  /* 0x0000000800007824 */ /* 0x004fc800078e00ff */
[----:B0-----:R-:W-:-:S05]  /*24c0*/  IMAD.WIDE.U32 R4, R0, 0x8, R4 ;  /* 0x0000000800047825 */ /* 0x001fca00078e0004 */
[----:B------:R-:W2:Y:S04]  /*24d0*/  LDG.E.64.CONSTANT R16, desc[UR14][R4.64+0x8] ;  /* 0x0000080e04107981 */ /* 0x000ea8000c1e9b00 */
[----:B------:R-:W4:Y:S04]  /*24e0*/  LDG.E.64.CONSTANT R14, desc[UR14][R4.64+0x10] ;  /* 0x0000100e040e7981 */ /* 0x000f28000c1e9b00 */
[----:B------:R-:W4:Y:S04]  /*24f0*/  LDG.E.64.CONSTANT R12, desc[UR14][R4.64+0x18] ;  /* 0x0000180e040c7981 */ /* 0x000f28000c1e9b00 */
[----:B------:R-:W4:Y:S04]  /*2500*/  LDG.E.64.CONSTANT R10, desc[UR14][R4.64+0x20] ;  /* 0x0000200e040a7981 */ /* 0x000f28000c1e9b00 */
[----:B------:R-:W4:Y:S04]  /*2510*/  LDG.E.64.CONSTANT R8, desc[UR14][R4.64+0x28] ;  /* 0x0000280e04087981 */ /* 0x000f28000c1e9b00 */
[----:B------:R-:W4:Y:S01]  /*2520*/  LDG.E.64.CONSTANT R4, desc[UR14][R4.64+0x30] ;  /* 0x0000300e04047981 */ /* 0x000f22000c1e9b00 */
[----:B------:R-:W-:Y:S01]  /*2530*/  LOP3.LUT R0, R19, 0x7fffffff, RZ, 0xc0, !PT ;  /* 0x7fffffff13007812 */ /* 0x000fe200078ec0ff */
[----:B------:R-:W-:Y:S01]  /*2540*/  BSSY.RECONVERGENT B1, `(.L_x_38) ;  /* 0x0000045000017945 */ /* 0x000fe20003800200 */
[----:B------:R-:W-:Y:S01]  /*2550*/  ISETP.NE.AND P2, PT, R18, RZ, PT ;  /* 0x000000ff1200720c */ /* 0x000fe20003f45270 */
[----:B---3--:R0:W3:Y:S02]  /*2560*/  DMUL R22, R22, R6 ;  /* 0x0000000616167228 */ /* 0x0080e40000000000 */
[----:B------:R-:W-:Y:S01]  /*2570*/  ISETP.EQ.AND P3, PT, R0, 0x7ff00000, PT ;  /* 0x7ff000000000780c */ /* 0x000fe20003f62270 */
[----:B--2---:R0:W-:Y:S04]  /*2580*/  STL.64 [R1+0xe38], R16 ;  /* 0x000e381001007387 */ /* 0x0041e80000100a00 */
[----:B----4-:R0:W-:Y:S04]  /*2590*/  STL.64 [R1+0xed8], R14 ;  /* 0x000ed80e01007387 */ /* 0x0101e80000100a00 */
[----:B------:R0:W-:Y:S04]  /*25a0*/  STL.64 [R1+0xf78], R12 ;  /* 0x000f780c01007387 */ /* 0x0001e80000100a00 */
[----:B------:R0:W-:Y:S04]  /*25b0*/  STL.64 [R1+0x1000], R10 ;  /* 0x0010000a01007387 */ /* 0x0001e80000100a00 */
[----:B------:R0:W-:Y:S04]  /*25c0*/  STL.64 [R1+0x1048], R8 ;  /* 0x0010480801007387 */ /* 0x0001e80000100a00 */
[----:B------:R0:W-:Y:S01]  /*25d0*/  STL.64 [R1+0x1070], R4 ;  /* 0x0010700401007387 */ /* 0x0001e20000100a00 */
[----:B---3--:R-:W-:Y:S05]  /*25e0*/  @!P2 BRA P3, `(.L_x_39) ;  /* 0x0000000000d8a947 */ /* 0x008fea0001800000 */
[----:B------:R-:W-:Y:S01]  /*25f0*/  UMOV.64 UR12, 0x3fe45f306dc9c883 ;  /* 0x306dc9c8830c7482 */ /* 0x000fe200083fe45f */
[----:B------:R-:W-:Y:S01]  /*2600*/  DSETP.GE.AND P2, PT, |R18|, 2.14748364800000000000e+09, PT ;  /* 0x41e000001200742a */ /* 0x000fe20003f46200 */
[----:B------:R-:W-:-:S15]  /*2610*/  BSSY.RECONVERGENT B2, `(.L_x_40) ;  /* 0x0000030000027945 */ /* 0x000fde0003800200 */
[----:B------:R-:W-:-:S03]  /*2620*/  NOP ;  /* 0x0000000000007918 */ /* 0x000fc60000000000 */
[----:B------:R-:W-:-:S15]  /*2630*/  NOP ;  /* 0x0000000000007918 */ /* 0x000fde0000000000 */
[----:B------:R-:W-:-:S15]  /*2640*/  NOP ;  /* 0x0000000000007918 */ /* 0x000fde0000000000 */
[----:B------:R-:W-:-:S15]  /*2650*/  NOP ;  /* 0x0000000000007918 */ /* 0x000fde0000000000 */
[----:B0-----:R-:W0:Y:S01]  /*2660*/  DMUL R4, R18, UR12 ;  /* 0x0000000c12047c28 */ /* 0x001e220008000000 */
        /* <DEDUP_REMOVED lines=34> */
[----:B------:R-:W-:Y:S01]  /*2890*/  MOV R6, R18 ;  /* 0x0000001200067202 */ /* 0x000fe20000000f00 */
[----:B------:R-:W-:Y:S01]  /*28a0*/  MOV R7, R19 ;  /* 0x0000001300077202 */ /* 0x000fe20000000f00 */
[----:B------:R-:W-:Y:S01]  /*28b0*/  MOV R4, R8 ;  /* 0x0000000800047202 */ /* 0x000fe20000000f00 */
[----:B------:R-:W-:-:S07]  /*28c0*/  MOV R3, 0x28e0 ;  /* 0x000028e000037802 */ /* 0x000fce0000000f00 */
[----:B-1---5:R-:W-:Y:S05]  /*28d0*/  CALL.REL.NOINC `($triton_poi_fused_cat_2$__internal_trig_reduction_slowpathd) ;  /* 0x000003ec007c7944 */ /* 0x022fea0003c00000 */
[----:B------:R-:W-:Y:S05]  /*28e0*/  BSYNC.RECONVERGENT B3 ;  /* 0x0000000000037941 */ /* 0x000fea0003800200 */
.L_x_42:
[----:B------:R2:W5:Y:S04]  /*28f0*/  LDL R0, [R1] ;  /* 0x0000000001007983 */ /* 0x0005680000100800 */
[----:B------:R2:W-:Y:S02]  /*2900*/  STL.64 [R1+0x7a8], R4 ;  /* 0x0007a80401007387 */ /* 0x0005e40000100a00 */
.L_x_41:
[----:B------:R-:W-:Y:S05]  /*2910*/  BSYNC.RECONVERGENT B2 ;  /* 0x0000000000027941 */ /* 0x000fea0003800200 */
.L_x_40:
[----:B0----5:R-:W-:-:S05]  /*2920*/  IADD3 R0, PT, PT, R0, 0x1, RZ ;  /* 0x0000000100007810 */ /* 0x021fca0007ffe0ff */
[----:B------:R3:W-:Y:S01]  /*2930*/  STL [R1+0x107c], R0 ;  /* 0x00107c0001007387 */ /* 0x0007e20000100800 */
[----:B------:R-:W-:Y:S05]  /*2940*/  BRA `(.L_x_43) ;  /* 0x0000000000107947 */ /* 0x000fea0003800000 */
.L_x_39:
[----:B------:R-:W-:Y:S01]  /*2950*/  MOV R0, 0x1 ;  /* 0x0000000100007802 */ /* 0x000fe20000000f00 */
[----:B0-----:R-:W0:Y:S02]  /*2960*/  DMUL R4, RZ, R18 ;  /* 0x00000012ff047228 */ /* 0x001e240000000000 */
[----:B0-----:R0:W-:Y:S04]  /*2970*/  STL.64 [R1+0x7a8], R4 ;  /* 0x0007a80401007387 */ /* 0x0011e80000100a00 */
[----:B------:R0:W-:Y:S02]  /*2980*/  STL [R1+0x107c], R0 ;  /* 0x00107c0001007387 */ /* 0x0001e40000100800 */
.L_x_43:
[----:B------:R-:W-:Y:S05]  /*2990*/  BSYNC.RECONVERGENT B1 ;  /* 0x0000000000017941 */ /* 0x000fea0003800200 */
.L_x_38:
[----:B------:R-:W4:Y:S01]  /*29a0*/  LDL.LU R3, [R1+0x98] ;  /* 0x0000980001037983 */ /* 0x000f220000300800 */
[----:B0-2---:R-:W0:Y:S01]  /*29b0*/  MUFU.RCP64H R5, R21 ;  /* 0x0000001500057308 */ /* 0x005e220000001800 */
[----:B------:R-:W-:Y:S01]  /*29c0*/  MOV R4, 0x1 ;  /* 0x0000000100047802 */ /* 0x000fe20000000f00 */
[----:B------:R-:W-:Y:S01]  /*29d0*/  BSSY.RECONVERGENT B1, `(.L_x_44) ;  /* 0x0000036000017945 */ /* 0x000fe20003800200 */
[----:B------:R-:W-:Y:S01]  /*29e0*/  FSEL R18, R32, RZ, P1 ;  /* 0x000000ff20127208 */ /* 0x000fe20000800000 */
[----:B------:R-:W-:-:S03]  /*29f0*/  FSEL R19, R33, 1.875, P1 ;  /* 0x3ff0000021137808 */ /* 0x000fc60000800000 */
        /* <DEDUP_REMOVED lines=35> */
[----:B0-----:R4:W0:-:S15]  /*2c30*/  DFMA R34, R34, R6, R4 ;  /* 0x000000062222722b */ /* 0x00181e0000000004 */
[----:B------:R-:W-:-:S04]  /*2c40*/  NOP ;  /* 0x0000000000007918 */ /* 0x000fc80000000000 */
[----:B------:R-:W-:-:S15]  /*2c50*/  NOP ;  /* 0x0000000000007918 */ /* 0x000fde0000000000 */
[----:B------:R-:W-:-:S15]  /*2c60*/  NOP ;  /* 0x0000000000007918 */ /* 0x000fde0000000000 */
[----:B------:R-:W-:-:S15]  /*2c70*/  NOP ;  /* 0x0000000000007918 */ /* 0x000fde0000000000 */
[----:B----4-:R-:W2:Y:S01]  /*2c80*/  F2F.F64.F32 R4, R3 ;  /* 0x0000000300047310 */ /* 0x010ea20000201800 */
[----:B0--3--:R-:W-:Y:S01]  /*2c90*/  FFMA R0, RZ, R21, R35 ;  /* 0x00000015ff007223 */ /* 0x009fe20000000023 */
[----:B--2---:R0:W-:Y:S04]  /*2ca0*/  STL.64 [R1+0x68], R4 ;  /* 0x0000680401007387 */ /* 0x0041e80000100a00 */
[----:B------:R-:W-:-:S13]  /*2cb0*/  FSETP.GT.AND P2, PT, |R0|, 1.469367938527859385e-39, PT ;  /* 0x001000000000780b */ /* 0x000fda0003f44200 */
[----:B0-----:R-:W-:Y:S05]  /*2cc0*/  @P2 BRA `(.L_x_45) ;  /* 0x0000000000182947 */ /* 0x001fea0003800000 */
[----:B------:R-:W-:Y:S01]  /*2cd0*/  MOV R4, R20 ;  /* 0x0000001400047202 */ /* 0x000fe20000000f00 */
[----:B------:R-:W-:Y:S01]  /*2ce0*/  MOV R5, R21 ;  /* 0x0000001500057202 */ /* 0x000fe20000000f00 */
[----:B------:R-:W-:-:S07]  /*2cf0*/  MOV R3, 0x2d10 ;  /* 0x00002d1000037802 */ /* 0x000fce0000000f00 */
[----:B-1---5:R-:W-:Y:S05]  /*2d00*/  CALL.REL.NOINC `($__internal_0_$__cuda_sm20_div_rn_f64_full) ;  /* 0x000003c000447944 */ /* 0x022fea0003c00000 */
[----:B------:R-:W-:Y:S01]  /*2d10*/  MOV R34, R4 ;  /* 0x0000000400227202 */ /* 0x000fe20000000f00 */
[----:B------:R-:W-:-:S07]  /*2d20*/  MOV R35, R5 ;  /* 0x0000000500237202 */ /* 0x000fce0000000f00 */
.L_x_45:
[----:B------:R-:W-:Y:S05]  /*2d30*/  BSYNC.RECONVERGENT B1 ;  /* 0x0000000000017941 */ /* 0x000fea0003800200 */
.L_x_44:
[----:B------:R-:W2:Y:S01]  /*2d40*/  LDL R0, [R1+0x107c] ;  /* 0x00107c0001007983 */ /* 0x000ea20000100800 */
[----:B------:R-:W0:Y:S01]  /*2d50*/  LDC.64 R6, c[0x4][0x18] ;  /* 0x01000600ff067b82 */ /* 0x000e220000000a00 */
[----:B--2---:R-:W-:-:S05]  /*2d60*/  LOP3.LUT R0, R0, 0x1, RZ, 0xc0, !PT ;  /* 0x0000000100007812 */ /* 0x004fca00078ec0ff */
[----:B------:R-:W-:Y:S01]  /*2d70*/  IMAD.SHL.U32 R4, R0, 0x8, RZ ;  /* 0x0000000800047824 */ /* 0x000fe200078e00ff */
[----:B------:R2:W-:Y:S03]  /*2d80*/  STL [R1+0x138], R0 ;  /* 0x0001380001007387 */ /* 0x0005e60000100800 */
[----:B0-----:R-:W-:-:S05]  /*2d90*/  IMAD.WIDE.U32 R4, R4, 0x8, R6 ;  /* 0x0000000804047825 */ /* 0x001fca00078e0006 */
[----:B------:R-:W3:Y:S04]  /*2da0*/  LDG.E.64.CONSTANT R14, desc[UR14][R4.64+0x8] ;  /* 0x0000080e040e7981 */ /* 0x000ee8000c1e9b00 */
[----:B------:R-:W4:Y:S04]  /*2db0*/  LDG.E.64.CONSTANT R12, desc[UR14][R4.64+0x10] ;  /* 0x0000100e040c7981 */ /* 0x000f28000c1e9b00 */
[----:B------:R-:W4:Y:S04]  /*2dc0*/  LDG.E.64.CONSTANT R10, desc[UR14][R4.64+0x18] ;  /* 0x0000180e040a7981 */ /* 0x000f28000c1e9b00 */
[----:B------:R-:W4:Y:S04]  /*2dd0*/  LDG.E.64.CONSTANT R8, desc[UR14][R4.64+0x20] ;  /* 0x0000200e04087981 */ /* 0x000f28000c1e9b00 */
[----:B------:R-:W4:Y:S04]  /*2de0*/  LDG.E.64.CONSTANT R6, desc[UR14][R4.64+0x28] ;  /* 0x0000280e04067981 */ /* 0x000f28000c1e9b00 */
[----:B------:R-:W4:Y:S01]  /*2df0*/  LDG.E.64.CONSTANT R4, desc[UR14][R4.64+0x30] ;  /* 0x0000300e04047981 */ /* 0x000f22000c1e9b00 */
[----:B--2---:R-:W-:Y:S01]  /*2e00*/  LOP3.LUT R0, R23, 0x7fffffff, RZ, 0xc0, !PT ;  /* 0x7fffffff17007812 */ /* 0x004fe200078ec0ff */
[----:B------:R-:W-:Y:S01]  /*2e10*/  BSSY.RECONVERGENT B1, `(.L_x_46) ;  /* 0x0000045000017945 */ /* 0x000fe20003800200 */
[----:B------:R-:W-:Y:S01]  /*2e20*/  ISETP.NE.AND P2, PT, R22, RZ, PT ;  /* 0x000000ff1600720c */ /* 0x000fe20003f45270 */
[----:B------:R0:W2:Y:S02]  /*2e30*/  DMUL R16, R28, R36 ;  /* 0x000000241c107228 */ /* 0x0000a40000000000 */
[----:B------:R-:W-:Y:S01]  /*2e40*/  ISETP.EQ.AND P3, PT, R0, 0x7ff00000, PT ;  /* 0x7ff000000000780c */ /* 0x000fe20003f62270 */
[----:B---3--:R0:W-:Y:S04]  /*2e50*/  STL.64 [R1+0xe08], R14 ;  /* 0x000e080e01007387 */ /* 0x0081e80000100a00 */
[----:B----4-:R0:W-:Y:S04]  /*2e60*/  STL.64 [R1+0xe90], R12 ;  /* 0x000e900c01007387 */ /* 0x0101e80000100a00 */
[----:B------:R0:W-:Y:S04]  /*2e70*/  STL.64 [R1+0xf48], R10 ;  /* 0x000f480a01007387 */ /* 0x0001e80000100a00 */
[----:B------:R0:W-:Y:S04]  /*2e80*/  STL.64 [R1+0xfe0], R8 ;  /* 0x000fe00801007387 */ /* 0x0001e80000100a00 */
[----:B------:R0:W-:Y:S04]  /*2e90*/  STL.64 [R1+0x1038], R6 ;  /* 0x0010380601007387 */ /* 0x0001e80000100a00 */
[----:B------:R0:W-:Y:S01]  /*2ea0*/  STL.64 [R1+0x1060], R4 ;  /* 0x0010600401007387 */ /* 0x0001e20000100a00 */
[----:B--2---:R-:W-:Y:S05]  /*2eb0*/  @!P2 BRA P3, `(.L_x_47) ;  /* 0x0000000000d8a947 */ /* 0x004fea0001800000 */
        /* <DEDUP_REMOVED lines=48> */
.L_x_50:
[----:B------:R2:W5:Y:S04]  /*31c0*/  LDL R0, [R1] ;  /* 0x0000000001007983 */ /* 0x0005680000100800 */
[----:B------:R2:W-:Y:S02]  /*31d0*/  STL.64 [R1+0x7a0], R4 ;  /* 0x0007a00401007387 */ /* 0x0005e40000100a00 */
.L_x_49:
[----:B------:R-:W-:Y:S05]  /*31e0*/  BSYNC.RECONVERGENT B2 ;  /* 0x0000000000027941 */ /* 0x000fea0003800200 */
.L_x_48:
[----:B0----5:R-:W-:-:S05]  /*31f0*/  IADD3 R0, PT, PT, R0, 0x1, RZ ;  /* 0x0000000100007810 */ /* 0x021fca0007ffe0ff */
[----:B------:R0:W-:Y:S01]  /*3200*/  STL [R1+0x1078], R0 ;  /* 0x0010780001007387 */ /* 0x0001e20000100800 */
[----:B------:R-:W-:Y:S05]  /*3210*/  BRA `(.L_x_51) ;  /* 0x0000000000107947 */ /* 0x000fea0003800000 */
.L_x_47:
[----:B------:R-:W-:Y:S01]  /*3220*/  MOV R0, 0x1 ;  /* 0x0000000100007802 */ /* 0x000fe20000000f00 */
[----:B0-----:R-:W0:Y:S02]  /*3230*/  DMUL R4, RZ, R22 ;  /* 0x00000016ff047228 */ /* 0x001e240000000000 */
[----:B0-----:R3:W-:Y:S04]  /*3240*/  STL.64 [R1+0x7a0], R4 ;  /* 0x0007a00401007387 */ /* 0x0017e80000100a00 */
[----:B------:R3:W-:Y:S02]  /*3250*/  STL [R1+0x1078], R0 ;  /* 0x0010780001007387 */ /* 0x0007e40000100800 */
.L_x_51:
[----:B------:R-:W-:Y:S05]  /*3260*/  BSYNC.RECONVERGENT B1 ;  /* 0x0000000000017941 */ /* 0x000fea0003800200 */
.L_x_46:
[----:B------:R-:W4:Y:S04]  /*3270*/  LDL.LU R3, [R1+0x9c] ;  /* 0x00009c0001037983 */ /* 0x000f280000300800 */
[----:B--2---:R-:W2:Y:S01]  /*3280*/  LDL.LU.64 R8, [R1+0x38] ;  /* 0x0000380001087983 */ /* 0x004ea20000300a00 */
[----:B---3--:R-:W3:Y:S01]  /*3290*/  MUFU.RCP64H R5, R19 ;  /* 0x0000001300057308 */ /* 0x008ee20000001800 */
[----:B------:R-:W-:-:S06]  /*32a0*/  MOV R4, 0x1 ;  /* 0x0000000100047802 */ /* 0x000fcc0000000f00 */
[----:B---3--:R-:W3:Y:S01]  /*32b0*/  DFMA R6, -R18, R4, 1 ;  /* 0x3ff000001206742b */ /* 0x008ee20000000104 */
[----:B------:R-:W-:-:S15]  /*32c0*/  BSSY.RECONVERGENT B1, `(.L_x_52) ;  /* 0x0000035000017945 */ /* 0x000fde0003800200 */
[----:B------:R-:W-:-:S03]  /*32d0*/  NOP ;  /* 0x0000000000007918 */ /* 0x000fc60000000000 */
[----:B------:R-:W-:-:S15]  /*32e0*/  NOP ;  /* 0x0000000000007918 */ /* 0x000fde0000000000 */
[----:B------:R-:W-:-:S15]  /*32f0*/  NOP ;  /* 0x0000000000007918 */ /* 0x000fde0000000000 */
[----:B------:R-:W-:-:S15]  /*3300*/  NOP ;  /* 0x0000000000007918 */ /* 0x000fde0000000000 */
[----:B---3--:R-:W3:-:S15]  /*3310*/  DFMA R6, R6, R6, R6 ;  /* 0x000000060606722b */ /* 0x008ede0000000006 */
[----:B------:R-:W-:-:S04]  /*3320*/  NOP ;  /* 0x0000000000007918 */ /* 0x000fc80000000000 */
        /* <DEDUP_REMOVED lines=8> */
[----:B---3--:R-:W3:-:S15]  /*33b0*/  DFMA R32, -R18, R6, 1 ;  /* 0x3ff000001220742b */ /* 0x008ede0000000106 */
[----:B------:R-:W-:-:S04]  /*33c0*/  NOP ;  /* 0x0000000000007918 */ /* 0x000fc80000000000 */
[----:B------:R-:W-:-:S15]  /*33d0*/  NOP ;  /* 0x0000000000007918 */ /* 0x000fde0000000000 */
[----:B------:R-:W-:-:S15]  /*33e0*/  NOP ;  /* 0x0000000000007918 */ /* 0x000fde0000000000 */
[----:B------:R-:W-:-:S15]  /*33f0*/  NOP ;  /* 0x0000000000007918 */ /* 0x000fde0000000000 */
[----:B---3--:R-:W3:Y:S01]  /*3400*/  DFMA R32, R6, R32, R6 ;  /* 0x000000200620722b */ /* 0x008ee20000000006 */
[----:B--2---:R-:W-:Y:S01]  /*3410*/  FSEL R20, R8, RZ, P1 ;  /* 0x000000ff08147208 */ /* 0x004fe20000800000 */
[----:B------:R-:W-:-:S15]  /*3420*/  FSEL R21, R9, 1.875, P1 ;  /* 0x3ff0000009157808 */ /* 0x000fde0000800000 */
[----:B------:R-:W-:Y:S02]  /*3430*/  NOP ;  /* 0x0000000000007918 */ /* 0x000fe40000000000 */
[----:B------:R-:W-:-:S15]  /*3440*/  NOP ;  /* 0x0000000000007918 */ /* 0x000fde0000000000 */
[----:B------:R-:W-:-:S15]  /*3450*/  NOP ;  /* 0x0000000000007918 */ /* 0x000fde0000000000 */
[----:B------:R-:W-:-:S15]  /*3460*/  NOP ;  /* 0x0000000000007918 */ /* 0x000fde0000000000 */
[----:B---3--:R-:W2:-:S15]  /*3470*/  DMUL R4, R32, 1 ;  /* 0x3ff0000020047828 */ /* 0x008e9e0000000000 */
        /* <DEDUP_REMOVED lines=9> */
[----:B--2---:R4:W2:-:S15]  /*3510*/  DFMA R32, R32, R6, R4 ;  /* 0x000000062020722b */ /* 0x00489e0000000004 */
[----:B------:R-:W-:-:S04]  /*3520*/  NOP ;  /* 0x0000000000007918 */ /* 0x000fc80000000000 */
[----:B------:R-:W-:-:S15]  /*3530*/  NOP ;  /* 0x0000000000007918 */ /* 0x000fde0000000000 */
[----:B------:R-:W-:-:S15]  /*3540*/  NOP ;  /* 0x0000000000007918 */ /* 0x000fde0000000000 */
[----:B------:R-:W-:-:S15]  /*3550*/  NOP ;  /* 0x0000000000007918 */ /* 0x000fde0000000000 */
[----:B----4-:R-:W3:Y:S01]  /*3560*/  F2F.F64.F32 R4, R3 ;  /* 0x0000000300047310 */ /* 0x010ee20000201800 */
[----:B0-2---:R-:W-:Y:S01]  /*3570*/  FFMA R0, RZ, R19, R33 ;  /* 0x00000013ff007223 */ /* 0x005fe20000000021 */
[----:B---3--:R0:W-:Y:S04]  /*3580*/  STL.64 [R1+0x38], R4 ;  /* 0x0000380401007387 */ /* 0x0081e80000100a00 */
        /* <DEDUP_REMOVED lines=8> */
.L_x_53:
[----:B------:R-:W-:Y:S05]  /*3610*/  BSYNC.RECONVERGENT B1 ;  /* 0x0000000000017941 */ /* 0x000fea0003800200 */
.L_x_52:
[----:B------:R-:W2:Y:S01]  /*3620*/  LDL R0, [R1+0x1078] ;  /* 0x0010780001007983 */ /* 0x000ea20000100800 */
[----:B------:R-:W0:Y:S03]  /*3630*/  LDC.64 R6, c[0x4][0x18] ;  /* 0x01000600ff067b82 */ /* 0x000e260000000a00 */
[----:B------:R-:W3:Y:S01]  /*3640*/  LDL.LU.64 R8, [R1+0x68] ;  /* 0x0000680001087983 */ /* 0x000ee20000300a00 */
[----:B--2---:R-:W-:-:S05]  /*3650*/  LOP3.LUT R0, R0, 0x1, RZ, 0xc0, !PT ;  /* 0x0000000100007812 */ /* 0x004fca00078ec0ff */
[----:B------:R-:W-:Y:S01]  /*3660*/  IMAD.SHL.U32 R4, R0, 0x8, RZ ;  /* 0x0000000800047824 */ /* 0x000fe200078e00ff */
[----:B------:R2:W-:Y:S03]  /*3670*/  STL [R1+0x134], R0 ;  /* 0x0001340001007387 */ /* 0x0005e60000100800 */
[----:B0-----:R-:W-:-:S05]  /*3680*/  IMAD.WIDE.U32 R4, R4, 0x8, R6 ;  /* 0x0000000804047825 */ /* 0x001fca00078e0006 */
[----:B------:R-:W4:Y:S04]  /*3690*/  LDG.E.64.CONSTANT R18, desc[UR14][R4.64+0x8] ;  /* 0x0000080e04127981 */ /* 0x000f28000c1e9b00 */
        /* <DEDUP_REMOVED lines=8> */
[----:B---3--:R0:W2:Y:S02]  /*3720*/  DMUL R22, R8, R34 ;  /* 0x0000002208167228 */ /* 0x0080a40000000000 */
[----:B------:R-:W-:Y:S01]  /*3730*/  ISETP.EQ.AND P3, PT, R0, 0x7ff00000, PT ;  /* 0x7ff000000000780c */ /* 0x000fe20003f62270 */
[----:B----4-:R0:W-:Y:S04]  /*3740*/  STL.64 [R1+0xdc0], R18 ;  /* 0x000dc01201007387 */ /* 0x0101e80000100a00 */
[----:B------:R0:W-:Y:S04]  /*3750*/  STL.64 [R1+0xe60], R14 ;  /* 0x000e600e01007387 */ /* 0x0001e80000100a00 */
        /* <DEDUP_REMOVED lines=53> */
.L_x_58:
[----:B------:R2:W5:Y:S04]  /*3ab0*/  LDL R0, [R1] ;  /* 0x0000000001007983 */ /* 0x0005680000100800 */
[----:B------:R2:W-:Y:S02]  /*3ac0*/  STL.64 [R1+0x790], R4 ;  /* 0x0007900401007387 */ /* 0x0005e40000100a00 */
.L_x_57:
[----:B------:R-:W-:Y:S05]  /*3ad0*/  BSYNC.RECONVERGENT B2 ;  /* 0x0000000000027941 */ /* 0x000fea0003800200 */
.L_x_56:
[----:B0----5:R-:W-:-:S05]  /*3ae0*/  IADD3 R0, PT, PT, R0, 0x1, RZ ;  /* 0x0000000100007810 */ /* 0x021fca0007ffe0ff */
[----:B------:R3:W-:Y:S01]  /*3af0*/  STL [R1+0x106c], R0 ;  /* 0x00106c0001007387 */ /* 0x0007e20000100800 */
[----:B------:R-:W-:Y:S05]  /*3b00*/  BRA `(.L_x_59) ;  /* 0x0000000000107947 */ /* 0x000fea0003800000 */
.L_x_55:
[----:B------:R-:W-:Y:S01]  /*3b10*/  MOV R0, 0x1 ;  /* 0x0000000100007802 */ /* 0x000fe20000000f00 */
[----:B0-----:R-:W0:Y:S02]  /*3b20*/  DMUL R4, RZ, R16 ;  /* 0x00000010ff047228 */ /* 0x001e240000000000 */
[----:B0-----:R0:W-:Y:S04]  /*3b30*/  STL.64 [R1+0x790], R4 ;  /* 0x0007900401007387 */ /* 0x0011e80000100a00 */
[----:B------:R0:W-:Y:S02]  /*3b40*/  STL [R1+0x106c], R0 ;  /* 0x00106c0001007387 */ /* 0x0001e40000100800 */
.L_x_59:
[----:B------:R-:W-:Y:S05]  /*3b50*/  BSYNC.RECONVERGENT B1 ;  /* 0x0000000000017941 */ /* 0x000fea0003800200 */
.L_x_54:
[----:B------:R-:W4:Y:S01]  /*3b60*/  LDL.LU R3, [R1+0xa0] ;  /* 0x0000a00001037983 */ /* 0x000f220000300800 */
[----:B0-2---:R-:W0:Y:S01]  /*3b70*/  MUFU.RCP64H R5, R21 ;  /* 0x0000001500057308 */ /* 0x005e220000001800 */
[----:B------:R-:W-:Y:S01]  /*3b80*/  MOV R4, 0x1 ;  /* 0x0000000100047802 */ /* 0x000fe20000000f00 */
[----:B-----5:R-:W-:Y:S01]  /*3b90*/  FSEL R18, R26, RZ, P1 ;  /* 0x000000ff1a127208 */ /* 0x020fe20000800000 */
[----:B------:R-:W-:Y:S01]  /*3ba0*/  FSEL R19, R27, 1.875, P1 ;  /* 0x3ff000001b137808 */ /* 0x000fe20000800000 */
[----:B------:R-:W-:Y:S03]  /*3bb0*/  BSSY.RECONVERGENT B1, `(.L_x_60) ;  /* 0x0000033000017945 */ /* 0x000fe60003800200 */
        /* <DEDUP_REMOVED lines=25> */
[----:B----4-:R2:W4:-:S15]  /*3d50*/  F2F.F64.F32 R26, R3 ;  /* 0x00000003001a7310 */ /* 0x01051e0000201800 */
        /* <DEDUP_REMOVED lines=15> */
[----:B0--3--:R-:W-:-:S05]  /*3e50*/  FFMA R0, RZ, R21, R29 ;  /* 0x00000015ff007223 */ /* 0x009fca000000001d */
[----:B------:R-:W-:-:S13]  /*3e60*/  FSETP.GT.AND P2, PT, |R0|, 1.469367938527859385e-39, PT ;  /* 0x001000000000780b */ /* 0x000fda0003f44200 */
[----:B--2-4-:R-:W-:Y:S05]  /*3e70*/  @P2 BRA `(.L_x_61) ;  /* 0x0000000000182947 */ /* 0x014fea0003800000 */
[----:B------:R-:W-:Y:S01]  /*3e80*/  MOV R4, R20 ;  /* 0x0000001400047202 */ /* 0x000fe20000000f00 */
[----:B------:R-:W-:Y:S01]  /*3e90*/  MOV R5, R21 ;  /* 0x0000001500057202 */ /* 0x000fe20000000f00 */
[----:B------:R-:W-:-:S07]  /*3ea0*/  MOV R3, 0x3ec0 ;  /* 0x00003ec000037802 */ /* 0x000fce0000000f00 */
[----:B-1----:R-:W-:Y:S05]  /*3eb0*/  CALL.REL.NOINC `($__internal_0_$__cuda_sm20_div_rn_f64_full) ;  /* 0x000003ac00d87944 */ /* 0x002fea0003c00000 */
[----:B------:R-:W-:Y:S01]  /*3ec0*/  MOV R28, R4 ;  /* 0x00000004001c7202 */ /* 0x000fe20000000f00 */
[----:B------:R-:W-:-:S07]  /*3ed0*/  MOV R29, R5 ;  /* 0x00000005001d7202 */ /* 0x000fce0000000f00 */
.L_x_61:
[----:B------:R-:W-:Y:S05]  /*3ee0*/  BSYNC.RECONVERGENT B1 ;  /* 0x0000000000017941 */ /* 0x000fea0003800200 */
.L_x_60:
        /* <DEDUP_REMOVED lines=8> */
[----:B------:R-:W5:Y:S04]  /*3f70*/  LDG.E.64.CONSTANT R14, desc[UR14][R4.64+0x10] ;  /* 0x0000100e040e7981 */ /* 0x000f68000c1e9b00 */
[----:B------:R-:W5:Y:S04]  /*3f80*/  LDG.E.64.CONSTANT R12, desc[UR14][R4.64+0x18] ;  /* 0x0000180e040c7981 */ /* 0x000f68000c1e9b00 */
[----:B------:R-:W5:Y:S04]  /*3f90*/  LDG.E.64.CONSTANT R10, desc[UR14][R4.64+0x20] ;  /* 0x0000200e040a7981 */ /* 0x000f68000c1e9b00 */
[----:B------:R-:W5:Y:S04]  /*3fa0*/  LDG.E.64.CONSTANT R6, desc[UR14][R4.64+0x28] ;  /* 0x0000280e04067981 */ /* 0x000f68000c1e9b00 */
[----:B------:R-:W5:Y:S01]  /*3fb0*/  LDG.E.64.CONSTANT R4, desc[UR14][R4.64+0x30] ;  /* 0x0000300e04047981 */ /* 0x000f62000c1e9b00 */
[----:B--2---:R-:W-:Y:S01]  /*3fc0*/  LOP3.LUT R0, R23, 0x7fffffff, RZ, 0xc0, !PT ;  /* 0x7fffffff17007812 */ /* 0x004fe200078ec0ff */
[----:B------:R-:W-:Y:S01]  /*3fd0*/  BSSY.RECONVERGENT B1, `(.L_x_62) ;  /* 0x0000045000017945 */ /* 0x000fe20003800200 */
[----:B------:R-:W-:Y:S01]  /*3fe0*/  ISETP.NE.AND P1, PT, R22, RZ, PT ;  /* 0x000000ff1600720c */ /* 0x000fe20003f25270 */
[----:B---3--:R0:W2:Y:S02]  /*3ff0*/  DMUL R16, R8, R32 ;  /* 0x0000002008107228 */ /* 0x0080a40000000000 */
[----:B------:R-:W-:Y:S01]  /*4000*/  ISETP.EQ.AND P2, PT, R0, 0x7ff00000, PT ;  /* 0x7ff000000000780c */ /* 0x000fe20003f42270 */
[----:B----4-:R0:W-:Y:S04]  /*4010*/  STL.64 [R1+0xd80], R20 ;  /* 0x000d801401007387 */ /* 0x0101e80000100a00 */
[----:B-----5:R0:W-:Y:S04]  /*4020*/  STL.64 [R1+0xe30], R14 ;  /* 0x000e300e01007387 */ /* 0x0201e80000100a00 */
        /* <DEDUP_REMOVED lines=51> */
[----:B-1----:R-:W-:Y:S05]  /*4360*/  CALL.REL.NOINC `($triton_poi_fused_cat_2$__internal_trig_reduction_slowpathd) ;  /* 0x000003d000d87944 */ /* 0x002fea0003c00000 */
[----:B------:R-:W-:Y:S05]  /*4370*/  BSYNC.RECONVERGENT B3 ;  /* 0x0000000000037941 */ /* 0x000fea0003800200 */
.L_x_66:
[----:B------:R2:W5:Y:S04]  /*4380*/  LDL R0, [R1] ;  /* 0x0000000001007983 */ /* 0x0005680000100800 */
[----:B------:R2:W-:Y:S02]  /*4390*/  STL.64 [R1+0x778], R4 ;  /* 0x0007780401007387 */ /* 0x0005e40000100a00 */
.L_x_65:
[----:B------:R-:W-:Y:S05]  /*43a0*/  BSYNC.RECONVERGENT B2 ;  /* 0x0000000000027941 */ /* 0x000fea0003800200 */
.L_x_64:
[----:B0----5:R-:W-:-:S05]  /*43b0*/  IADD3 R0, PT, PT, R0, 0x1, RZ ;  /* 0x0000000100007810 */ /* 0x021fca0007ffe0ff */
[----:B------:R3:W-:Y:S01]  /*43c0*/  STL [R1+0x1068], R0 ;  /* 0x0010680001007387 */ /* 0x0007e20000100800 */
[----:B------:R-:W-:Y:S05]  /*43d0*/  BRA `(.L_x_67) ;  /* 0x0000000000107947 */ /* 0x000fea0003800000 */
.L_x_63:
[----:B------:R-:W-:Y:S01]  /*43e0*/  MOV R0, 0x1 ;  /* 0x0000000100007802 */ /* 0x000fe20000000f00 */
[----:B0-----:R-:W0:Y:S02]  /*43f0*/  DMUL R4, RZ, R22 ;  /* 0x00000016ff047228 */ /* 0x001e240000000000 */
[----:B0-----:R0:W-:Y:S04]  /*4400*/  STL.64 [R1+0x778], R4 ;  /* 0x0007780401007387 */ /* 0x0011e80000100a00 */
[----:B------:R0:W-:Y:S02]  /*4410*/  STL [R1+0x1068], R0 ;  /* 0x0010680001007387 */ /* 0x0001e40000100800 */
.L_x_67:
[----:B------:R-:W-:Y:S05]  /*4420*/  BSYNC.RECONVERGENT B1 ;  /* 0x0000000000017941 */ /* 0x000fea0003800200 */
.L_x_62:
[----:B------:R-:W4:Y:S01]  /*4430*/  LDL.LU R3, [R1+0xa4] ;  /* 0x0000a40001037983 */ /* 0x000f220000300800 */
[----:B0-2---:R-:W0:Y:S01]  /*4440*/  MUFU.RCP64H R5, R19 ;  /* 0x0000001300057308 */ /* 0x005e220000001800 */
        /* <DEDUP_REMOVED lines=52> */
.L_x_69:
[----:B------:R-:W-:Y:S05]  /*4790*/  BSYNC.RECONVERGENT B1 ;  /* 0x0000000000017941 */ /* 0x000fea0003800200 */
.L_x_68:
        /* <DEDUP_REMOVED lines=8> */
[----:B------:R-:W5:Y:S04]  /*4820*/  LDG.E.64.CONSTANT R10, desc[UR14][R4.64+0x18] ;  /* 0x0000180e040a7981 */ /* 0x000f68000c1e9b00 */
[----:B------:R-:W5:Y:S04]  /*4830*/  LDG.E.64.CONSTANT R8, desc[UR14][R4.64+0x20] ;  /* 0x0000200e04087981 */ /* 0x000f68000c1e9b00 */
[----:B------:R-:W5:Y:S04]  /*4840*/  LDG.E.64.CONSTANT R6, desc[UR14][R4.64+0x28] ;  /* 0x0000280e04067981 */ /* 0x000f68000c1e9b00 */
[----:B------:R-:W5:Y:S01]  /*4850*/  LDG.E.64.CONSTANT R4, desc[UR14][R4.64+0x30] ;  /* 0x0000300e04047981 */ /* 0x000f62000c1e9b00 */
[----:B--2---:R-:W-:Y:S01]  /*4860*/  LOP3.LUT R0, R17, 0x7fffffff, RZ, 0xc0, !PT ;  /* 0x7fffffff11007812 */ /* 0x004fe200078ec0ff */
[----:B------:R-:W-:Y:S01]  /*4870*/  BSSY.RECONVERGENT B1, `(.L_x_70) ;  /* 0x0000045000017945 */ /* 0x000fe20003800200 */
[----:B------:R-:W-:Y:S01]  /*4880*/  ISETP.NE.AND P1, PT, R16, RZ, PT ;  /* 0x000000ff1000720c */ /* 0x000fe20003f25270 */
[----:B------:R0:W2:Y:S02]  /*4890*/  DMUL R18, R26, R28 ;  /* 0x0000001c1a127228 */ /* 0x0000a40000000000 */
[----:B------:R-:W-:Y:S01]  /*48a0*/  ISETP.EQ.AND P2, PT, R0, 0x7ff00000, PT ;  /* 0x7ff000000000780c */ /* 0x000fe20003f42270 */
[----:B---3--:R0:W-:Y:S04]  /*48b0*/  STL.64 [R1+0xd58], R14 ;  /* 0x000d580e01007387 */ /* 0x0081e80000100a00 */
[----:B----4-:R0:W-:Y:S04]  /*48c0*/  STL.64 [R1+0xe10], R12 ;  /* 0x000e100c01007387 */ /* 0x0101e80000100a00 */
[----:B-----5:R0:W-:Y:S04]  /*48d0*/  STL.64 [R1+0xeb8], R10 ;  /* 0x000eb80a01007387 */ /* 0x0201e80000100a00 */
        /* <DEDUP_REMOVED lines=52> */
.L_x_74:
[----:B------:R2:W5:Y:S04]  /*4c20*/  LDL R0, [R1] ;  /* 0x0000000001007983 */ /* 0x0005680000100800 */
[----:B------:R2:W-:Y:S02]  /*4c30*/  STL.64 [R1+0x758], R4 ;  /* 0x0007580401007387 */ /* 0x0005e40000100a00 */
.L_x_73:
[----:B------:R-:W-:Y:S05]  /*4c40*/  BSYNC.RECONVERGENT B2 ;  /* 0x0000000000027941 */ /* 0x000fea0003800200 */
.L_x_72:
[----:B0----5:R-:W-:-:S05]  /*4c50*/  IADD3 R0, PT, PT, R0, 0x1, RZ ;  /* 0x0000000100007810 */ /* 0x021fca0007ffe0ff */
[----:B------:R3:W-:Y:S01]  /*4c60*/  STL [R1+0x105c], R0 ;  /* 0x00105c0001007387 */ /* 0x0007e20000100800 */
[----:B------:R-:W-:Y:S05]  /*4c70*/  BRA `(.L_x_75) ;  /* 0x0000000000107947 */ /* 0x000fea0003800000 */
.L_x_71:
[----:B------:R-:W-:Y:S01]  /*4c80*/  MOV R0, 0x1 ;  /* 0x0000000100007802 */ /* 0x000fe20000000f00 */
[----:B0-----:R-:W0:Y:S02]  /*4c90*/  DMUL R4, RZ, R16 ;  /* 0x00000010ff047228 */ /* 0x001e240000000000 */
[----:B0-----:R0:W-:Y:S04]  /*4ca0*/  STL.64 [R1+0x758], R4 ;  /* 0x0007580401007387 */ /* 0x0011e80000100a00 */
[----:B------:R0:W-:Y:S02]  /*4cb0*/  STL [R1+0x105c], R0 ;  /* 0x00105c0001007387 */ /* 0x0001e40000100800 */
.L_x_75:
[----:B------:R-:W-:Y:S05]  /*4cc0*/  BSYNC.RECONVERGENT B1 ;  /* 0x0000000000017941 */ /* 0x000fea0003800200 */
.L_x_70:
[----:B0--3--:R-:W3:Y:S01]  /*4cd0*/  LDL R0, [R1+0x105c] ;  /* 0x00105c0001007983 */ /* 0x009ee20000100800 */
[----:B------:R-:W0:Y:S01]  /*4ce0*/  LDC.64 R6, c[0x4][0x18] ;  /* 0x01000600ff067b82 */ /* 0x000e220000000a00 */
[----:B---3--:R-:W-:-:S05]  /*4cf0*/  LOP3.LUT R0, R0, 0x1, RZ, 0xc0, !PT ;  /* 0x0000000100007812 */ /* 0x008fca00078ec0ff */
[----:B--2---:R-:W-:Y:S01]  /*4d00*/  IMAD.SHL.U32 R4, R0, 0x8, RZ ;  /* 0x0000000800047824 */ /* 0x004fe200078e00ff */
        /* <DEDUP_REMOVED lines=68> */
.L_x_80:
[----:B------:R2:W5:Y:S04]  /*5150*/  LDL R0, [R1] ;  /* 0x0000000001007983 */ /* 0x0005680000100800 */
[----:B------:R2:W-:Y:S02]  /*5160*/  STL.64 [R1+0x740], R4 ;  /* 0x0007400401007387 */ /* 0x0005e40000100a00 */
.L_x_79:
[----:B------:R-:W-:Y:S05]  /*5170*/  BSYNC.RECONVERGENT B2 ;  /* 0x0000000000027941 */ /* 0x000fea0003800200 */
.L_x_78:
[----:B0----5:R-:W-:-:S05]  /*5180*/  IADD3 R0, PT, PT, R0, 0x1, RZ ;  /* 0x0000000100007810 */ /* 0x021fca0007ffe0ff */
[----:B------:R3:W-:Y:S01]  /*5190*/  STL [R1+0x1058], R0 ;  /* 0x0010580001007387 */ /* 0x0007e20000100800 */
[----:B------:R-:W-:Y:S05]  /*51a0*/  BRA `(.L_x_81) ;  /* 0x0000000000107947 */ /* 0x000fea0003800000 */
.L_x_77:
[----:B------:R-:W-:Y:S01]  /*51b0*/  MOV R0, 0x1 ;  /* 0x0000000100007802 */ /* 0x000fe20000000f00 */
[----:B0-----:R-:W0:Y:S02]  /*51c0*/  DMUL R4, RZ, R18 ;  /* 0x00000012ff047228 */ /* 0x001e240000000000 */
[----:B0-----:R0:W-:Y:S04]  /*51d0*/  STL.64 [R1+0x740], R4 ;  /* 0x0007400401007387 */ /* 0x0011e80000100a00 */
[----:B------:R0:W-:Y:S02]  /*51e0*/  STL [R1+0x1058], R0 ;  /* 0x0010580001007387 */ /* 0x0001e40000100800 */
.L_x_81:
[----:B------:R-:W-:Y:S05]  /*51f0*/  BSYNC.RECONVERGENT B1 ;  /* 0x0000000000017941 */ /* 0x000fea0003800200 */
.L_x_76:
        /* <DEDUP_REMOVED lines=14> */
[----:B------:R-:W-:-:S03]  /*52e0*/  ISETP.NE.AND P1, PT, R16, RZ, PT ;  /* 0x000000ff1000720c */ /* 0x000fc60003f25270 */
[----:B------:R-:W-:Y:S01]  /*52f0*/  ISETP.EQ.AND P2, PT, R0, 0x7ff00000, PT ;  /* 0x7ff000000000780c */ /* 0x000fe20003f42270 */
[----:B---3--:R0:W-:Y:S04]  /*5300*/  STL.64 [R1+0xd20], R14 ;  /* 0x000d200e01007387 */ /* 0x0081e80000100a00 */
[----:B----4-:R0:W-:Y:S04]  /*5310*/  STL.64 [R1+0xdd8], R12 ;  /* 0x000dd80c01007387 */ /* 0x0101e80000100a00 */
[----:B-----5:R0:W-:Y:S04]  /*5320*/  STL.64 [R1+0xea0], R10 ;  /* 0x000ea00a01007387 */ /* 0x0201e80000100a00 */
[----:B------:R0:W-:Y:S04]  /*5330*/  STL.64 [R1+0xf38], R8 ;  /* 0x000f380801007387 */ /* 0x0001e80000100a00 */
[----:B------:R0:W-:Y:S04]  /*5340*/  STL.64 [R1+0xfb0], R6 ;  /* 0x000fb00601007387 */ /* 0x0001e80000100a00 */
[----:B------:R0:W-:Y:S01]  /*5350*/  STL.64 [R1+0x1018], R4 ;  /* 0x0010180401007387 */ /* 0x0001e20000100a00 */
[----:B------:R-:W-:Y:S05]  /*5360*/  @!P1 BRA P2, `(.L_x_83) ;  /* 0x0000000000d89947 */ /* 0x000fea0001000000 */
        /* <DEDUP_REMOVED lines=48> */
.L_x_86:
[----:B------:R2:W5:Y:S04]  /*5670*/  LDL R0, [R1] ;  /* 0x0000000001007983 */ /* 0x0005680000100800 */
[----:B------:R2:W-:Y:S02]  /*5680*/  STL.64 [R1+0x768], R4 ;  /* 0x0007680401007387 */ /* 0x0005e40000100a00 */
.L_x_85:
[----:B------:R-:W-:Y:S05]  /*5690*/  BSYNC.RECONVERGENT B2 ;  /* 0x0000000000027941 */ /* 0x000fea0003800200 */
.L_x_84:
[----:B0----5:R-:W-:-:S05]  /*56a0*/  IADD3 R0, PT, PT, R0, 0x1, RZ ;  /* 0x0000000100007810 */ /* 0x021fca0007ffe0ff */
[----:B------:R3:W-:Y:S01]  /*56b0*/  STL [R1+0x1034], R0 ;  /* 0x0010340001007387 */ /* 0x0007e20000100800 */
[----:B------:R-:W-:Y:S05]  /*56c0*/  BRA `(.L_x_87) ;  /* 0x0000000000107947 */ /* 0x000fea0003800000 */
.L_x_83:
[----:B------:R-:W-:Y:S01]  /*56d0*/  MOV R0, 0x1 ;  /* 0x0000000100007802 */ /* 0x000fe20000000f00 */
[----:B0-----:R-:W0:Y:S02]  /*56e0*/  DMUL R4, RZ, R16 ;  /* 0x00000010ff047228 */ /* 0x001e240000000000 */
[----:B0-----:R0:W-:Y:S04]  /*56f0*/  STL.64 [R1+0x768], R4 ;  /* 0x0007680401007387 */ /* 0x0011e80000100a00 */
[----:B------:R0:W-:Y:S02]  /*5700*/  STL [R1+0x1034], R0 ;  /* 0x0010340001007387 */ /* 0x0001e40000100800 */
.L_x_87:
[----:B------:R-:W-:Y:S05]  /*5710*/  BSYNC.RECONVERGENT B1 ;  /* 0x0000000000017941 */ /* 0x000fea0003800200 */
.L_x_82:
[----:B------:R-:W4:Y:S01]  /*5720*/  LDL R3, [R1+0x1034] ;  /* 0x0010340001037983 */ /* 0x000f220000100800 */
[----:B------:R-:W0:Y:S03]  /*5730*/  LDC.64 R6, c[0x4][0x18] ;  /* 0x01000600ff067b82 */ /* 0x000e260000000a00 */
[----:B--2---:R-:W2:Y:S04]  /*5740*/  LDL.64 R12, [R1+0x58] ;  /* 0x00005800010c7983 */ /* 0x004ea80000100a00 */
[----:B---3--:R-:W3:Y:S04]  /*5750*/  LDL.64 R10, [R1+0x48] ;  /* 0x00004800010a7983 */ /* 0x008ee80000100a00 */
[----:B0-----:R-:W3:Y:S01]  /*5760*/  LDL R0, [R1+0x78] ;  /* 0x0000780001007983 */ /* 0x001ee20000100800 */
[----:B------:R-:W-:Y:S01]  /*5770*/  ISETP.LT.AND P3, PT, RZ, UR8, !P0 ;  /* 0x00000008ff007c0c */ /* 0x000fe2000c761270 */
[----:B------:R-:W-:Y:S01]  /*5780*/  UMOV UR12, 0xf0 ;  /* 0x000000f0000c7882 */ /* 0x000fe20000000000 */
[----:B------:R-:W-:Y:S01]  /*5790*/  UISETP.GE.AND UP0, UPT, UR9, 0x2, UPT ;  /* 0x000000020900788c */ /* 0x000fe2000bf06270 */
[----:B------:R-:W-:Y:S01]  /*57a0*/  USHF.R.U32 UR16, UR12, 0x4, URZ ;  /* 0x000000040c107899 */ /* 0x000fe200080016ff */
[----:B------:R-:W-:-:S03]  /*57b0*/  UMOV UR17, 0x140 ;  /* 0x0000014000117882 */ /* 0x000fc60000000000 */
[----:B------:R-:W-:-:S04]  /*57c0*/  ULOP3.LUT UR17, UR17, 0xf, UR16, 0xf8, !UPT ;  /* 0x0000000f11117892 */ /* 0x000fc8000f8ef810 */
[----:B------:R-:W-:Y:S01]  /*57d0*/  USHF.L.U32 UR17, UR17, 0x14, URZ ;  /* 0x0000001411117899 */ /* 0x000fe200080006ff */
[----:B------:R-:W-:Y:S01]  /*57e0*/  UMOV UR16, URZ ;  /* 0x000000ff00107c82 */ /* 0x000fe20008000000 */
[----:B------:R-:W-:Y:S01]  /*57f0*/  HFMA2 R18, -RZ, RZ, 0, 0 ;  /* 0x00000000ff127431 */ /* 0x000fe200000001ff */
[----:B------:R-:W3:Y:S01]  /*5800*/  LDL.64 R8, [R1+0x40] ;  /* 0x0000400001087983 */ /* 0x000ee20000100a00 */
[----:B------:R-:W-:Y:S01]  /*5810*/  UISETP.GT.AND UP0, UPT, UR10, URZ, !UP0 ;  /* 0x000000ff0a00728c */ /* 0x000fe2000c704270 */
[----:B----4-:R-:W-:-:S04]  /*5820*/  LOP3.LUT R3, R3, 0x1, RZ, 0xc0, !PT ;  /* 0x0000000103037812 */ /* 0x010fc800078ec0ff */
[----:B--2---:R-:W2:Y:S01]  /*5830*/  @P3 LDG.E.EL R18, desc[UR16][R12.64] ;  /* 0x000000100c123981 */ /* 0x004ea2000c2e1900 */
[----:B------:R-:W-:-:S04]  /*5840*/  IMAD.SHL.U32 R4, R3, 0x8, RZ ;  /* 0x0000000803047824 */ /* 0x000fc800078e00ff */
[----:B------:R-:W-:-:S05]  /*5850*/  IMAD.WIDE.U32 R4, R4, 0x8, R6 ;  /* 0x0000000804047825 */ /* 0x000fca00078e0006 */
[----:B------:R-:W4:Y:S04]  /*5860*/  LDG.E.64.CONSTANT R6, desc[UR14][R4.64+0x8] ;  /* 0x0000080e04067981 */ /* 0x000f28000c1e9b00 */
[----:B------:R-:W2:Y:S04]  /*5870*/  LDG.E.64.CONSTANT R26, desc[UR14][R4.64+0x10] ;  /* 0x0000100e041a7981 */ /* 0x000ea8000c1e9b00 */
[----:B------:R-:W2:Y:S04]  /*5880*/  LDG.E.64.CONSTANT R22, desc[UR14][R4.64+0x18] ;  /* 0x0000180e04167981 */ /* 0x000ea8000c1e9b00 */
[----:B------:R-:W2:Y:S04]  /*5890*/  LDG.E.64.CONSTANT R16, desc[UR14][R4.64+0x20] ;  /* 0x0000200e04107981 */ /* 0x000ea8000c1e9b00 */
[----:B------:R-:W2:Y:S04]  /*58a0*/  LDG.E.64.CONSTANT R14, desc[UR14][R4.64+0x28] ;  /* 0x0000280e040e7981 */ /* 0x000ea8000c1e9b00 */
[----:B------:R-:W2:Y:S01]  /*58b0*/  LDG.E.64.CONSTANT R4, desc[UR14][R4.64+0x30] ;  /* 0x0000300e04047981 */ /* 0x000ea2000c1e9b00 */
[----:B------:R-:W-:-:S03]  /*58c0*/  PLOP3.LUT P1, PT, PT, PT, UP0, 0x80, 0x8 ;  /* 0x000000000008781c */ /* 0x000fc60003f2f008 */
[----:B------:R-:W-:Y:S02]  /*58d0*/  STL [R1+0x120], R3 ;  /* 0x0001200301007387 */ /* 0x000fe40000100800 */
[----:B---3--:R-:W-:Y:S01]  /*58e0*/  ISETP.LT.AND P2, PT, R0, 0x16, P1 ;  /* 0x000000160000780c */ /* 0x008fe20000f41270 */
[----:B------:R-:W-:Y:S01]  /*58f0*/  LOP3.LUT R2, R2, 0xfffff7ff, RZ, 0xc0, !PT ;  /* 0xfffff7ff02027812 */ /* 0x000fe200078ec0ff */
[----:B------:R-:W-:Y:S01]  /*5900*/  USHF.R.U32 UR12, UR12, 0x4, URZ ;  /* 0x000000040c0c7899 */ /* 0x000fe200080016ff */
[----:B------:R-:W-:-:S03]  /*5910*/  UMOV UR13, 0x140 ;  /* 0x00000140000d7882 */ /* 0x000fc60000000000 */
[----:B------:R-:W-:-:S04]  /*5920*/  ULOP3.LUT UR13, UR13, 0xf, UR12, 0xf8, !UPT ;  /* 0x0000000f0d0d7892 */ /* 0x000fc8000f8ef80c */
[----:B------:R-:W-:Y:S01]  /*5930*/  USHF.L.U32 UR13, UR13, 0x14, URZ ;  /* 0x000000140d0d7899 */ /* 0x000fe200080006ff */
[----:B------:R-:W-:Y:S01]  /*5940*/  UMOV UR12, URZ ;  /* 0x000000ff000c7c82 */ /* 0x000fe20008000000 */
[----:B------:R-:W-:Y:S01]  /*5950*/  CS2R R24, SRZ ;  /* 0x0000000000187805 */ /* 0x000fe2000001ff00 */
[----:B------:R-:W-:Y:S01]  /*5960*/  MOV R0, RZ ;  /* 0x000000ff00007202 */ /* 0x000fe20000000f00 */
[----:B------:R-:W-:Y:S01]  /*5970*/  @P3 LOP3.LUT R2, R2, 0x800, RZ, 0xfc, !PT ;  /* 0x0000080002023812 */ /* 0x000fe200078efcff */
[----:B------:R-:W-:Y:S03]  /*5980*/  BSSY.RECONVERGENT B1, `(.L_x_88) ;  /* 0x0000024000017945 */ /* 0x000fe60003800200 */
[----:B------:R-:W-:Y:S01]  /*5990*/  LOP3.LUT R2, R2, 0xfffbffff, RZ, 0xc0, !PT ;  /* 0xfffbffff02027812 */ /* 0x000fe200078ec0ff */
[----:B------:R0:W5:Y:S04]  /*59a0*/  @P3 LDG.E.EL R24, desc[UR12][R30.64] ;  /* 0x0000000c1e183981 */ /* 0x000168000c2e1900 */
[----:B------:R0:W5:Y:S01]  /*59b0*/  @P2 LDG.E.EL R0, desc[UR16][R12.64] ;  /* 0x000000100c002981 */ /* 0x000162000c2e1900 */
[----:B------:R-:W-:-:S03]  /*59c0*/  @P2 LOP3.LUT R2, R2, 0x40000, RZ, 0xfc, !PT ;  /* 0x0004000002022812 */ /* 0x000fc600078efcff */
[----:B------:R0:W5:Y:S04]  /*59d0*/  @P2 LDG.E.EL R25, desc[UR12][R30.64] ;  /* 0x0000000c1e192981 */ /* 0x000168000c2e1900 */
[----:B----4-:R3:W-:Y:S04]  /*59e0*/  STL.64 [R1+0xd08], R6 ;  /* 0x000d080601007387 */ /* 0x0107e80000100a00 */
[----:B--2---:R0:W-:Y:S04]  /*59f0*/  STL.64 [R1+0xda0], R26 ;  /* 0x000da01a01007387 */ /* 0x0041e80000100a00 */
[----:B------:R0:W-:Y:S01]  /*5a00*/  STL.64 [R1+0xe80], R22 ;  /* 0x000e801601007387 */ /* 0x0001e20000100a00 */
[----:B---3--:R-:W2:Y:S02]  /*5a10*/  DMUL R6, RZ, R10 ;  /* 0x0000000aff067228 */ /* 0x008ea40000000000 */
[----:B--2---:R-:W-:Y:S01]  /*5a20*/  ISETP.NE.AND P1, PT, R6, RZ, PT ;  /* 0x000000ff0600720c */ /* 0x004fe20003f25270 */
[----:B------:R-:W-:Y:S01]  /*5a30*/  LOP3.LUT R3, R7, 0x7fffffff, RZ, 0xc0, !PT ;  /* 0x7fffffff07037812 */ /* 0x000fe200078ec0ff */
[----:B------:R0:W-:Y:S04]  /*5a40*/  STL.64 [R1+0xfa0], R14 ;  /* 0x000fa00e01007387 */ /* 0x0001e80000100a00 */
[----:B------:R0:W-:Y:S01]  /*5a50*/  STL.64 [R1+0xf20], R16 ;  /* 0x000f201001007387 */ /* 0x0001e20000100a00 */
[----:B------:R-:W-:-:S03]  /*5a60*/  ISETP.EQ.AND P1, PT, R3, 0x7ff00000, !P1 ;  /* 0x7ff000000300780c */ /* 0x000fc60004f22270 */
[----:B------:R0:W-:-:S15]  /*5a70*/  STL.64 [R1+0x1008], R4 ;  /* 0x0010080401007387 */ /* 0x0001de0000100a00 */
[----:B------:R-:W-:-:S07]  /*5a80*/  NOP ;  /* 0x0000000000007918 */ /* 0x000fce0000000000 */
[----:B------:R-:W-:-:S15]  /*5a90*/  NOP ;  /* 0x0000000000007918 */ /* 0x000fde0000000000 */
[----:B------:R-:W-:-:S15]  /*5aa0*/  NOP ;  /* 0x0000000000007918 */ /* 0x000fde0000000000 */
[----:B------:R-:W2:-:S15]  /*5ab0*/  F2F.F64.F32 R18, R18 ;  /* 0x0000001200127310 */ /* 0x000e9e0000201800 */
[----:B------:R-:W-:-:S04]  /*5ac0*/  NOP ;  /* 0x0000000000007918 */ /* 0x000fc80000000000 */
[----:B------:R-:W-:-:S15]  /*5ad0*/  NOP ;  /* 0x0000000000007918 */ /* 0x000fde0000000000 */
[----:B------:R-:W-:-:S15]  /*5ae0*/  NOP ;  /* 0x0000000000007918 */ /* 0x000fde0000000000 */
[----:B------:R-:W-:-:S15]  /*5af0*/  NOP ;  /* 0x0000000000007918 */ /* 0x000fde0000000000 */
[----:B------:R-:W3:-:S15]  /*5b00*/  DSETP.LTU.OR P1, PT, |R6|, 2.14748364800000000000e+09, P1 ;  /* 0x41e000000600742a */ /* 0x000ede0000f29600 */
[----:B------:R-:W-:-:S04]  /*5b10*/  NOP ;  /* 0x0000000000007918 */ /* 0x000fc80000000000 */
[----:B------:R-:W-:-:S15]  /*5b20*/  NOP ;  /* 0x0000000000007918 */ /* 0x000fde0000000000 */
[----:B------:R-:W-:-:S15]  /*5b30*/  NOP ;  /* 0x0000000000007918 */ /* 0x000fde0000000000 */
[----:B------:R-:W-:-:S15]  /*5b40*/  NOP ;  /* 0x0000000000007918 */ /* 0x000fde0000000000 */
[----:B--2---:R0:W2:Y:S02]  /*5b50*/  DMUL R18, R18, R8 ;  /* 0x0000000812127228 */ /* 0x0040a40000000000 */
[----:B0-23--:R-:W-:Y:S05]  /*5b60*/  @P1 BRA `(.L_x_89) ;  /* 0x0000000000141947 */ /* 0x00dfea0003800000 */
[----:B------:R-:W-:Y:S02]  /*5b70*/  MOV.64 R8, UR6 ;  /* 0x0000000600087c02 */ /* 0x000fe40008010f00 */
[----:B------:R-:W-:Y:S02]  /*5b80*/  MOV.64 R4, UR6 ;  /* 0x0000000600047c02 */ /* 0x000fe40008010f00 */
[----:B------:R-:W-:Y:S02]  /*5b90*/  MOV R3, 0x5bc0 ;  /* 0x00005bc000037802 */ /* 0x000fe40000000f00 */
[----:B------:R-:W-:-:S07]  /*5ba0*/  MOV R4, R8 ;  /* 0x0000000800047202 */ /* 0x000fce0000000f00 */
[----:B-1---5:R-:W-:Y:S05]  /*5bb0*/  CALL.REL.NOINC `($triton_poi_fused_cat_2$__internal_trig_reduction_slowpathd) ;  /* 0x000003b800c47944 */ /* 0x022fea0003c00000 */
.L_x_89:
[----:B------:R-:W-:Y:S05]  /*5bc0*/  BSYNC.RECONVERGENT B1 ;  /* 0x0000000000017941 */ /* 0x000fea0003800200 */
.L_x_88:
[----:B------:R-:W2:Y:S01]  /*5bd0*/  LDL.64 R4, [R1+0x30] ;  /* 0x0000300001047983 */ /* 0x000ea20000100a00 */
[----:B------:R-:W-:Y:S01]  /*5be0*/  LOP3.LUT R3, R19, 0x7fffffff, RZ, 0xc0, !PT ;  /* 0x7fffffff13037812 */ /* 0x000fe200078ec0ff */
[----:B-----5:R0:W3:Y:S01]  /*5bf0*/  F2F.F64.F32 R22, R0 ;  /* 0x0000000000167310 */ /* 0x0200e20000201800 */
[----:B------:R-:W-:Y:S01]  /*5c00*/  ISETP.NE.AND P2, PT, R18, RZ, PT ;  /* 0x000000ff1200720c */ /* 0x000fe20003f45270 */
[----:B------:R-:W-:Y:S02]  /*5c10*/  BSSY.RECONVERGENT B1, `(.L_x_90) ;  /* 0x000003d000017945 */ /* 0x000fe40003800200 */
[----:B------:R-:W-:-:S15]  /*5c20*/  ISETP.EQ.AND P1, PT, R3, 0x7ff00000, PT ;  /* 0x7ff000000300780c */ /* 0x000fde0003f22270 */
[----:B------:R-:W-:-:S15]  /*5c30*/  NOP ;  /* 0x0000000000007918 */ /* 0x000fde0000000000 */
[----:B------:R-:W-:-:S15]  /*5c40*/  NOP ;  /* 0x0000000000007918 */ /* 0x000fde0000000000 */
[----:B------:R-:W-:-:S15]  /*5c50*/  NOP ;  /* 0x0000000000007918 */ /* 0x000fde0000000000 */
[----:B--2---:R0:W2:Y:S02]  /*5c60*/  DMUL R16, RZ, R4 ;  /* 0x00000004ff107228 */ /* 0x0040a40000000000 */
[----:B0-23--:R-:W-:Y:S05]  /*5c70*/  @!P2 BRA P1, `(.L_x_91) ;  /* 0x0000000000cca947 */ /* 0x00dfea0000800000 */
[----:B------:R-:W-:Y:S01]  /*5c80*/  UMOV.64 UR12, 0x3fe45f306dc9c883 ;  /* 0x306dc9c8830c7482 */ /* 0x000fe200083fe45f */
[----:B------:R-:W-:-:S15]  /*5c90*/  DSETP.GE.AND P1, PT, |R18|, 2.14748364800000000000e+09, PT ;  /* 0x41e000001200742a */ /* 0x000fde0003f26200 */
[----:B------:R-:W-:-:S04]  /*5ca0*/  NOP ;  /* 0x0000000000007918 */ /* 0x000fc80000000000 */
        /* <DEDUP_REMOVED lines=10> */
[----:B0-----:R0:W-:Y:S04]  /*5d50*/  STL [R1+0x924], R0 ;  /* 0x0009240001007387 */ /* 0x0011e80000100800 */
[----:B------:R0:W-:-:S15]  /*5d60*/  STL [R1], R0 ;  /* 0x0000000001007387 */ /* 0x0001de0000100800 */
[----:B------:R-:W-:-:S13]  /*5d70*/  NOP ;  /* 0x0000000000007918 */ /* 0x000fda0000000000 */
        /* <DEDUP_REMOVED lines=31> */
.L_x_93:
[----:B------:R-:W2:Y:S04]  /*5f70*/  LDL R0, [R1] ;  /* 0x0000000001007983 */ /* 0x000ea80000100800 */
[----:B------:R3:W-:Y:S04]  /*5f80*/  STL.64 [R1+0x748], R4 ;  /* 0x0007480401007387 */ /* 0x0007e80000100a00 */
[----:B--2---:R3:W-:Y:S01]  /*5f90*/  STL [R1+0x924], R0 ;  /* 0x0009240001007387 */ /* 0x0047e20000100800 */
[----:B------:R-:W-:Y:S05]  /*5fa0*/  BRA `(.L_x_92) ;  /* 0x00000000000c7947 */ /* 0x000fea0003800000 */
.L_x_91:
[----:B------:R-:W0:Y:S01]  /*5fb0*/  DMUL R4, RZ, R18 ;  /* 0x00000012ff047228 */ /* 0x000e220000000000 */
[----:B------:R2:W-:Y:S04]  /*5fc0*/  STL [R1+0x924], RZ ;  /* 0x000924ff01007387 */ /* 0x0005e80000100800 */
[----:B0-----:R2:W-:Y:S02]  /*5fd0*/  STL.64 [R1+0x748], R4 ;  /* 0x0007480401007387 */ /* 0x0015e40000100a00 */
.L_x_92:
[----:B------:R-:W-:Y:S05]  /*5fe0*/  BSYNC.RECONVERGENT B1 ;  /* 0x0000000000017941 */ /* 0x000fea0003800200 */
.L_x_90:
        /* <DEDUP_REMOVED lines=12> */
[----:B------:R-:W-:Y:S01]  /*60b0*/  ISETP.NE.AND P1, PT, R16, RZ, PT ;  /* 0x000000ff1000720c */ /* 0x000fe20003f25270 */
[----:B--2---:R-:W-:Y:S01]  /*60c0*/  LOP3.LUT R0, R17, 0x7fffffff, RZ, 0xc0, !PT ;  /* 0x7fffffff11007812 */ /* 0x004fe200078ec0ff */
[----:B------:R-:W-:Y:S01]  /*60d0*/  BSSY.RECONVERGENT B1, `(.L_x_94) ;  /* 0x0000016000017945 */ /* 0x000fe20003800200 */
[----:B------:R-:W-:Y:S03]  /*60e0*/  DMUL R18, R22, R36 ;  /* 0x0000002416127228 */ /* 0x000fe60000000000 */
[----:B------:R-:W-:-:S15]  /*60f0*/  ISETP.EQ.AND P1, PT, R0, 0x7ff00000, !P1 ;  /* 0x7ff000000000780c */ /* 0x000fde0004f22270 */
[----:B------:R-:W-:Y:S01]  /*6100*/  NOP ;  /* 0x0000000000007918 */ /* 0x000fe20000000000 */
[----:B------:R-:W-:-:S15]  /*6110*/  NOP ;  /* 0x0000000000007918 */ /* 0x000fde0000000000 */
[----:B------:R-:W-:-:S15]  /*6120*/  NOP ;  /* 0x0000000000007918 */ /* 0x000fde0000000000 */
[----:B------:R-:W-:-:S15]  /*6130*/  NOP ;  /* 0x0000000000007918 */ /* 0x000fde0000000000 */
[----:B------:R-:W0:Y:S01]  /*6140*/  DSETP.LTU.OR P1, PT, |R16|, 2.14748364800000000000e+09, P1 ;  /* 0x41e000001000742a */ /* 0x000e220000f29600 */
[----:B---3--:R2:W-:Y:S04]  /*6150*/  STL.64 [R1+0xce8], R14 ;  /* 0x000ce80e01007387 */ /* 0x0085e80000100a00 */
[----:B----4-:R2:W-:Y:S04]  /*6160*/  STL.64 [R1+0xd88], R12 ;  /* 0x000d880c01007387 */ /* 0x0105e80000100a00 */
[----:B-----5:R2:W-:Y:S04]  /*6170*/  STL.64 [R1+0xe68], R10 ;  /* 0x000e680a01007387 */ /* 0x0205e80000100a00 */
[----:B------:R2:W-:Y:S04]  /*6180*/  STL.64 [R1+0xf08], R8 ;  /* 0x000f080801007387 */ /* 0x0005e80000100a00 */
[----:B------:R2:W-:Y:S04]  /*6190*/  STL.64 [R1+0xf88], R6 ;  /* 0x000f880601007387 */ /* 0x0005e80000100a00 */
[----:B------:R2:W-:Y:S01]  /*61a0*/  STL.64 [R1+0xff8], R4 ;  /* 0x000ff80401007387 */ /* 0x0005e20000100a00 */
[----:B0-----:R-:W-:Y:S05]  /*61b0*/  @P1 BRA `(.L_x_95) ;  /* 0x00000000001c1947 */ /* 0x001fea0003800000 */
[----:B--2---:R-:W-:Y:S02]  /*61c0*/  MOV.64 R8, UR6 ;  /* 0x0000000600087c02 */ /* 0x004fe40008010f00 */
[----:B------:R-:W-:Y:S02]  /*61d0*/  MOV.64 R4, UR6 ;  /* 0x0000000600047c02 */ /* 0x000fe40008010f00 */
[----:B------:R-:W-:Y:S01]  /*61e0*/  MOV R6, R16 ;  /* 0x0000001000067202 */ /* 0x000fe20000000f00 */
[----:B------:R-:W-:Y:S01]  /*61f0*/  MOV R7, R17 ;  /* 0x0000001100077202 */ /* 0x000fe20000000f00 */
[----:B------:R-:W-:Y:S01]  /*6200*/  MOV R3, 0x6230 ;  /* 0x0000623000037802 */ /* 0x000fe20000000f00 */
[----:B------:R-:W-:-:S07]  /*6210*/  MOV R4, R8 ;  /* 0x0000000800047202 */ /* 0x000fce0000000f00 */
[----:B-1----:R-:W-:Y:S05]  /*6220*/  CALL.REL.NOINC `($triton_poi_fused_cat_2$__internal_trig_reduction_slowpathd) ;  /* 0x000003b400287944 */ /* 0x002fea0003c00000 */
.L_x_95:
[----:B------:R-:W-:Y:S05]  /*6230*/  BSYNC.RECONVERGENT B1 ;  /* 0x0000000000017941 */ /* 0x000fea0003800200 */
.L_x_94:
[----:B------:R-:W-:Y:S01]  /*6240*/  LOP3.LUT R0, R19, 0x7fffffff, RZ, 0xc0, !PT ;  /* 0x7fffffff13007812 */ /* 0x000fe200078ec0ff */
[----:B------:R0:W3:Y:S01]  /*6250*/  F2F.F64.F32 R22, R24 ;  /* 0x0000001800167310 */ /* 0x0000e20000201800 */
[----:B------:R-:W-:Y:S01]  /*6260*/  ISETP.NE.AND P2, PT, R18, RZ, PT ;  /* 0x000000ff1200720c */ /* 0x000fe20003f45270 */
[----:B------:R-:W-:-:S15]  /*6270*/  BSSY.RECONVERGENT B1, `(.L_x_96) ;  /* 0x000003e000017945 */ /* 0x000fde0003800200 */
[----:B------:R-:W-:Y:S02]  /*6280*/  NOP ;  /* 0x0000000000007918 */ /* 0x000fe40000000000 */
[----:B------:R-:W-:-:S15]  /*6290*/  NOP ;  /* 0x0000000000007918 */ /* 0x000fde0000000000 */
[----:B------:R-:W-:-:S15]  /*62a0*/  NOP ;  /* 0x0000000000007918 */ /* 0x000fde0000000000 */
[----:B------:R-:W-:-:S15]  /*62b0*/  NOP ;  /* 0x0000000000007918 */ /* 0x000fde0000000000 */
[----:B------:R0:W4:Y:S01]  /*62c0*/  DMUL R16, RZ, R34 ;  /* 0x00000022ff107228 */ /* 0x0001220000000000 */
[----:B------:R-:W-:-:S13]  /*62d0*/  ISETP.EQ.AND P1, PT, R0, 0x7ff00000, PT ;  /* 0x7ff000000000780c */ /* 0x000fda0003f22270 */
[----:B0--34-:R-:W-:Y:S05]  /*62e0*/  @!P2 BRA P1, `(.L_x_97) ;  /* 0x0000000000cca947 */ /* 0x019fea0000800000 */
[----:B------:R-:W-:Y:S01]  /*62f0*/  UMOV.64 UR12, 0x3fe45f306dc9c883 ;  /* 0x306dc9c8830c7482 */ /* 0x000fe200083fe45f */
[----:B------:R-:W-:-:S15]  /*6300*/  DSETP.GE.AND P1, PT, |R18|, 2.14748364800000000000e+09, PT ;  /* 0x41e000001200742a */ /* 0x000fde0003f26200 */
[----:B------:R-:W-:-:S04]  /*6310*/  NOP ;  /* 0x0000000000007918 */ /* 0x000fc80000000000 */
[----:B------:R-:W-:-:S15]  /*6320*/  NOP ;  /* 0x0000000000007918 */ /* 0x000fde0000000000 */
[----:B------:R-:W-:-:S15]  /*6330*/  NOP ;  /* 0x0000000000007918 */ /* 0x000fde0000000000 */
[----:B------:R-:W-:-:S15]  /*6340*/  NOP ;  /* 0x0000000000007918 */ /* 0x000fde0000000000 */
[----:B--2---:R-:W0:Y:S01]  /*6350*/  DMUL R4, R18, UR12 ;  /* 0x0000000c12047c28 */ /* 0x004e220008000000 */
        /* <DEDUP_REMOVED lines=40> */
.L_x_99:
[----:B------:R-:W2:Y:S04]  /*65e0*/  LDL R0, [R1] ;  /* 0x0000000001007983 */ /* 0x000ea80000100800 */
[----:B------:R3:W-:Y:S04]  /*65f0*/  STL.64 [R1+0x720], R4 ;  /* 0x0007200401007387 */ /* 0x0007e80000100a00 */
[----:B--2---:R3:W-:Y:S01]  /*6600*/  STL [R1+0x920], R0 ;  /* 0x0009200001007387 */ /* 0x0047e20000100800 */
[----:B------:R-:W-:Y:S05]  /*6610*/  BRA `(.L_x_98) ;  /* 0x00000000000c7947 */ /* 0x000fea0003800000 */
.L_x_97:
[----:B--2---:R-:W0:Y:S01]  /*6620*/  DMUL R4, RZ, R18 ;  /* 0x00000012ff047228 */ /* 0x004e220000000000 */
[----:B------:R2:W-:Y:S04]  /*6630*/  STL [R1+0x920], RZ ;  /* 0x000920ff01007387 */ /* 0x0005e80000100800 */
[----:B0-----:R2:W-:Y:S02]  /*6640*/  STL.64 [R1+0x720], R4 ;  /* 0x0007200401007387 */ /* 0x0015e40000100a00 */
.L_x_98:
[----:B------:R-:W-:Y:S05]  /*6650*/  BSYNC.RECONVERGENT B1 ;  /* 0x0000000000017941 */ /* 0x000fea0003800200 */
.L_x_96:
        /* <DEDUP_REMOVED lines=36> */
.L_x_101:
[----:B------:R-:W-:Y:S05]  /*68a0*/  BSYNC.RECONVERGENT B1 ;  /* 0x0000000000017941 */ /* 0x000fea0003800200 */
.L_x_100:
        /* <DEDUP_REMOVED lines=58> */
.L_x_105:
[----:B------:R-:W2:Y:S04]  /*6c50*/  LDL R0, [R1] ;  /* 0x0000000001007983 */ /* 0x000ea80000100800 */
[----:B------:R3:W-:Y:S04]  /*6c60*/  STL.64 [R1+0x710], R4 ;  /* 0x0007100401007387 */ /* 0x0007e80000100a00 */
[----:B--2---:R3:W-:Y:S01]  /*6c70*/  STL [R1+0x90c], R0 ;  /* 0x00090c0001007387 */ /* 0x0047e20000100800 */
[----:B------:R-:W-:Y:S05]  /*6c80*/  BRA `(.L_x_104) ;  /* 0x00000000000c7947 */ /* 0x000fea0003800000 */
.L_x_103:
[----:B--2---:R-:W0:Y:S01]  /*6c90*/  DMUL R4, RZ, R18 ;  /* 0x00000012ff047228 */ /* 0x004e220000000000 */
[----:B------:R2:W-:Y:S04]  /*6ca0*/  STL [R1+0x90c], RZ ;  /* 0x00090cff01007387 */ /* 0x0005e80000100800 */
[----:B0-----:R2:W-:Y:S02]  /*6cb0*/  STL.64 [R1+0x710], R4 ;  /* 0x0007100401007387 */ /* 0x0015e40000100a00 */
.L_x_104:
[----:B------:R-:W-:Y:S05]  /*6cc0*/  BSYNC.RECONVERGENT B1 ;  /* 0x0000000000017941 */ /* 0x000fea0003800200 */
.L_x_102:
        /* <DEDUP_REMOVED lines=36> */
.L_x_107:
[----:B------:R-:W-:Y:S05]  /*6f10*/  BSYNC.RECONVERGENT B1 ;  /* 0x0000000000017941 */ /* 0x000fea0003800200 */
.L_x_106:
[----:B------:R-:W-:Y:S01]  /*6f20*/  LOP3.LUT R0, R19, 0x7fffffff, RZ, 0xc0, !PT ;  /* 0x7fffffff13007812 */ /* 0x000fe200078ec0ff */
[----:B------:R-:W-:Y:S01]  /*6f30*/  BSSY.RECONVERGENT B1, `(.L_x_108) ;  /* 0x000003a000017945 */ /* 0x000fe20003800200 */
[----:B------:R-:W-:-:S03]  /*6f40*/  ISETP.NE.AND P1, PT, R18, RZ, PT ;  /* 0x000000ff1200720c */ /* 0x000fc60003f25270 */
[----:B------:R-:W-:-:S13]  /*6f50*/  ISETP.EQ.AND P2, PT, R0, 0x7ff00000, PT ;  /* 0x7ff000000000780c */ /* 0x000fda0003f42270 */
[----:B------:R-:W-:Y:S05]  /*6f60*/  @!P1 BRA P2, `(.L_x_109) ;  /* 0x0000000000cc9947 */ /* 0x000fea0001000000 */
        /* <DEDUP_REMOVED lines=47> */
.L_x_111:
[----:B------:R-:W2:Y:S04]  /*7260*/  LDL R0, [R1] ;  /* 0x0000000001007983 */ /* 0x000ea80000100800 */
[----:B------:R3:W-:Y:S04]  /*7270*/  STL.64 [R1+0x700], R4 ;  /* 0x0007000401007387 */ /* 0x0007e80000100a00 */
[----:B--2---:R3:W-:Y:S01]  /*7280*/  STL [R1+0x908], R0 ;  /* 0x0009080001007387 */ /* 0x0047e20000100800 */
[----:B------:R-:W-:Y:S05]  /*7290*/  BRA `(.L_x_110) ;  /* 0x00000000000c7947 */ /* 0x000fea0003800000 */
.L_x_109:
[----:B--2---:R-:W0:Y:S01]  /*72a0*/  DMUL R4, RZ, R18 ;  /* 0x00000012ff047228 */ /* 0x004e220000000000 */
[----:B------:R2:W-:Y:S04]  /*72b0*/  STL [R1+0x908], RZ ;  /* 0x000908ff01007387 */ /* 0x0005e80000100800 */
[----:B0-----:R2:W-:Y:S02]  /*72c0*/  STL.64 [R1+0x700], R4 ;  /* 0x0007000401007387 */ /* 0x0015e40000100a00 */
.L_x_110:
[----:B------:R-:W-:Y:S05]  /*72d0*/  BSYNC.RECONVERGENT B1 ;  /* 0x0000000000017941 */ /* 0x000fea0003800200 */
.L_x_108:
[----:B0--3--:R-:W3:Y:S01]  /*72e0*/  LDL R0, [R1+0x908] ;  /* 0x0009080001007983 */ /* 0x009ee20000100800 */
[----:B------:R-:W0:Y:S03]  /*72f0*/  LDC.64 R6, c[0x4][0x18] ;  /* 0x01000600ff067b82 */ /* 0x000e260000000a00 */
[----:B------:R-:W4:Y:S04]  /*7300*/  LDL.64 R10, [R1+0x58] ;  /* 0x00005800010a7983 */ /* 0x000f280000100a00 */
[----:B--2---:R-:W2:Y:S01]  /*7310*/  LDL R8, [R1+0x78] ;  /* 0x0000780001087983 */ /* 0x004ea20000100800 */
[----:B------:R-:W-:Y:S01]  /*7320*/  UISETP.GE.AND UP1, UPT, UR10, 0x3, UPT ;  /* 0x000000030a00788c */ /* 0x000fe2000bf26270 */
[----:B---3--:R-:W-:-:S05]  /*7330*/  LOP3.LUT R0, R0, 0x1, RZ, 0xc0, !PT ;  /* 0x0000000100007812 */ /* 0x008fca00078ec0ff */
[----:B------:R-:W-:Y:S01]  /*7340*/  IMAD.SHL.U32 R4, R0, 0x8, RZ ;  /* 0x0000000800047824 */ /* 0x000fe200078e00ff */
[----:B------:R-:W-:Y:S01]  /*7350*/  MOV R3, UR9 ;  /* 0x0000000900037c02 */ /* 0x000fe20008000f00 */
[----:B------:R-:W-:Y:S01]  /*7360*/  UMOV UR12, 0xf0 ;  /* 0x000000f0000c7882 */ /* 0x000fe20000000000 */
[----:B------:R-:W-:Y:S02]  /*7370*/  HFMA2 R16, -RZ, RZ, 0, 0 ;  /* 0x00000000ff107431 */ /* 0x000fe400000001ff */
[----:B0-----:R-:W-:Y:S01]  /*7380*/  IMAD.WIDE.U32 R4, R4, 0x8, R6 ;  /* 0x0000000804047825 */ /* 0x001fe200078e0006 */
[----:B------:R-:W-:Y:S01]  /*7390*/  UISETP.GT.AND UP1, UPT, UR9, 0x1, !UP1 ;  /* 0x000000010900788c */ /* 0x000fe2000cf24270 */
[----:B------:R-:W-:Y:S01]  /*73a0*/  ISETP.EQ.AND P3, PT, R3, 0x2, !P0 ;  /* 0x000000020300780c */ /* 0x000fe20004762270 */
[----:B------:R-:W3:Y:S04]  /*73b0*/  LDL.64 R6, [R1+0x48] ;  /* 0x0000480001067983 */ /* 0x000ee80000100a00 */
[----:B------:R-:W3:Y:S01]  /*73c0*/  LDG.E.64.CONSTANT R12, desc[UR14][R4.64+0x8] ;  /* 0x0000080e040c7981 */ /* 0x000ee2000c1e9b00 */
[----:B------:R-:W-:Y:S01]  /*73d0*/  USHF.R.U32 UR16, UR12, 0x4, URZ ;  /* 0x000000040c107899 */ /* 0x000fe200080016ff */
[----:B------:R-:W-:-:S03]  /*73e0*/  UMOV UR17, 0x140 ;  /* 0x0000014000117882 */ /* 0x000fc60000000000 */
[----:B------:R-:W-:-:S04]  /*73f0*/  ULOP3.LUT UR17, UR17, 0xf, UR16, 0xf8, !UPT ;  /* 0x0000000f11117892 */ /* 0x000fc8000f8ef810 */
[----:B------:R-:W-:Y:S01]  /*7400*/  USHF.L.U32 UR17, UR17, 0x14, URZ ;  /* 0x0000001411117899 */ /* 0x000fe200080006ff */
[----:B------:R-:W-:Y:S01]  /*7410*/  UMOV UR16, URZ ;  /* 0x000000ff00107c82 */ /* 0x000fe20008000000 */
[----:B------:R-:W3:Y:S04]  /*7420*/  LDG.E.64.CONSTANT R18, desc[UR14][R4.64+0x10] ;  /* 0x0000100e04127981 */ /* 0x000ee8000c1e9b00 */
[----:B------:R-:W3:Y:S04]  /*7430*/  LDG.E.64.CONSTANT R26, desc[UR14][R4.64+0x18] ;  /* 0x0000180e041a7981 */ /* 0x000ee8000c1e9b00 */
[----:B------:R-:W3:Y:S04]  /*7440*/  LDG.E.64.CONSTANT R14, desc[UR14][R4.64+0x20] ;  /* 0x0000200e040e7981 */ /* 0x000ee8000c1e9b00 */
[----:B----4-:R-:W4:Y:S01]  /*7450*/  @P3 LDG.E.EL R16, desc[UR16][R10.64] ;  /* 0x000000100a103981 */ /* 0x010f22000c2e1900 */
[----:B------:R-:W-:-:S02]  /*7460*/  PLOP3.LUT P1, PT, PT, PT, UP1, 0x80, 0x8 ;  /* 0x000000000008781c */ /* 0x000fc40003f2f018 */
[----:B------:R-:W-:Y:S01]  /*7470*/  LOP3.LUT R2, R2, 0xfffffbff, RZ, 0xc0, !PT ;  /* 0xfffffbff02027812 */ /* 0x000fe200078ec0ff */
[----:B------:R-:W-:Y:S02]  /*7480*/  STL [R1+0x110], R0 ;  /* 0x0001100001007387 */ /* 0x000fe40000100800 */
[----:B--2---:R-:W-:Y:S02]  /*7490*/  ISETP.LT.AND P2, PT, R8, 0x16, P1 ;  /* 0x000000160800780c */ /* 0x004fe40000f41270 */
[----:B------:R-:W2:Y:S04]  /*74a0*/  LDL.64 R8, [R1+0x40] ;  /* 0x0000400001087983 */ /* 0x000ea80000100a00 */
[----:B---3--:R0:W-:Y:S04]  /*74b0*/  STL.64 [R1+0xc70], R12 ;  /* 0x000c700c01007387 */ /* 0x0081e80000100a00 */
[----:B0-----:R-:W3:Y:S04]  /*74c0*/  LDG.E.64.CONSTANT R12, desc[UR14][R4.64+0x28] ;  /* 0x0000280e040c7981 */ /* 0x001ee8000c1e9b00 */
[----:B------:R-:W3:Y:S01]  /*74d0*/  LDG.E.64.CONSTANT R4, desc[UR14][R4.64+0x30] ;  /* 0x0000300e04047981 */ /* 0x000ee2000c1e9b00 */
[----:B------:R-:W0:Y:S02]  /*74e0*/  DMUL R6, RZ, R6 ;  /* 0x00000006ff067228 */ /* 0x000e240000000000 */
[----:B0-----:R-:W-:Y:S01]  /*74f0*/  ISETP.NE.AND P1, PT, R6, RZ, PT ;  /* 0x000000ff0600720c */ /* 0x001fe20003f25270 */
[----:B------:R0:W-:Y:S04]  /*7500*/  STL [R1+0x1088], R3 ;  /* 0x0010880301007387 */ /* 0x0001e80000100800 */
[----:B------:R-:W-:Y:S04]  /*7510*/  STL.64 [R1+0xe98], R14 ;  /* 0x000e980e01007387 */ /* 0x000fe80000100a00 */
[----:B------:R-:W-:Y:S01]  /*7520*/  STL.64 [R1+0xdf0], R26 ;  /* 0x000df01a01007387 */ /* 0x000fe20000100a00 */
[----:B0-----:R-:W-:-:S05]  /*7530*/  LOP3.LUT R3, R7, 0x7fffffff, RZ, 0xc0, !PT ;  /* 0x7fffffff07037812 */ /* 0x001fca00078ec0ff */
[----:B------:R-:W-:Y:S01]  /*7540*/  ISETP.EQ.AND P1, PT, R3, 0x7ff00000, !P1 ;  /* 0x7ff000000300780c */ /* 0x000fe20004f22270 */
[----:B------:R-:W-:Y:S01]  /*7550*/  USHF.R.U32 UR12, UR12, 0x4, URZ ;  /* 0x000000040c0c7899 */ /* 0x000fe200080016ff */
[----:B------:R-:W-:-:S03]  /*7560*/  UMOV UR13, 0x140 ;  /* 0x00000140000d7882 */ /* 0x000fc60000000000 */
[----:B------:R-:W-:-:S04]  /*7570*/  ULOP3.LUT UR13, UR13, 0xf, UR12, 0xf8, !UPT ;  /* 0x0000000f0d0d7892 */ /* 0x000fc8000f8ef80c */
[----:B------:R-:W-:Y:S01]  /*7580*/  USHF.L.U32 UR13, UR13, 0x14, URZ ;  /* 0x000000140d0d7899 */ /* 0x000fe200080006ff */
[----:B------:R-:W-:-:S15]  /*7590*/  UMOV UR12, URZ ;  /* 0x000000ff000c7c82 */ /* 0x000fde0008000000 */
[----:B------:R-:W-:-:S07]  /*75a0*/  NOP ;  /* 0x0000000000007918 */ /* 0x000fce0000000000 */
[----:B------:R-:W-:-:S15]  /*75b0*/  NOP ;  /* 0x0000000000007918 */ /* 0x000fde0000000000 */
[----:B----4-:R-:W0:Y:S01]  /*75c0*/  F2F.F64.F32 R16, R16 ;  /* 0x0000001000107310 */ /* 0x010e220000201800 */
[----:B------:R-:W-:Y:S01]  /*75d0*/  MOV R22, RZ ;  /* 0x000000ff00167202 */ /* 0x000fe20000000f00 */
[----:B------:R-:W-:Y:S01]  /*75e0*/  HFMA2 R0, -RZ, RZ, 0, 0 ;  /* 0x00000000ff007431 */ /* 0x000fe200000001ff */
[----:B------:R-:W-:Y:S01]  /*75f0*/  MOV R24, RZ ;  /* 0x000000ff00187202 */ /* 0x000fe20000000f00 */
[----:B------:R-:W-:Y:S01]  /*7600*/  @P3 LOP3.LUT R2, R2, 0x400, RZ, 0xfc, !PT ;  /* 0x0000040002023812 */ /* 0x000fe200078efcff */
[----:B------:R2:W-:Y:S01]  /*7610*/  STL.64 [R1+0xd28], R18 ;  /* 0x000d281201007387 */ /* 0x0005e20000100a00 */
[----:B------:R-:W-:Y:S01]  /*7620*/  UISETP.NE.AND UP5, UPT, UR9, 0x2, UPT ;  /* 0x000000020900788c */ /* 0x000fe2000bfa5270 */
[----:B------:R-:W-:Y:S01]  /*7630*/  BSSY.RECONVERGENT B1, `(.L_x_112) ;  /* 0x0000017000017945 */ /* 0x000fe20003800200 */
[----:B------:R-:W-:Y:S01]  /*7640*/  LOP3.LUT R2, R2, 0xfffdffff, RZ, 0xc0, !PT ;  /* 0xfffdffff02027812 */ /* 0x000fe200078ec0ff */
[----:B------:R4:W5:Y:S04]  /*7650*/  @P3 LDG.E.EL R0, desc[UR12][R30.64] ;  /* 0x0000000c1e003981 */ /* 0x000968000c2e1900 */
[----:B------:R4:W5:Y:S01]  /*7660*/  @P2 LDG.E.EL R22, desc[UR16][R10.64] ;  /* 0x000000100a162981 */ /* 0x000962000c2e1900 */
[----:B------:R-:W-:-:S03]  /*7670*/  @P2 LOP3.LUT R2, R2, 0x20000, RZ, 0xfc, !PT ;  /* 0x0002000002022812 */ /* 0x000fc600078efcff */
[----:B------:R4:W5:-:S15]  /*7680*/  @P2 LDG.E.EL R24, desc[UR12][R30.64] ;  /* 0x0000000c1e182981 */ /* 0x00095e000c2e1900 */
[----:B------:R-:W-:Y:S02]  /*7690*/  NOP ;  /* 0x0000000000007918 */ /* 0x000fe40000000000 */
[----:B------:R-:W-:-:S15]  /*76a0*/  NOP ;  /* 0x0000000000007918 */ /* 0x000fde0000000000 */
[----:B------:R-:W-:-:S15]  /*76b0*/  NOP ;  /* 0x0000000000007918 */ /* 0x000fde0000000000 */
[----:B------:R-:W1:-:S15]  /*76c0*/  DSETP.LTU.OR P1, PT, |R6|, 2.14748364800000000000e+09, P1 ;  /* 0x41e000000600742a */ /* 0x000e5e0000f29600 */
[----:B------:R-:W-:-:S04]  /*76d0*/  NOP ;  /* 0x0000000000007918 */ /* 0x000fc80000000000 */
[----:B------:R-:W-:-:S15]  /*76e0*/  NOP ;  /* 0x0000000000007918 */ /* 0x000fde0000000000 */
[----:B------:R-:W-:-:S15]  /*76f0*/  NOP ;  /* 0x0000000000007918 */ /* 0x000fde0000000000 */
[----:B------:R-:W-:-:S15]  /*7700*/  NOP ;  /* 0x0000000000007918 */ /* 0x000fde0000000000 */
[----:B--2---:R4:W2:Y:S01]  /*7710*/  DMUL R18, RZ, R8 ;  /* 0x00000008ff127228 */ /* 0x0048a20000000000 */
[----:B---3--:R4:W-:Y:S04]  /*7720*/  STL.64 [R1+0xf28], R12 ;  /* 0x000f280c01007387 */ /* 0x0089e80000100a00 */
[----:B------:R4:W-:Y:S01]  /*7730*/  STL.64 [R1+0xfb8], R4 ;  /* 0x000fb80401007387 */ /* 0x0009e20000100a00 */
[----:B012---:R-:W-:Y:S05]  /*7740*/  @P1 BRA `(.L_x_113) ;  /* 0x0000000000141947 */ /* 0x007fea0003800000 */
[----:B----4-:R-:W-:Y:S02]  /*7750*/  MOV.64 R8, UR6 ;  /* 0x0000000600087c02 */ /* 0x010fe40008010f00 */
[----:B------:R-:W-:Y:S02]  /*7760*/  MOV.64 R4, UR6 ;  /* 0x0000000600047c02 */ /* 0x000fe40008010f00 */
[----:B------:R-:W-:Y:S02]  /*7770*/  MOV R3, 0x77a0 ;  /* 0x000077a000037802 */ /* 0x000fe40000000f00 */
[----:B------:R-:W-:-:S07]  /*7780*/  MOV R4, R8 ;  /* 0x0000000800047202 */ /* 0x000fce0000000f00 */
[----:B-----5:R-:W-:Y:S05]  /*7790*/  CALL.REL.NOINC `($triton_poi_fused_cat_2$__internal_trig_reduction_slowpathd) ;  /* 0x0000039c00cc7944 */ /* 0x020fea0003c00000 */
.L_x_113:
[----:B------:R-:W-:Y:S05]  /*77a0*/  BSYNC.RECONVERGENT B1 ;  /* 0x0000000000017941 */ /* 0x000fea0003800200 */
.L_x_112:
[----:B----4-:R-:W2:Y:S01]  /*77b0*/  LDL.64 R4, [R1+0x30] ;  /* 0x0000300001047983 */ /* 0x010ea20000100a00 */
[----:B------:R-:W-:Y:S01]  /*77c0*/  LOP3.LUT R3, R19, 0x7fffffff, RZ, 0xc0, !PT ;  /* 0x7fffffff13037812 */ /* 0x000fe200078ec0ff */
[----:B-----5:R-:W0:Y:S01]  /*77d0*/  F2F.F64.F32 R22, R22 ;  /* 0x0000001600167310 */ /* 0x020e220000201800 */
[----:B------:R-:W-:Y:S01]  /*77e0*/  ISETP.NE.AND P1, PT, R18, RZ, PT ;  /* 0x000000ff1200720c */ /* 0x000fe20003f25270 */
[----:B------:R-:W-:Y:S04]  /*77f0*/  BSSY.RECONVERGENT B1, `(.L_x_114) ;  /* 0x0000013000017945 */ /* 0x000fe80003800200 */
[----:B------:R-:W-:-:S15]  /*7800*/  ISETP.EQ.AND P1, PT, R3, 0x7ff00000, !P1 ;  /* 0x7ff000000300780c */ /* 0x000fde0004f22270 */
[----:B------:R-:W-:-:S13]  /*7810*/  NOP ;  /* 0x0000000000007918 */ /* 0x000fda0000000000 */
[----:B------:R-:W-:-:S15]  /*7820*/  NOP ;  /* 0x0000000000007918 */ /* 0x000fde0000000000 */
[----:B------:R-:W-:-:S15]  /*7830*/  NOP ;  /* 0x0000000000007918 */ /* 0x000fde0000000000 */
[----:B------:R-:W1:-:S15]  /*7840*/  DSETP.LTU.OR P1, PT, |R18|, 2.14748364800000000000e+09, P1 ;  /* 0x41e000001200742a */ /* 0x000e5e0000f29600 */
[----:B------:R-:W-:-:S04]  /*7850*/  NOP ;  /* 0x0000000000007918 */ /* 0x000fc80000000000 */
[----:B------:R-:W-:-:S15]  /*7860*/  NOP ;  /* 0x0000000000007918 */ /* 0x000fde0000000000 */
[----:B------:R-:W-:-:S15]  /*7870*/  NOP ;  /* 0x0000000000007918 */ /* 0x000fde0000000000 */
[----:B------:R-:W-:-:S15]  /*7880*/  NOP ;  /* 0x0000000000007918 */ /* 0x000fde0000000000 */
[----:B--2---:R2:W3:Y:S02]  /*7890*/  DMUL R16, R16, R4 ;  /* 0x0000000410107228 */ /* 0x0044e40000000000 */
[----:B0123--:R-:W-:Y:S05]  /*78a0*/  @P1 BRA `(.L_x_115) ;  /* 0x00000000001c1947 */ /* 0x00ffea0003800000 */
[----:B------:R-:W-:Y:S02]  /*78b0*/  MOV.64 R8, UR6 ;  /* 0x0000000600087c02 */ /* 0x000fe40008010f00 */
[----:B------:R-:W-:Y:S02]  /*78c0*/  MOV.64 R4, UR6 ;  /* 0x0000000600047c02 */ /* 0x000fe40008010f00 */
[----:B------:R-:W-:Y:S01]  /*78d0*/  MOV R6, R18 ;  /* 0x0000001200067202 */ /* 0x000fe20000000f00 */
[----:B------:R-:W-:Y:S01]  /*78e0*/  MOV R7, R19 ;  /* 0x0000001300077202 */ /* 0x000fe20000000f00 */
[----:B------:R-:W-:Y:S01]  /*78f0*/  MOV R3, 0x7920 ;  /* 0x0000792000037802 */ /* 0x000fe20000000f00 */
[----:B------:R-:W-:-:S07]  /*7900*/  MOV R4, R8 ;  /* 0x0000000800047202 */ /* 0x000fce0000000f00 */
[----:B------:R-:W-:Y:S05]  /*7910*/  CALL.REL.NOINC `($triton_poi_fused_cat_2$__internal_trig_reduction_slowpathd) ;  /* 0x0000039c006c7944 */ /* 0x000fea0003c00000 */
.L_x_115:
[----:B------:R-:W-:Y:S05]  /*7920*/  BSYNC.RECONVERGENT B1 ;  /* 0x0000000000017941 */ /* 0x000fea0003800200 */
.L_x_114:
[----:B------:R-:W-:Y:S01]  /*7930*/  LOP3.LUT R3, R17, 0x7fffffff, RZ, 0xc0, !PT ;  /* 0x7fffffff11037812 */ /* 0x000fe200078ec0ff */
[----:B------:R-:W-:Y:S01]  /*7940*/  BSSY.RECONVERGENT B1, `(.L_x_116) ;  /* 0x000003b000017945 */ /* 0x000fe20003800200 */
[----:B------:R-:W-:Y:S01]  /*7950*/  ISETP.NE.AND P1, PT, R16, RZ, PT ;  /* 0x000000ff1000720c */ /* 0x000fe20003f25270 */
[----:B------:R0:W1:Y:S02]  /*7960*/  DMUL R18, R22, R36 ;  /* 0x0000002416127228 */ /* 0x0000640000000000 */
[----:B------:R-:W-:-:S13]  /*7970*/  ISETP.EQ.AND P2, PT, R3, 0x7ff00000, PT ;  /* 0x7ff000000300780c */ /* 0x000fda0003f42270 */
[----:B01----:R-:W-:Y:S05]  /*7980*/  @!P1 BRA P2, `(.L_x_117) ;  /* 0x0000000000cc9947 */ /* 0x003fea0001000000 */
        /* <DEDUP_REMOVED lines=18> */
[----:B------:R-:W1:-:S15]  /*7ab0*/  I2F.F64 R4, R3 ;  /* 0x0000000300047312 */ /* 0x000e5e0000201c00 */
[----:B------:R-:W-:-:S04]  /*7ac0*/  NOP ;  /* 0x0000000000007918 */ /* 0x000fc80000000000 */
[----:B------:R-:W-:-:S15]  /*7ad0*/  NOP ;  /* 0x0000000000007918 */ /* 0x000fde0000000000 */
[----:B------:R-:W-:-:S15]  /*7ae0*/  NOP ;  /* 0x0000000000007918 */ /* 0x000fde0000000000 */
[----:B------:R-:W-:-:S15]  /*7af0*/  NOP ;  /* 0x0000000000007918 */ /* 0x000fde0000000000 */
[----:B-1----:R-:W1:Y:S01]  /*7b00*/  DFMA R6, -R4, UR12, R16 ;  /* 0x0000000c04067c2b */ /* 0x002e620008000110 */
[----:B------:R-:W-:-:S15]  /*7b10*/  UMOV.64 UR12, 0x3c91a62633145c00 ;  /* 0x2633145c000c7482 */ /* 0x000fde00083c91a6 */
[----:B------:R-:W-:-:S03]  /*7b20*/  NOP ;  /* 0x0000000000007918 */ /* 0x000fc60000000000 */
        /* <DEDUP_REMOVED lines=9> */
[----:B-1----:R-:W1:Y:S02]  /*7bc0*/  DFMA R4, -R4, UR12, R6 ;  /* 0x0000000c04047c2b */ /* 0x002e640008000106 */
[----:B-1----:R0:W-:Y:S01]  /*7bd0*/  STL.64 [R1+0x6e8], R4 ;  /* 0x0006e80401007387 */ /* 0x0021e20000100a00 */
        /* <DEDUP_REMOVED lines=8> */
[----:B------:R-:W-:Y:S05]  /*7c60*/  CALL.REL.NOINC `($triton_poi_fused_cat_2$__internal_trig_reduction_slowpathd) ;  /* 0x0000039800987944 */ /* 0x000fea0003c00000 */
[----:B------:R-:W-:Y:S05]  /*7c70*/  BSYNC.RECONVERGENT B2 ;  /* 0x0000000000027941 */ /* 0x000fea0003800200 */
.L_x_119:
[----:B------:R-:W2:Y:S04]  /*7c80*/  LDL R3, [R1] ;  /* 0x0000000001037983 */ /* 0x000ea80000100800 */
[----:B------:R1:W-:Y:S04]  /*7c90*/  STL.64 [R1+0x6e8], R4 ;  /* 0x0006e80401007387 */ /* 0x0003e80000100a00 */
[----:B--2---:R1:W-:Y:S01]  /*7ca0*/  STL [R1+0x8ec], R3 ;  /* 0x0008ec0301007387 */ /* 0x0043e20000100800 */
[----:B------:R-:W-:Y:S05]  /*7cb0*/  BRA `(.L_x_118) ;  /* 0x00000000000c7947 */ /* 0x000fea0003800000 */
.L_x_117:
[----:B------:R-:W0:Y:S01]  /*7cc0*/  DMUL R4, RZ, R16 ;  /* 0x00000010ff047228 */ /* 0x000e220000000000 */
[----:B------:R2:W-:Y:S04]  /*7cd0*/  STL [R1+0x8ec], RZ ;  /* 0x0008ecff01007387 */ /* 0x0005e80000100800 */
[----:B0-----:R2:W-:Y:S02]  /*7ce0*/  STL.64 [R1+0x6e8], R4 ;  /* 0x0006e80401007387 */ /* 0x0015e40000100a00 */
.L_x_118:
[----:B------:R-:W-:Y:S05]  /*7cf0*/  BSYNC.RECONVERGENT B1 ;  /* 0x0000000000017941 */ /* 0x000fea0003800200 */
.L_x_116:
[----:B01----:R-:W3:Y:S01]  /*7d00*/  LDL R3, [R1+0x8ec] ;  /* 0x0008ec0001037983 */ /* 0x003ee20000100800 */
[----:B------:R-:W0:Y:S01]  /*7d10*/  LDC.64 R6, c[0x4][0x18] ;  /* 0x01000600ff067b82 */ /* 0x000e220000000a00 */
[----:B---3--:R-:W-:-:S05]  /*7d20*/  LOP3.LUT R3, R3, 0x1, RZ, 0xc0, !PT ;  /* 0x0000000103037812 */ /* 0x008fca00078ec0ff */
[----:B--2---:R-:W-:Y:S01]  /*7d30*/  IMAD.SHL.U32 R4, R3, 0x8, RZ ;  /* 0x0000000803047824 */ /* 0x004fe200078e00ff */
[----:B------:R1:W-:Y:S03]  /*7d40*/  STL [R1+0x10c], R3 ;  /* 0x00010c0301007387 */ /* 0x0003e60000100800 */
[----:B0-----:R-:W-:-:S05]  /*7d50*/  IMAD.WIDE.U32 R4, R4, 0x8, R6 ;  /* 0x0000000804047825 */ /* 0x001fca00078e0006 */
[----:B------:R-:W2:Y:S04]  /*7d60*/  LDG.E.64.CONSTANT R14, desc[UR14][R4.64+0x8] ;  /* 0x0000080e040e7981 */ /* 0x000ea8000c1e9b00 */
[----:B------:R-:W3:Y:S04]  /*7d70*/  LDG.E.64.CONSTANT R12, desc[UR14][R4.64+0x10] ;  /* 0x0000100e040c7981 */ /* 0x000ee8000c1e9b00 */
[----:B------:R-:W4:Y:S04]  /*7d80*/  LDG.E.64.CONSTANT R10, desc[UR14][R4.64+0x18] ;  /* 0x0000180e040a7981 */ /* 0x000f28000c1e9b00 */
[----:B------:R-:W5:Y:S04]  /*7d90*/  LDG.E.64.CONSTANT R8, desc[UR14][R4.64+0x20] ;  /* 0x0000200e04087981 */ /* 0x000f68000c1e9b00 */
[----:B------:R-:W5:Y:S04]  /*7da0*/  LDG.E.64.CONSTANT R6, desc[UR14][R4.64+0x28] ;  /* 0x0000280e04067981 */ /* 0x000f68000c1e9b00 */
[----:B------:R-:W5:Y:S01]  /*7db0*/  LDG.E.64.CONSTANT R4, desc[UR14][R4.64+0x30] ;  /* 0x0000300e04047981 */ /* 0x000f62000c1e9b00 */
[----:B-1----:R-:W-:Y:S01]  /*7dc0*/  LOP3.LUT R3, R19, 0x7fffffff, RZ, 0xc0, !PT ;  /* 0x7fffffff13037812 */ /* 0x002fe200078ec0ff */
[----:B------:R-:W-:Y:S01]  /*7dd0*/  BSSY.RECONVERGENT B1, `(.L_x_120) ;  /* 0x0000041000017945 */ /* 0x000fe20003800200 */
[----:B------:R-:W-:Y:S01]  /*7de0*/  ISETP.NE.AND P2, PT, R18, RZ, PT ;  /* 0x000000ff1200720c */ /* 0x000fe20003f45270 */
[----:B------:R0:W1:Y:S02]  /*7df0*/  DMUL R16, RZ, R34 ;  /* 0x00000022ff107228 */ /* 0x0000640000000000 */
[----:B------:R-:W-:Y:S01]  /*7e00*/  ISETP.EQ.AND P1, PT, R3, 0x7ff00000, PT ;  /* 0x7ff000000300780c */ /* 0x000fe20003f22270 */
[----:B--2---:R0:W-:Y:S04]  /*7e10*/  STL.64 [R1+0xc40], R14 ;  /* 0x000c400e01007387 */ /* 0x0041e80000100a00 */
[----:B---3--:R0:W-:Y:S04]  /*7e20*/  STL.64 [R1+0xcf0], R12 ;  /* 0x000cf00c01007387 */ /* 0x0081e80000100a00 */
[----:B----4-:R0:W-:Y:S04]  /*7e30*/  STL.64 [R1+0xdb8], R10 ;  /* 0x000db80a01007387 */ /* 0x0101e80000100a00 */
[----:B-----5:R0:W-:Y:S04]  /*7e40*/  STL.64 [R1+0xe70], R8 ;  /* 0x000e700801007387 */ /* 0x0201e80000100a00 */
[----:B------:R0:W-:Y:S04]  /*7e50*/  STL.64 [R1+0xf00], R6 ;  /* 0x000f000601007387 */ /* 0x0001e80000100a00 */
[----:B------:R0:W-:Y:S01]  /*7e60*/  STL.64 [R1+0xf98], R4 ;  /* 0x000f980401007387 */ /* 0x0001e20000100a00 */
[----:B-1----:R-:W-:Y:S05]  /*7e70*/  @!P2 BRA P1, `(.L_x_121) ;  /* 0x0000000000cca947 */ /* 0x002fea0000800000 */
[----:B------:R-:W-:Y:S01]  /*7e80*/  UMOV.64 UR12, 0x3fe45f306dc9c883 ;  /* 0x306dc9c8830c7482 */ /* 0x000fe200083fe45f */
[----:B------:R-:W-:-:S15]  /*7e90*/  DSETP.GE.AND P1, PT, |R18|, 2.14748364800000000000e+09, PT ;  /* 0x41e000001200742a */ /* 0x000fde0003f26200 */
[----:B------:R-:W-:-:S04]  /*7ea0*/  NOP ;  /* 0x0000000000007918 */ /* 0x000fc80000000000 */
        /* <DEDUP_REMOVED lines=44> */
.L_x_123:
[----:B------:R-:W2:Y:S04]  /*8170*/  LDL R3, [R1] ;  /* 0x0000000001037983 */ /* 0x000ea80000100800 */
[----:B------:R1:W-:Y:S04]  /*8180*/  STL.64 [R1+0x6d0], R4 ;  /* 0x0006d00401007387 */ /* 0x0003e80000100a00 */
[----:B--2---:R1:W-:Y:S01]  /*8190*/  STL [R1+0x8e8], R3 ;  /* 0x0008e80301007387 */ /* 0x0043e20000100800 */
[----:B------:R-:W-:Y:S05]  /*81a0*/  BRA `(.L_x_122) ;  /* 0x00000000000c7947 */ /* 0x000fea0003800000 */
.L_x_121:
[----:B0-----:R-:W0:Y:S01]  /*81b0*/  DMUL R4, RZ, R18 ;  /* 0x00000012ff047228 */ /* 0x001e220000000000 */
[----:B------:R2:W-:Y:S04]  /*81c0*/  STL [R1+0x8e8], RZ ;  /* 0x0008e8ff01007387 */ /* 0x0005e80000100800 */
[----:B0-----:R2:W-:Y:S02]  /*81d0*/  STL.64 [R1+0x6d0], R4 ;  /* 0x0006d00401007387 */ /* 0x0015e40000100a00 */
.L_x_122:
[----:B------:R-:W-:Y:S05]  /*81e0*/  BSYNC.RECONVERGENT B1 ;  /* 0x0000000000017941 */ /* 0x000fea0003800200 */
.L_x_120:
[----:B01----:R-:W3:Y:S01]  /*81f0*/  LDL R3, [R1+0x8e8] ;  /* 0x0008e80001037983 */ /* 0x003ee20000100800 */
[----:B------:R-:W0:Y:S01]  /*8200*/  LDC.64 R6, c[0x4][0x18] ;  /* 0x01000600ff067b82 */ /* 0x000e220000000a00 */
[----:B------:R-:W-:Y:S01]  /*8210*/  ISETP.NE.AND P1, PT, R16, RZ, PT ;  /* 0x000000ff1000720c */ /* 0x000fe20003f25270 */
[----:B---3--:R-:W-:-:S05]  /*8220*/  LOP3.LUT R3, R3, 0x1, RZ, 0xc0, !PT ;  /* 0x0000000103037812 */ /* 0x008fca00078ec0ff */
[----:B--2---:R-:W-:Y:S01]  /*8230*/  IMAD.SHL.U32 R4, R3, 0x8, RZ ;  /* 0x0000000803047824 */ /* 0x004fe200078e00ff */
[----:B------:R1:W-:Y:S03]  /*8240*/  STL [R1+0x108], R3 ;  /* 0x0001080301007387 */ /* 0x0003e60000100800 */
[----:B0-----:R-:W-:-:S05]  /*8250*/  IMAD.WIDE.U32 R4, R4, 0x8, R6 ;  /* 0x0000000804047825 */ /* 0x001fca00078e0006 */
[----:B------:R-:W2:Y:S01]  /*8260*/  LDG.E.64.CONSTANT R14, desc[UR14][R4.64+0x8] ;  /* 0x0000080e040e7981 */ /* 0x000ea2000c1e9b00 */
[----:B-1----:R-:W-:-:S03]  /*8270*/  LOP3.LUT R3, R17, 0x7fffffff, RZ, 0xc0, !PT ;  /* 0x7fffffff11037812 */ /* 0x002fc600078ec0ff */
[----:B------:R-:W3:Y:S02]  /*8280*/  LDG.E.64.CONSTANT R12, desc[UR14][R4.64+0x10] ;  /* 0x0000100e040c7981 */ /* 0x000ee4000c1e9b00 */
[----:B------:R-:W-:Y:S02]  /*8290*/  ISETP.EQ.AND P1, PT, R3, 0x7ff00000, !P1 ;  /* 0x7ff000000300780c */ /* 0x000fe40004f22270 */
[----:B------:R-:W4:Y:S04]  /*82a0*/  LDG.E.64.CONSTANT R10, desc[UR14][R4.64+0x18] ;  /* 0x0000180e040a7981 */ /* 0x000f28000c1e9b00 */
[----:B------:R-:W5:Y:S04]  /*82b0*/  LDG.E.64.CONSTANT R8, desc[UR14][R4.64+0x20] ;  /* 0x0000200e04087981 */ /* 0x000f68000c1e9b00 */
[----:B------:R-:W5:Y:S04]  /*82c0*/  LDG.E.64.CONSTANT R6, desc[UR14][R4.64+0x28] ;  /* 0x0000280e04067981 */ /* 0x000f68000c1e9b00 */
[----:B------:R-:W5:Y:S01]  /*82d0*/  LDG.E.64.CONSTANT R4, desc[UR14][R4.64+0x30] ;  /* 0x0000300e04047981 */ /* 0x000f62000c1e9b00 */
[----:B------:R0:W1:-:S15]  /*82e0*/  F2F.F64.F32 R22, R0 ;  /* 0x0000000000167310 */ /* 0x00005e0000201800 */
[----:B------:R-:W-:-:S04]  /*82f0*/  NOP ;  /* 0x0000000000007918 */ /* 0x000fc80000000000 */
[----:B------:R-:W-:-:S15]  /*8300*/  NOP ;  /* 0x0000000000007918 */ /* 0x000fde0000000000 */
[----:B------:R-:W-:-:S15]  /*8310*/  NOP ;  /* 0x0000000000007918 */ /* 0x000fde0000000000 */
[----:B------:R-:W-:-:S15]  /*8320*/  NOP ;  /* 0x0000000000007918 */ /* 0x000fde0000000000 */
[----:B------:R-:W0:Y:S01]  /*8330*/  DSETP.LTU.OR P1, PT, |R16|, 2.14748364800000000000e+09, P1 ;  /* 0x41e000001000742a */ /* 0x000e220000f29600 */
[----:B------:R-:W-:-:S15]  /*8340*/  BSSY.RECONVERGENT B1, `(.L_x_124) ;  /* 0x0000014000017945 */ /* 0x000fde0003800200 */
[----:B------:R-:W-:-:S03]  /*8350*/  NOP ;  /* 0x0000000000007918 */ /* 0x000fc60000000000 */
[----:B------:R-:W-:-:S15]  /*8360*/  NOP ;  /* 0x0000000000007918 */ /* 0x000fde0000000000 */
[----:B------:R-:W-:-:S15]  /*8370*/  NOP ;  /* 0x0000000000007918 */ /* 0x000fde0000000000 */
[----:B------:R-:W-:-:S15]  /*8380*/  NOP ;  /* 0x0000000000007918 */ /* 0x000fde0000000000 */
[----:B------:R0:W0:Y:S01]  /*8390*/  DMUL R18, RZ, R32 ;  /* 0x00000020ff127228 */ /* 0x0000220000000000 */
[----:B--2---:R2:W-:Y:S04]  /*83a0*/  STL.64 [R1+0xc28], R14 ;  /* 0x000c280e01007387 */ /* 0x0045e80000100a00 */
[----:B---3--:R2:W-:Y:S04]  /*83b0*/  STL.64 [R1+0xcd8], R12 ;  /* 0x000cd80c01007387 */ /* 0x0085e80000100a00 */
[----:B----4-:R2:W-:Y:S04]  /*83c0*/  STL.64 [R1+0xd98], R10 ;  /* 0x000d980a01007387 */ /* 0x0105e80000100a00 */
[----:B-----5:R2:W-:Y:S04]  /*83d0*/  STL.64 [R1+0xe48], R8 ;  /* 0x000e480801007387 */ /* 0x0205e80000100a00 */
[----:B------:R2:W-:Y:S04]  /*83e0*/  STL.64 [R1+0xee8], R6 ;  /* 0x000ee80601007387 */ /* 0x0005e80000100a00 */
[----:B------:R2:W-:Y:S01]  /*83f0*/  STL.64 [R1+0xf80], R4 ;  /* 0x000f800401007387 */ /* 0x0005e20000100a00 */
[----:B01----:R-:W-:Y:S05]  /*8400*/  @P1 BRA `(.L_x_125) ;  /* 0x00000000001c1947 */ /* 0x003fea0003800000 */
[----:B--2---:R-:W-:Y:S02]  /*8410*/  MOV.64 R8, UR6 ;  /* 0x0000000600087c02 */ /* 0x004fe40008010f00 */
[----:B------:R-:W-:Y:S02]  /*8420*/  MOV.64 R4, UR6 ;  /* 0x0000000600047c02 */ /* 0x000fe40008010f00 */
[----:B------:R-:W-:Y:S01]  /*8430*/  MOV R6, R16 ;  /* 0x0000001000067202 */ /* 0x000fe20000000f00 */
[----:B------:R-:W-:Y:S01]  /*8440*/  MOV R7, R17 ;  /* 0x0000001100077202 */ /* 0x000fe20000000f00 */
[----:B------:R-:W-:Y:S01]  /*8450*/  MOV R3, 0x8480 ;  /* 0x0000848000037802 */ /* 0x000fe20000000f00 */
[----:B------:R-:W-:-:S07]  /*8460*/  MOV R5, R9 ;  /* 0x0000000900057202 */ /* 0x000fce0000000f00 */
[----:B------:R-:W-:Y:S05]  /*8470*/  CALL.REL.NOINC `($triton_poi_fused_cat_2$__internal_trig_reduction_slowpathd) ;  /* 0x0000039000947944 */ /* 0x000fea0003c00000 */
.L_x_125:
[----:B------:R-:W-:Y:S05]  /*8480*/  BSYNC.RECONVERGENT B1 ;  /* 0x0000000000017941 */ /* 0x000fea0003800200 */
.L_x_124:
[----:B------:R-:W-:Y:S01]  /*8490*/  LOP3.LUT R0, R19, 0x7fffffff, RZ, 0xc0, !PT ;  /* 0x7fffffff13007812 */ /* 0x000fe200078ec0ff */
[----:B------:R0:W-:Y:S01]  /*84a0*/  DMUL R16, R22, R28 ;  /* 0x0000001c16107228 */ /* 0x0001e20000000000 */
[----:B------:R-:W-:-:S15]  /*84b0*/  ISETP.NE.AND P1, PT, R18, RZ, PT ;  /* 0x000000ff1200720c */ /* 0x000fde0003f25270 */
[----:B------:R-:W-:-:S03]  /*84c0*/  NOP ;  /* 0x0000000000007918 */ /* 0x000fc60000000000 */
[----:B------:R-:W-:-:S15]  /*84d0*/  NOP ;  /* 0x0000000000007918 */ /* 0x000fde0000000000 */
[----:B------:R-:W-:-:S15]  /*84e0*/  NOP ;  /* 0x0000000000007918 */ /* 0x000fde0000000000 */
[----:B------:R-:W-:-:S15]  /*84f0*/  NOP ;  /* 0x0000000000007918 */ /* 0x000fde0000000000 */
[----:B0-----:R0:W1:Y:S01]  /*8500*/  F2F.F64.F32 R22, R24 ;  /* 0x0000001800167310 */ /* 0x0010620000201800 */
[----:B------:R-:W-:Y:S01]  /*8510*/  BSSY.RECONVERGENT B1, `(.L_x_126) ;  /* 0x000000f000017945 */ /* 0x000fe20003800200 */
[----:B------:R-:W-:-:S15]  /*8520*/  ISETP.EQ.AND P1, PT, R0, 0x7ff00000, !P1 ;  /* 0x7ff000000000780c */ /* 0x000fde0004f22270 */
[----:B------:R-:W-:Y:S02]  /*8530*/  NOP ;  /* 0x0000000000007918 */ /* 0x000fe40000000000 */
[----:B------:R-:W-:-:S15]  /*8540*/  NOP ;  /* 0x0000000000007918 */ /* 0x000fde0000000000 */
[----:B------:R-:W-:-:S15]  /*8550*/  NOP ;  /* 0x0000000000007918 */ /* 0x000fde0000000000 */
[----:B------:R-:W-:-:S15]  /*8560*/  NOP ;  /* 0x0000000000007918 */ /* 0x000fde0000000000 */
[----:B------:R-:W3:Y:S02]  /*8570*/  DSETP.LTU.OR P1, PT, |R18|, 2.14748364800000000000e+09, P1 ;  /* 0x41e000001200742a */ /* 0x000ee40000f29600 */
[----:B01-3--:R-:W-:Y:S05]  /*8580*/  @P1 BRA `(.L_x_127) ;  /* 0x00000000001c1947 */ /* 0x00bfea0003800000 */
[----:B--2---:R-:W-:Y:S02]  /*8590*/  MOV.64 R8, UR6 ;  /* 0x0000000600087c02 */ /* 0x004fe40008010f00 */
[----:B------:R-:W-:Y:S02]  /*85a0*/  MOV.64 R4, UR6 ;  /* 0x0000000600047c02 */ /* 0x000fe40008010f00 */
[----:B------:R-:W-:Y:S01]  /*85b0*/  MOV R6, R18 ;  /* 0x0000001200067202 */ /* 0x000fe20000000f00 */
[----:B------:R-:W-:Y:S01]  /*85c0*/  MOV R7, R19 ;  /* 0x0000001300077202 */ /* 0x000fe20000000f00 */
[----:B------:R-:W-:Y:S01]  /*85d0*/  MOV R3, 0x8600 ;  /* 0x0000860000037802 */ /* 0x000fe20000000f00 */
[----:B------:R-:W-:-:S07]  /*85e0*/  MOV R5, R9 ;  /* 0x0000000900057202 */ /* 0x000fce0000000f00 */
[----:B------:R-:W-:Y:S05]  /*85f0*/  CALL.REL.NOINC `($triton_poi_fused_cat_2$__internal_trig_reduction_slowpathd) ;  /* 0x0000039000347944 */ /* 0x000fea0003c00000 */
.L_x_127:
[----:B------:R-:W-:Y:S05]  /*8600*/  BSYNC.RECONVERGENT B1 ;  /* 0x0000000000017941 */ /* 0x000fea0003800200 */
.L_x_126:
        /* <DEDUP_REMOVED lines=53> */
.L_x_131:
[----:B------:R-:W2:Y:S04]  /*8960*/  LDL R0, [R1] ;  /* 0x0000000001007983 */ /* 0x000ea80000100800 */
[----:B------:R1:W-:Y:S04]  /*8970*/  STL.64 [R1+0x6b8], R4 ;  /* 0x0006b80401007387 */ /* 0x0003e80000100a00 */
[----:B--2---:R1:W-:Y:S01]  /*8980*/  STL [R1+0x8cc], R0 ;  /* 0x0008cc0001007387 */ /* 0x0043e20000100800 */
[----:B------:R-:W-:Y:S05]  /*8990*/  BRA `(.L_x_130) ;  /* 0x00000000000c7947 */ /* 0x000fea0003800000 */
.L_x_129:
[----:B--2---:R-:W0:Y:S01]  /*89a0*/  DMUL R4, RZ, R16 ;  /* 0x00000010ff047228 */ /* 0x004e220000000000 */
[----:B------:R2:W-:Y:S04]  /*89b0*/  STL [R1+0x8cc], RZ ;  /* 0x0008ccff01007387 */ /* 0x0005e80000100800 */
[----:B0-----:R2:W-:Y:S02]  /*89c0*/  STL.64 [R1+0x6b8], R4 ;  /* 0x0006b80401007387 */ /* 0x0015e40000100a00 */
.L_x_130:
[----:B------:R-:W-:Y:S05]  /*89d0*/  BSYNC.RECONVERGENT B1 ;  /* 0x0000000000017941 */ /* 0x000fea0003800200 */
.L_x_128:
[----:B01----:R-:W3:Y:S01]  /*89e0*/  LDL R0, [R1+0x8cc] ;  /* 0x0008cc0001007983 */ /* 0x003ee20000100800 */
[----:B------:R-:W0:Y:S01]  /*89f0*/  LDC.64 R6, c[0x4][0x18] ;  /* 0x01000600ff067b82 */ /* 0x000e220000000a00 */
[----:B---3--:R-:W-:-:S05]  /*8a00*/  LOP3.LUT R0, R0, 0x1, RZ, 0xc0, !PT ;  /* 0x0000000100007812 */ /* 0x008fca00078ec0ff */
[----:B--2---:R-:W-:Y:S01]  /*8a10*/  IMAD.SHL.U32 R4, R0, 0x8, RZ ;  /* 0x0000000800047824 */ /* 0x004fe200078e00ff */
[----:B------:R1:W-:Y:S03]  /*8a20*/  STL [R1+0x104], R0 ;  /* 0x0001040001007387 */ /* 0x0003e60000100800 */
[----:B0-----:R-:W-:-:S05]  /*8a30*/  IMAD.WIDE.U32 R4, R4, 0x8, R6 ;  /* 0x0000000804047825 */ /* 0x001fca00078e0006 */
[----:B------:R-:W2:Y:S01]  /*8a40*/  LDG.E.64.CONSTANT R14, desc[UR14][R4.64+0x8] ;  /* 0x0000080e040e7981 */ /* 0x000ea2000c1e9b00 */
[----:B-1----:R-:W-:-:S03]  /*8a50*/  LOP3.LUT R0, R19, 0x7fffffff, RZ, 0xc0, !PT ;  /* 0x7fffffff13007812 */ /* 0x002fc600078ec0ff */
[----:B------:R-:W3:Y:S04]  /*8a60*/  LDG.E.64.CONSTANT R12, desc[UR14][R4.64+0x10] ;  /* 0x0000100e040c7981 */ /* 0x000ee8000c1e9b00 */
[----:B------:R-:W4:Y:S04]  /*8a70*/  LDG.E.64.CONSTANT R10, desc[UR14][R4.64+0x18] ;  /* 0x0000180e040a7981 */ /* 0x000f28000c1e9b00 */
[----:B------:R-:W5:Y:S04]  /*8a80*/  LDG.E.64.CONSTANT R8, desc[UR14][R4.64+0x20] ;  /* 0x0000200e04087981 */ /* 0x000f68000c1e9b00 */
[----:B------:R-:W5:Y:S04]  /*8a90*/  LDG.E.64.CONSTANT R6, desc[UR14][R4.64+0x28] ;  /* 0x0000280e04067981 */ /* 0x000f68000c1e9b00 */
[----:B------:R-:W5:Y:S01]  /*8aa0*/  LDG.E.64.CONSTANT R4, desc[UR14][R4.64+0x30] ;  /* 0x0000300e04047981 */ /* 0x000f62000c1e9b00 */
[----:B------:R-:W-:Y:S01]  /*8ab0*/  ISETP.EQ.AND P1, PT, R0, 0x7ff00000, PT ;  /* 0x7ff000000000780c */ /* 0x000fe20003f22270 */
[----:B------:R-:W-:Y:S01]  /*8ac0*/  ISETP.NE.AND P2, PT, R18, RZ, PT ;  /* 0x000000ff1200720c */ /* 0x000fe20003f45270 */
[----:B------:R-:W-:Y:S01]  /*8ad0*/  BSSY.RECONVERGENT B1, `(.L_x_132) ;  /* 0x000003e000017945 */ /* 0x000fe20003800200 */
[----:B--2---:R0:W-:Y:S04]  /*8ae0*/  STL.64 [R1+0xbf0], R14 ;  /* 0x000bf00e01007387 */ /* 0x0041e80000100a00 */
[----:B---3--:R0:W-:Y:S04]  /*8af0*/  STL.64 [R1+0xcb0], R12 ;  /* 0x000cb00c01007387 */ /* 0x0081e80000100a00 */
[----:B----4-:R0:W-:Y:S04]  /*8b00*/  STL.64 [R1+0xd70], R10 ;  /* 0x000d700a01007387 */ /* 0x0101e80000100a00 */
[----:B-----5:R0:W-:Y:S04]  /*8b10*/  STL.64 [R1+0xe20], R8 ;  /* 0x000e200801007387 */ /* 0x0201e80000100a00 */
[----:B------:R0:W-:Y:S04]  /*8b20*/  STL.64 [R1+0xeb0], R6 ;  /* 0x000eb00601007387 */ /* 0x0001e80000100a00 */
[----:B------:R0:W-:Y:S01]  /*8b30*/  STL.64 [R1+0xf58], R4 ;  /* 0x000f580401007387 */ /* 0x0001e20000100a00 */
[----:B------:R-:W-:Y:S05]  /*8b40*/  @!P2 BRA P1, `(.L_x_133) ;  /* 0x0000000000cca947 */ /* 0x000fea0000800000 */
        /* <DEDUP_REMOVED lines=47> */
.L_x_135:
[----:B------:R-:W2:Y:S04]  /*8e40*/  LDL R0, [R1] ;  /* 0x0000000001007983 */ /* 0x000ea80000100800 */
[----:B------:R1:W-:Y:S04]  /*8e50*/  STL.64 [R1+0x6c0], R4 ;  /* 0x0006c00401007387 */ /* 0x0003e80000100a00 */
[----:B--2---:R1:W-:Y:S01]  /*8e60*/  STL [R1+0x8c8], R0 ;  /* 0x0008c80001007387 */ /* 0x0043e20000100800 */
[----:B------:R-:W-:Y:S05]  /*8e70*/  BRA `(.L_x_134) ;  /* 0x00000000000c7947 */ /* 0x000fea0003800000 */
.L_x_133:
[----:B0-----:R-:W0:Y:S01]  /*8e80*/  DMUL R4, RZ, R18 ;  /* 0x00000012ff047228 */ /* 0x001e220000000000 */
[----:B------:R2:W-:Y:S04]  /*8e90*/  STL [R1+0x8c8], RZ ;  /* 0x0008c8ff01007387 */ /* 0x0005e80000100800 */
[----:B0-----:R2:W-:Y:S02]  /*8ea0*/  STL.64 [R1+0x6c0], R4 ;  /* 0x0006c00401007387 */ /* 0x0015e40000100a00 */
.L_x_134:
[----:B------:R-:W-:Y:S05]  /*8eb0*/  BSYNC.RECONVERGENT B1 ;  /* 0x0000000000017941 */ /* 0x000fea0003800200 */
.L_x_132:
[----:B01----:R-:W3:Y:S04]  /*8ec0*/  LDL R0, [R1+0x8c8] ;  /* 0x0008c80001007983 */ /* 0x003ee80000100800 */
[----:B------:R-:W4:Y:S01]  /*8ed0*/  LDL.64 R10, [R1+0x58] ;  /* 0x00005800010a7983 */ /* 0x000f220000100a00 */
[----:B------:R-:W-:Y:S01]  /*8ee0*/  UMOV UR12, 0xf0 ;  /* 0x000000f0000c7882 */ /* 0x000fe20000000000 */
[----:B------:R-:W-:Y:S01]  /*8ef0*/  HFMA2 R18, -RZ, RZ, 0, 0 ;  /* 0x00000000ff127431 */ /* 0x000fe200000001ff */
[----:B------:R-:W-:Y:S01]  /*8f00*/  USHF.R.U32 UR16, UR12, 0x4, URZ ;  /* 0x000000040c107899 */ /* 0x000fe200080016ff */
[----:B------:R-:W-:-:S03]  /*8f10*/  UMOV UR17, 0x140 ;  /* 0x0000014000117882 */ /* 0x000fc60000000000 */
[----:B------:R-:W-:-:S04]  /*8f20*/  ULOP3.LUT UR17, UR17, 0xf, UR16, 0xf8, !UPT ;  /* 0x0000000f11117892 */ /* 0x000fc8000f8ef810 */
[----:B------:R-:W-:Y:S01]  /*8f30*/  USHF.L.U32 UR17, UR17, 0x14, URZ ;  /* 0x0000001411117899 */ /* 0x000fe200080006ff */
[----:B------:R-:W-:Y:S01]  /*8f40*/  UMOV UR16, URZ ;  /* 0x000000ff00107c82 */ /* 0x000fe20008000000 */
[----:B--2---:R-:W2:Y:S01]  /*8f50*/  LDL.LU.64 R6, [R1+0x40] ;  /* 0x0000400001067983 */ /* 0x004ea20000300a00 */
[----:B------:R-:W0:Y:S03]  /*8f60*/  LDC.64 R8, c[0x4][0x18] ;  /* 0x01000600ff087b82 */ /* 0x000e260000000a00 */
[----:B------:R-:W2:Y:S01]  /*8f70*/  LDL.LU.64 R4, [R1+0x48] ;  /* 0x0000480001047983 */ /* 0x000ea20000300a00 */
[----:B---3--:R-:W-:Y:S01]  /*8f80*/  MOV R3, R0 ;  /* 0x0000000000037202 */ /* 0x008fe20000000f00 */
[----:B------:R-:W-:-:S05]  /*8f90*/  MOV R0, UR8 ;  /* 0x0000000800007c02 */ /* 0x000fca0008000f00 */
[----:B------:R-:W-:-:S13]  /*8fa0*/  ISETP.GT.AND P1, PT, R0, 0x2, !P0 ;  /* 0x000000020000780c */ /* 0x000fda0004724270 */
[----:B----4-:R-:W3:Y:S01]  /*8fb0*/  @P1 LDG.E.EL R18, desc[UR16][R10.64] ;  /* 0x000000100a121981 */ /* 0x010ee2000c2e1900 */
[----:B------:R-:W-:Y:S01]  /*8fc0*/  LOP3.LUT R3, R3, 0x1, RZ, 0xc0, !PT ;  /* 0x0000000103037812 */ /* 0x000fe200078ec0ff */
[----:B------:R-:W-:Y:S01]  /*8fd0*/  USHF.R.U32 UR18, UR12, 0x4, URZ ;  /* 0x000000040c127899 */ /* 0x000fe200080016ff */
[----:B------:R-:W-:-:S03]  /*8fe0*/  UMOV UR19, 0x140 ;  /* 0x0000014000137882 */ /* 0x000fc60000000000 */
[----:B------:R-:W-:-:S04]  /*8ff0*/  ULOP3.LUT UR19, UR19, 0xf, UR18, 0xf8, !UPT ;  /* 0x0000000f13137892 */ /* 0x000fc8000f8ef812 */
[----:B------:R-:W-:Y:S01]  /*9000*/  USHF.L.U32 UR19, UR19, 0x14, URZ ;  /* 0x0000001413137899 */ /* 0x000fe200080006ff */
[----:B------:R-:W-:Y:S01]  /*9010*/  UMOV UR18, URZ ;  /* 0x000000ff00127c82 */ /* 0x000fe20008000000 */
[----:B------:R1:W-:Y:S01]  /*9020*/  STL [R1+0x100], R3 ;  /* 0x0001000301007387 */ /* 0x0003e20000100800 */
[----:B------:R-:W-:Y:S01]  /*9030*/  CS2R R24, SRZ ;  /* 0x0000000000187805 */ /* 0x000fe2000001ff00 */
[----:B--2---:R-:W2:Y:S02]  /*9040*/  DMUL R4, RZ, R4 ;  /* 0x00000004ff047228 */ /* 0x004ea40000000000 */
[----:B--2---:R-:W-:-:S03]  /*9050*/  LOP3.LUT R0, R5, 0x7fffffff, RZ, 0xc0, !PT ;  /* 0x7fffffff05007812 */ /* 0x004fc600078ec0ff */
[----:B------:R2:W5:Y:S01]  /*9060*/  @P1 LDG.E.EL R25, desc[UR18][R30.64] ;  /* 0x000000121e191981 */ /* 0x000562000c2e1900 */
[----:B------:R-:W-:Y:S01]  /*9070*/  ISETP.NE.AND P1, PT, R4, RZ, PT ;  /* 0x000000ff0400720c */ /* 0x000fe20003f25270 */
[----:B------:R-:W-:-:S04]  /*9080*/  MOV R16, RZ ;  /* 0x000000ff00107202 */ /* 0x000fc80000000f00 */
[----:B------:R-:W-:Y:S01]  /*9090*/  ISETP.EQ.AND P1, PT, R0, 0x7ff00000, !P1 ;  /* 0x7ff000000000780c */ /* 0x000fe20004f22270 */
[----:B------:R-:W-:-:S15]  /*90a0*/  HFMA2 R0, -RZ, RZ, 0, 0 ;  /* 0x00000000ff007431 */ /* 0x000fde00000001ff */
[----:B------:R-:W-:-:S07]  /*90b0*/  NOP ;  /* 0x0000000000007918 */ /* 0x000fce0000000000 */
[----:B------:R-:W-:-:S15]  /*90c0*/  NOP ;  /* 0x0000000000007918 */ /* 0x000fde0000000000 */
[----:B------:R-:W-:-:S15]  /*90d0*/  NOP ;  /* 0x0000000000007918 */ /* 0x000fde0000000000 */
[----:B---3--:R-:W3:-:S15]  /*90e0*/  F2F.F64.F32 R18, R18 ;  /* 0x0000001200127310 */ /* 0x008ede0000201800 */
[----:B------:R-:W-:-:S04]  /*90f0*/  NOP ;  /* 0x0000000000007918 */ /* 0x000fc80000000000 */
[----:B------:R-:W-:-:S15]  /*9100*/  NOP ;  /* 0x0000000000007918 */ /* 0x000fde0000000000 */
[----:B------:R-:W-:-:S15]  /*9110*/  NOP ;  /* 0x0000000000007918 */ /* 0x000fde0000000000 */
[----:B------:R-:W-:-:S15]  /*9120*/  NOP ;  /* 0x0000000000007918 */ /* 0x000fde0000000000 */
[----:B---3--:R3:W-:Y:S02]  /*9130*/  DMUL R18, R18, R6 ;  /* 0x0000000612127228 */ /* 0x0087e40000000000 */
[----:B---3--:R-:W-:Y:S01]  /*9140*/  IMAD.SHL.U32 R6, R3, 0x8, RZ ;  /* 0x0000000803067824 */ /* 0x008fe200078e00ff */
[----:B-1----:R-:W-:-:S05]  /*9150*/  MOV R3, UR9 ;  /* 0x0000000900037c02 */ /* 0x002fca0008000f00 */
[----:B------:R1:W-:Y:S01]  /*9160*/  STL [R1+0x1098], R3 ;  /* 0x0010980301007387 */ /* 0x0003e20000100800 */
[----:B------:R-:W-:Y:S01]  /*9170*/  ISETP.GT.AND P3, PT, R3, 0x2, !P0 ;  /* 0x000000020300780c */ /* 0x000fe20004764270 */
[----:B-1----:R-:W-:Y:S01]  /*9180*/  MOV R3, UR10 ;  /* 0x0000000a00037c02 */ /* 0x002fe20008000f00 */
[----:B0-----:R-:W-:-:S11]  /*9190*/  IMAD.WIDE.U32 R6, R6, 0x8, R8 ;  /* 0x0000000806067825 */ /* 0x001fd600078e0008 */
[----:B------:R-:W3:Y:S01]  /*91a0*/  @P3 LDG.E.EL R16, desc[UR16][R10.64] ;  /* 0x000000100a103981 */ /* 0x000ee2000c2e1900 */
[----:B------:R-:W-:-:S03]  /*91b0*/  ISETP.GT.AND P2, PT, R3, 0x2, !P0 ;  /* 0x000000020300780c */ /* 0x000fc60004744270 */
[----:B------:R-:W4:Y:S04]  /*91c0*/  LDG.E.64.CONSTANT R22, desc[UR14][R6.64+0x8] ;  /* 0x0000080e06167981 */ /* 0x000f28000c1e9b00 */
[----:B------:R-:W2:Y:S04]  /*91d0*/  LDG.E.64.CONSTANT R14, desc[UR14][R6.64+0x10] ;  /* 0x0000100e060e7981 */ /* 0x000ea8000c1e9b00 */
[----:B------:R-:W3:Y:S04]  /*91e0*/  LDG.E.64.CONSTANT R12, desc[UR14][R6.64+0x18] ;  /* 0x0000180e060c7981 */ /* 0x000ee8000c1e9b00 */
[----:B------:R0:W5:Y:S04]  /*91f0*/  @P2 LDG.E.EL R0, desc[UR18][R10.64] ;  /* 0x000000120a002981 */ /* 0x000168000c2e1900 */
[----:B------:R-:W3:Y:S04]  /*9200*/  LDG.E.64.CONSTANT R8, desc[UR14][R6.64+0x28] ;  /* 0x0000280e06087981 */ /* 0x000ee8000c1e9b00 */
[----:B------:R-:W3:Y:S04]  /*9210*/  LDG.E.64.CONSTANT R10, desc[UR14][R6.64+0x20] ;  /* 0x0000200e060a7981 */ /* 0x000ee8000c1e9b00 */
[----:B------:R-:W3:Y:S04]  /*9220*/  LDG.E.64.CONSTANT R6, desc[UR14][R6.64+0x30] ;  /* 0x0000300e06067981 */ /* 0x000ee8000c1e9b00 */
[----:B------:R0:W-:Y:S01]  /*9230*/  STL [R1+0x109c], R3 ;  /* 0x00109c0301007387 */ /* 0x0001e20000100800 */
[----:B------:R-:W-:Y:S01]  /*9240*/  USHF.R.U32 UR12, UR12, 0x4, URZ ;  /* 0x000000040c0c7899 */ /* 0x000fe200080016ff */
[----:B------:R-:W-:-:S03]  /*9250*/  UMOV UR13, 0x140 ;  /* 0x00000140000d7882 */ /* 0x000fc60000000000 */
[----:B------:R-:W-:-:S04]  /*9260*/  ULOP3.LUT UR13, UR13, 0xf, UR12, 0xf8, !UPT ;  /* 0x0000000f0d0d7892 */ /* 0x000fc8000f8ef80c */
[----:B------:R-:W-:Y:S01]  /*9270*/  USHF.L.U32 UR13, UR13, 0x14, URZ ;  /* 0x000000140d0d7899 */ /* 0x000fe200080006ff */
[----:B------:R-:W-:Y:S01]  /*9280*/  UMOV UR12, URZ ;  /* 0x000000ff000c7c82 */ /* 0x000fe20008000000 */
[----:B------:R-:W-:Y:S01]  /*9290*/  LOP3.LUT R2, R2, 0xfffffdff, RZ, 0xc0, !PT ;  /* 0xfffffdff02027812 */ /* 0x000fe200078ec0ff */
[----:B------:R-:W-:-:S03]  /*92a0*/  MOV R26, RZ ;  /* 0x000000ff001a7202 */ /* 0x000fc60000000f00 */
[----:B------:R-:W-:Y:S01]  /*92b0*/  @P3 LOP3.LUT R2, R2, 0x200, RZ, 0xfc, !PT ;  /* 0x0000020002023812 */ /* 0x000fe200078efcff */
[----:B------:R-:W1:Y:S01]  /*92c0*/  DSETP.LTU.OR P1, PT, |R4|, 2.14748364800000000000e+09, P1 ;  /* 0x41e000000400742a */ /* 0x000e620000f29600 */
[----:B------:R-:W-:Y:S02]  /*92d0*/  BSSY.RECONVERGENT B1, `(.L_x_136) ;  /* 0x0000016000017945 */ /* 0x000fe40003800200 */
[----:B------:R-:W-:Y:S01]  /*92e0*/  LOP3.LUT R2, R2, 0xfffeffff, RZ, 0xc0, !PT ;  /* 0xfffeffff02027812 */ /* 0x000fe200078ec0ff */
[----:B------:R0:W5:Y:S04]  /*92f0*/  @P3 LDG.E.EL R24, desc[UR12][R30.64] ;  /* 0x0000000c1e183981 */ /* 0x000168000c2e1900 */
[----:B------:R0:W5:Y:S01]  /*9300*/  @P2 LDG.E.EL R26, desc[UR12][R30.64] ;  /* 0x0000000c1e1a2981 */ /* 0x000162000c2e1900 */
[----:B------:R-:W-:-:S03]  /*9310*/  @P2 LOP3.LUT R2, R2, 0x10000, RZ, 0xfc, !PT ;  /* 0x0001000002022812 */ /* 0x000fc600078efcff */
[----:B----4-:R0:W-:Y:S04]  /*9320*/  STL.64 [R1+0xbd0], R22 ;  /* 0x000bd01601007387 */ /* 0x0101e80000100a00 */
[----:B--2---:R0:W-:Y:S04]  /*9330*/  STL.64 [R1+0xc80], R14 ;  /* 0x000c800e01007387 */ /* 0x0041e80000100a00 */
[----:B---3--:R0:W-:Y:S04]  /*9340*/  STL.64 [R1+0xd50], R12 ;  /* 0x000d500c01007387 */ /* 0x0081e80000100a00 */
[----:B------:R0:W-:Y:S04]  /*9350*/  STL.64 [R1+0xe88], R8 ;  /* 0x000e880801007387 */ /* 0x0001e80000100a00 */
[----:B------:R0:W-:-:S15]  /*9360*/  STL.64 [R1+0xe00], R10 ;  /* 0x000e000a01007387 */ /* 0x0001de0000100a00 */
[----:B------:R-:W-:-:S06]  /*9370*/  NOP ;  /* 0x0000000000007918 */ /* 0x000fcc0000000000 */
[----:B------:R-:W-:-:S15]  /*9380*/  NOP ;  /* 0x0000000000007918 */ /* 0x000fde0000000000 */
[----:B------:R-:W2:Y:S01]  /*9390*/  F2F.F64.F32 R16, R16 ;  /* 0x0000001000107310 */ /* 0x000ea20000201800 */
[----:B------:R0:W-:Y:S01]  /*93a0*/  STL.64 [R1+0xf30], R6 ;  /* 0x000f300601007387 */ /* 0x0001e20000100a00 */
[----:B-12---:R-:W-:Y:S05]  /*93b0*/  @P1 BRA `(.L_x_137) ;  /* 0x00000000001c1947 */ /* 0x006fea0003800000 */
[----:B0-----:R-:W-:Y:S02]  /*93c0*/  MOV.64 R8, UR6 ;  /* 0x0000000600087c02 */ /* 0x001fe40008010f00 */
[----:B------:R-:W-:Y:S01]  /*93d0*/  MOV R6, R4 ;  /* 0x0000000400067202 */ /* 0x000fe20000000f00 */
[----:B------:R-:W-:Y:S01]  /*93e0*/  MOV R7, R5 ;  /* 0x0000000500077202 */ /* 0x000fe20000000f00 */
[----:B------:R-:W-:Y:S02]  /*93f0*/  MOV.64 R4, UR6 ;  /* 0x0000000600047c02 */ /* 0x000fe40008010f00 */
[----:B------:R-:W-:Y:S01]  /*9400*/  MOV R3, 0x9430 ;  /* 0x0000943000037802 */ /* 0x000fe20000000f00 */
[----:B------:R-:W-:-:S07]  /*9410*/  MOV R5, R9 ;  /* 0x0000000900057202 */ /* 0x000fce0000000f00 */
[----:B-----5:R-:W-:Y:S05]  /*9420*/  CALL.REL.NOINC `($triton_poi_fused_cat_2$__internal_trig_reduction_slowpathd) ;  /* 0x0000038000a87944 */ /* 0x020fea0003c00000 */
.L_x_137:
[----:B------:R-:W-:Y:S05]  /*9430*/  BSYNC.RECONVERGENT B1 ;  /* 0x0000000000017941 */ /* 0x000fea0003800200 */
.L_x_136:
[----:B------:R-:W2:Y:S01]  /*9440*/  LDL.LU.64 R4, [R1+0x30] ;  /* 0x0000300001047983 */ /* 0x000ea20000300a00 */
[----:B0-----:R-:W-:Y:S01]  /*9450*/  LOP3.LUT R3, R19, 0x7fffffff, RZ, 0xc0, !PT ;  /* 0x7fffffff13037812 */ /* 0x001fe200078ec0ff */
[----:B-----5:R0:W1:Y:S01]  /*9460*/  F2F.F64.F32 R22, R0 ;  /* 0x0000000000167310 */ /* 0x0200620000201800 */
[----:B------:R-:W-:Y:S01]  /*9470*/  ISETP.NE.AND P1, PT, R18, RZ, PT ;  /* 0x000000ff1200720c */ /* 0x000fe20003f25270 */
[----:B------:R-:W-:Y:S04]  /*9480*/  BSSY.RECONVERGENT B1, `(.L_x_138) ;  /* 0x0000013000017945 */ /* 0x000fe80003800200 */
[----:B------:R-:W-:-:S15]  /*9490*/  ISETP.EQ.AND P1, PT, R3, 0x7ff00000, !P1 ;  /* 0x7ff000000300780c */ /* 0x000fde0004f22270 */
[----:B------:R-:W-:-:S13]  /*94a0*/  NOP ;  /* 0x0000000000007918 */ /* 0x000fda0000000000 */
        /* <DEDUP_REMOVED lines=16> */
.L_x_139:
[----:B------:R-:W-:Y:S05]  /*95b0*/  BSYNC.RECONVERGENT B1 ;  /* 0x0000000000017941 */ /* 0x000fea0003800200 */
.L_x_138:
[----:B------:R-:W-:Y:S01]  /*95c0*/  LOP3.LUT R0, R17, 0x7fffffff, RZ, 0xc0, !PT ;  /* 0x7fffffff11007812 */ /* 0x000fe200078ec0ff */
[----:B------:R-:W-:Y:S01]  /*95d0*/  BSSY.RECONVERGENT B1, `(.L_x_140) ;  /* 0x000003f000017945 */ /* 0x000fe20003800200 */
[----:B------:R-:W-:Y:S01]  /*95e0*/  ISETP.NE.AND P2, PT, R16, RZ, PT ;  /* 0x000000ff1000720c */ /* 0x000fe20003f45270 */
[----:B------:R0:W1:Y:S02]  /*95f0*/  DMUL R18, R22, R36 ;  /* 0x0000002416127228 */ /* 0x0000640000000000 */
[----:B------:R-:W-:-:S13]  /*9600*/  ISETP.EQ.AND P1, PT, R0, 0x7ff00000, PT ;  /* 0x7ff000000000780c */ /* 0x000fda0003f22270 */
[----:B01----:R-:W-:Y:S05]  /*9610*/  @!P2 BRA P1, `(.L_x_141) ;  /* 0x0000000000d8a947 */ /* 0x003fea0000800000 */
        /* <DEDUP_REMOVED lines=48> */
.L_x_144:
[----:B------:R1:W5:Y:S04]  /*9920*/  LDL R0, [R1] ;  /* 0x0000000001007983 */ /* 0x0003680000100800 */
[----:B------:R1:W-:Y:S02]  /*9930*/  STL.64 [R1+0x6a8], R4 ;  /* 0x0006a80401007387 */ /* 0x0003e40000100a00 */
.L_x_143:
[----:B------:R-:W-:Y:S05]  /*9940*/  BSYNC.RECONVERGENT B2 ;  /* 0x0000000000027941 */ /* 0x000fea0003800200 */
.L_x_142:
[----:B0----5:R-:W-:-:S05]  /*9950*/  IADD3 R0, PT, PT, R0, 0x1, RZ ;  /* 0x0000000100007810 */ /* 0x021fca0007ffe0ff */
[----:B------:R0:W-:Y:S01]  /*9960*/  STL [R1+0xfac], R0 ;  /* 0x000fac0001007387 */ /* 0x0001e20000100800 */
[----:B------:R-:W-:Y:S05]  /*9970*/  BRA `(.L_x_145) ;  /* 0x0000000000107947 */ /* 0x000fea0003800000 */
.L_x_141:
[----:B------:R-:W-:Y:S01]  /*9980*/  MOV R0, 0x1 ;  /* 0x0000000100007802 */ /* 0x000fe20000000f00 */
[----:B------:R-:W0:Y:S02]  /*9990*/  DMUL R4, RZ, R16 ;  /* 0x00000010ff047228 */ /* 0x000e240000000000 */
[----:B0-----:R2:W-:Y:S04]  /*99a0*/  STL.64 [R1+0x6a8], R4 ;  /* 0x0006a80401007387 */ /* 0x0015e80000100a00 */
[----:B------:R2:W-:Y:S02]  /*99b0*/  STL [R1+0xfac], R0 ;  /* 0x000fac0001007387 */ /* 0x0005e40000100800 */
.L_x_145:
[----:B------:R-:W-:Y:S05]  /*99c0*/  BSYNC.RECONVERGENT B1 ;  /* 0x0000000000017941 */ /* 0x000fea0003800200 */
.L_x_140:
[----:B0-2---:R-:W2:Y:S01]  /*99d0*/  LDL R0, [R1+0xfac] ;  /* 0x000fac0001007983 */ /* 0x005ea20000100800 */
[----:B------:R-:W0:Y:S01]  /*99e0*/  LDC.64 R6, c[0x4][0x18] ;  /* 0x01000600ff067b82 */ /* 0x000e220000000a00 */
[----:B--2---:R-:W-:-:S05]  /*99f0*/  LOP3.LUT R0, R0, 0x1, RZ, 0xc0, !PT ;  /* 0x0000000100007812 */ /* 0x004fca00078ec0ff */
[----:B-1----:R-:W-:Y:S01]  /*9a00*/  IMAD.SHL.U32 R4, R0, 0x8, RZ ;  /* 0x0000000800047824 */ /* 0x002fe200078e00ff */
        /* <DEDUP_REMOVED lines=11> */
[----:B------:R0:W1:Y:S01]  /*9ac0*/  F2F.F64.F32 R22, R25 ;  /* 0x0000001900167310 */ /* 0x0000620000201800 */
        /* <DEDUP_REMOVED lines=61> */
.L_x_150:
[----:B------:R1:W5:Y:S04]  /*9ea0*/  LDL R0, [R1] ;  /* 0x0000000001007983 */ /* 0x0003680000100800 */
[----:B------:R1:W-:Y:S02]  /*9eb0*/  STL.64 [R1+0x6a0], R4 ;  /* 0x0006a00401007387 */ /* 0x0003e40000100a00 */
.L_x_149:
[----:B------:R-:W-:Y:S05]  /*9ec0*/  BSYNC.RECONVERGENT B2 ;  /* 0x0000000000027941 */ /* 0x000fea0003800200 */
.L_x_148:
[----:B0----5:R-:W-:-:S05]  /*9ed0*/  IADD3 R0, PT, PT, R0, 0x1, RZ ;  /* 0x0000000100007810 */ /* 0x021fca0007ffe0ff */
[----:B------:R2:W-:Y:S01]  /*9ee0*/  STL [R1+0xfa8], R0 ;  /* 0x000fa80001007387 */ /* 0x0005e20000100800 */
[----:B------:R-:W-:Y:S05]  /*9ef0*/  BRA `(.L_x_151) ;  /* 0x0000000000107947 */ /* 0x000fea0003800000 */
.L_x_147:
[----:B------:R-:W-:Y:S01]  /*9f00*/  MOV R0, 0x1 ;  /* 0x0000000100007802 */ /* 0x000fe20000000f00 */
[----:B--2---:R-:W0:Y:S02]  /*9f10*/  DMUL R4, RZ, R18 ;  /* 0x00000012ff047228 */ /* 0x004e240000000000 */
[----:B0-----:R0:W-:Y:S04]  /*9f20*/  STL.64 [R1+0x6a0], R4 ;  /* 0x0006a00401007387 */ /* 0x0011e80000100a00 */
[----:B------:R0:W-:Y:S02]  /*9f30*/  STL [R1+0xfa8], R0 ;  /* 0x000fa80001007387 */ /* 0x0001e40000100800 */
.L_x_151:
[----:B------:R-:W-:Y:S05]  /*9f40*/  BSYNC.RECONVERGENT B1 ;  /* 0x0000000000017941 */ /* 0x000fea0003800200 */
.L_x_146:
[----:B0-2---:R-:W2:Y:S01]  /*9f50*/  LDL R0, [R1+0xfa8] ;  /* 0x000fa80001007983 */ /* 0x005ea20000100800 */
[----:B------:R-:W0:Y:S01]  /*9f60*/  LDC.64 R6, c[0x4][0x18] ;  /* 0x01000600ff067b82 */ /* 0x000e220000000a00 */
[----:B------:R-:W-:Y:S01]  /*9f70*/  ISETP.NE.AND P1, PT, R16, RZ, PT ;  /* 0x000000ff1000720c */ /* 0x000fe20003f25270 */
[----:B------:R3:W-:Y:S01]  /*9f80*/  DMUL R18, R22, R32 ;  /* 0x0000002016127228 */ /* 0x0007e20000000000 */
[----:B--2---:R-:W-:-:S05]  /*9f90*/  LOP3.LUT R0, R0, 0x1, RZ, 0xc0, !PT ;  /* 0x0000000100007812 */ /* 0x004fca00078ec0ff */
[----:B-1----:R-:W-:Y:S01]  /*9fa0*/  IMAD.SHL.U32 R4, R0, 0x8, RZ ;  /* 0x0000000800047824 */ /* 0x002fe200078e00ff */
[----:B------:R1:W-:Y:S03]  /*9fb0*/  STL [R1+0xf8], R0 ;  /* 0x0000f80001007387 */ /* 0x0003e60000100800 */
[----:B0-----:R-:W-:-:S05]  /*9fc0*/  IMAD.WIDE.U32 R4, R4, 0x8, R6 ;  /* 0x0000000804047825 */ /* 0x001fca00078e0006 */
[----:B------:R-:W2:Y:S01]  /*9fd0*/  LDG.E.64.CONSTANT R14, desc[UR14][R4.64+0x8] ;  /* 0x0000080e040e7981 */ /* 0x000ea2000c1e9b00 */
[----:B-1----:R-:W-:-:S03]  /*9fe0*/  LOP3.LUT R0, R17, 0x7fffffff, RZ, 0xc0, !PT ;  /* 0x7fffffff11007812 */ /* 0x002fc600078ec0ff */
[----:B------:R-:W4:Y:S02]  /*9ff0*/  LDG.E.64.CONSTANT R12, desc[UR14][R4.64+0x10] ;  /* 0x0000100e040c7981 */ /* 0x000f24000c1e9b00 */
[----:B------:R-:W-:Y:S02]  /*a000*/  ISETP.EQ.AND P1, PT, R0, 0x7ff00000, !P1 ;  /* 0x7ff000000000780c */ /* 0x000fe40004f22270 */
[----:B------:R-:W5:Y:S04]  /*a010*/  LDG.E.64.CONSTANT R10, desc[UR14][R4.64+0x18] ;  /* 0x0000180e040a7981 */ /* 0x000f68000c1e9b00 */
[----:B------:R-:W5:Y:S04]  /*a020*/  LDG.E.64.CONSTANT R8, desc[UR14][R4.64+0x20] ;  /* 0x0000200e04087981 */ /* 0x000f68000c1e9b00 */
[----:B------:R-:W5:Y:S04]  /*a030*/  LDG.E.64.CONSTANT R6, desc[UR14][R4.64+0x28] ;  /* 0x0000280e04067981 */ /* 0x000f68000c1e9b00 */
[----:B------:R-:W5:-:S15]  /*a040*/  LDG.E.64.CONSTANT R4, desc[UR14][R4.64+0x30] ;  /* 0x0000300e04047981 */ /* 0x000f5e000c1e9b00 */
[----:B------:R-:W-:-:S14]  /*a050*/  NOP ;  /* 0x0000000000007918 */ /* 0x000fdc0000000000 */
[----:B---3--:R0:W1:-:S15]  /*a060*/  F2F.F64.F32 R22, R24 ;  /* 0x0000001800167310 */ /* 0x00805e0000201800 */
[----:B------:R-:W-:-:S04]  /*a070*/  NOP ;  /* 0x0000000000007918 */ /* 0x000fc80000000000 */
[----:B------:R-:W-:-:S15]  /*a080*/  NOP ;  /* 0x0000000000007918 */ /* 0x000fde0000000000 */
[----:B------:R-:W-:-:S15]  /*a090*/  NOP ;  /* 0x0000000000007918 */ /* 0x000fde0000000000 */
[----:B------:R-:W-:-:S15]  /*a0a0*/  NOP ;  /* 0x0000000000007918 */ /* 0x000fde0000000000 */
[----:B------:R-:W3:Y:S01]  /*a0b0*/  DSETP.LTU.OR P1, PT, |R16|, 2.14748364800000000000e+09, P1 ;  /* 0x41e000001000742a */ /* 0x000ee20000f29600 */
[----:B------:R-:W-:Y:S01]  /*a0c0*/  BSSY.RECONVERGENT B1, `(.L_x_152) ;  /* 0x000000f000017945 */ /* 0x000fe20003800200 */
[----:B--2---:R0:W-:Y:S04]  /*a0d0*/  STL.64 [R1+0xb68], R14 ;  /* 0x000b680e01007387 */ /* 0x0041e80000100a00 */
[----:B----4-:R0:W-:Y:S04]  /*a0e0*/  STL.64 [R1+0xc20], R12 ;  /* 0x000c200c01007387 */ /* 0x0101e80000100a00 */
[----:B-----5:R0:W-:Y:S04]  /*a0f0*/  STL.64 [R1+0xcf8], R10 ;  /* 0x000cf80a01007387 */ /* 0x0201e80000100a00 */
[----:B------:R0:W-:Y:S04]  /*a100*/  STL.64 [R1+0xd90], R8 ;  /* 0x000d900801007387 */ /* 0x0001e80000100a00 */
[----:B------:R0:W-:Y:S04]  /*a110*/  STL.64 [R1+0xe28], R6 ;  /* 0x000e280601007387 */ /* 0x0001e80000100a00 */
[----:B------:R0:W-:Y:S01]  /*a120*/  STL.64 [R1+0xef0], R4 ;  /* 0x000ef00401007387 */ /* 0x0001e20000100a00 */
[----:B-1-3--:R-:W-:Y:S05]  /*a130*/  @P1 BRA `(.L_x_153) ;  /* 0x00000000001c1947 */ /* 0x00afea0003800000 */
[----:B0-----:R-:W-:Y:S02]  /*a140*/  MOV.64 R8, UR6 ;  /* 0x0000000600087c02 */ /* 0x001fe40008010f00 */
[----:B------:R-:W-:Y:S02]  /*a150*/  MOV.64 R4, UR6 ;  /* 0x0000000600047c02 */ /* 0x000fe40008010f00 */
[----:B------:R-:W-:Y:S01]  /*a160*/  MOV R6, R16 ;  /* 0x0000001000067202 */ /* 0x000fe20000000f00 */
[----:B------:R-:W-:Y:S01]  /*a170*/  MOV R7, R17 ;  /* 0x0000001100077202 */ /* 0x000fe20000000f00 */
[----:B------:R-:W-:Y:S01]  /*a180*/  MOV R3, 0xa1b0 ;  /* 0x0000a1b000037802 */ /* 0x000fe20000000f00 */
[----:B------:R-:W-:-:S07]  /*a190*/  MOV R5, R9 ;  /* 0x0000000900057202 */ /* 0x000fce0000000f00 */
[----:B------:R-:W-:Y:S05]  /*a1a0*/  CALL.REL.NOINC `($triton_poi_fused_cat_2$__internal_trig_reduction_slowpathd) ;  /* 0x0000037400487944 */ /* 0x000fea0003c00000 */
.L_x_153:
[----:B------:R-:W-:Y:S05]  /*a1b0*/  BSYNC.RECONVERGENT B1 ;  /* 0x0000000000017941 */ /* 0x000fea0003800200 */
.L_x_152:
[----:B------:R-:W-:Y:S01]  /*a1c0*/  LOP3.LUT R0, R19, 0x7fffffff, RZ, 0xc0, !PT ;  /* 0x7fffffff13007812 */ /* 0x000fe200078ec0ff */
[----:B------:R1:W-:Y:S01]  /*a1d0*/  DMUL R16, R22, R28 ;  /* 0x0000001c16107228 */ /* 0x0003e20000000000 */
[----:B------:R-:W-:-:S15]  /*a1e0*/  ISETP.NE.AND P1, PT, R18, RZ, PT ;  /* 0x000000ff1200720c */ /* 0x000fde0003f25270 */
[----:B------:R-:W-:-:S03]  /*a1f0*/  NOP ;  /* 0x0000000000007918 */ /* 0x000fc60000000000 */
[----:B------:R-:W-:-:S15]  /*a200*/  NOP ;  /* 0x0000000000007918 */ /* 0x000fde0000000000 */
[----:B------:R-:W-:-:S15]  /*a210*/  NOP ;  /* 0x0000000000007918 */ /* 0x000fde0000000000 */
[----:B------:R-:W-:-:S15]  /*a220*/  NOP ;  /* 0x0000000000007918 */ /* 0x000fde0000000000 */
[----:B-1----:R1:W2:Y:S01]  /*a230*/  F2F.F64.F32 R22, R26 ;  /* 0x0000001a00167310 */ /* 0x0022a20000201800 */
[----:B------:R-:W-:Y:S01]  /*a240*/  BSSY.RECONVERGENT B1, `(.L_x_154) ;  /* 0x000000f000017945 */ /* 0x000fe20003800200 */
[----:B------:R-:W-:-:S15]  /*a250*/  ISETP.EQ.AND P1, PT, R0, 0x7ff00000, !P1 ;  /* 0x7ff000000000780c */ /* 0x000fde0004f22270 */
[----:B------:R-:W-:Y:S02]  /*a260*/  NOP ;  /* 0x0000000000007918 */ /* 0x000fe40000000000 */
[----:B------:R-:W-:-:S15]  /*a270*/  NOP ;  /* 0x0000000000007918 */ /* 0x000fde0000000000 */
[----:B------:R-:W-:-:S15]  /*a280*/  NOP ;  /* 0x0000000000007918 */ /* 0x000fde0000000000 */
[----:B------:R-:W-:-:S15]  /*a290*/  NOP ;  /* 0x0000000000007918 */ /* 0x000fde0000000000 */
[----:B------:R-:W3:Y:S02]  /*a2a0*/  DSETP.LTU.OR P1, PT, |R18|, 2.14748364800000000000e+09, P1 ;  /* 0x41e000001200742a */ /* 0x000ee40000f29600 */
[----:B-123--:R-:W-:Y:S05]  /*a2b0*/  @P1 BRA `(.L_x_155) ;  /* 0x00000000001c1947 */ /* 0x00efea0003800000 */
[----:B0-----:R-:W-:Y:S02]  /*a2c0*/  MOV.64 R8, UR6 ;  /* 0x0000000600087c02 */ /* 0x001fe40008010f00 */
[----:B------:R-:W-:Y:S02]  /*a2d0*/  MOV.64 R4, UR6 ;  /* 0x0000000600047c02 */ /* 0x000fe40008010f00 */
[----:B------:R-:W-:Y:S01]  /*a2e0*/  MOV R6, R18 ;  /* 0x0000001200067202 */ /* 0x000fe20000000f00 */
[----:B------:R-:W-:Y:S01]  /*a2f0*/  MOV R7, R19 ;  /* 0x0000001300077202 */ /* 0x000fe20000000f00 */
[----:B------:R-:W-:Y:S01]  /*a300*/  MOV R3, 0xa330 ;  /* 0x0000a33000037802 */ /* 0x000fe20000000f00 */
[----:B------:R-:W-:-:S07]  /*a310*/  MOV R5, R9 ;  /* 0x0000000900057202 */ /* 0x000fce0000000f00 */
[----:B------:R-:W-:Y:S05]  /*a320*/  CALL.REL.NOINC `($triton_poi_fused_cat_2$__internal_trig_reduction_slowpathd) ;  /* 0x0000037000e87944 */ /* 0x000fea0003c00000 */
.L_x_155:
[----:B------:R-:W-:Y:S05]  /*a330*/  BSYNC.RECONVERGENT B1 ;  /* 0x0000000000017941 */ /* 0x000fea0003800200 */
.L_x_154:
[----:B------:R-:W-:Y:S01]  /*a340*/  LOP3.LUT R0, R17, 0x7fffffff, RZ, 0xc0, !PT ;  /* 0x7fffffff11007812 */ /* 0x000fe200078ec0ff */
[----:B------:R-:W-:Y:S01]  /*a350*/  BSSY.RECONVERGENT B1, `(.L_x_156) ;  /* 0x000003f000017945 */ /* 0x000fe20003800200 */
[----:B------:R-:W-:Y:S01]  /*a360*/  ISETP.NE.AND P2, PT, R16, RZ, PT ;  /* 0x000000ff1000720c */ /* 0x000fe20003f45270 */
[----:B------:R1:W2:Y:S02]  /*a370*/  DMUL R18, R22, R20 ;  /* 0x0000001416127228 */ /* 0x0002a40000000000 */
[----:B------:R-:W-:-:S13]  /*a380*/  ISETP.EQ.AND P1, PT, R0, 0x7ff00000, PT ;  /* 0x7ff000000000780c */ /* 0x000fda0003f22270 */
[----:B-12---:R-:W-:Y:S05]  /*a390*/  @!P2 BRA P1, `(.L_x_157) ;  /* 0x0000000000d8a947 */ /* 0x006fea0000800000 */
        /* <DEDUP_REMOVED lines=48> */
.L_x_160:
[----:B------:R1:W5:Y:S04]  /*a6a0*/  LDL R0, [R1] ;  /* 0x0000000001007983 */ /* 0x0003680000100800 */
[----:B------:R1:W-:Y:S02]  /*a6b0*/  STL.64 [R1+0x690], R4 ;  /* 0x0006900401007387 */ /* 0x0003e40000100a00 */
.L_x_159:
[----:B------:R-:W-:Y:S05]  /*a6c0*/  BSYNC.RECONVERGENT B2 ;  /* 0x0000000000027941 */ /* 0x000fea0003800200 */
.L_x_158:
[----:B0----5:R-:W-:-:S05]  /*a6d0*/  IADD3 R0, PT, PT, R0, 0x1, RZ ;  /* 0x0000000100007810 */ /* 0x021fca0007ffe0ff */
[----:B------:R2:W-:Y:S01]  /*a6e0*/  STL [R1+0xf74], R0 ;  /* 0x000f740001007387 */ /* 0x0005e20000100800 */
[----:B------:R-:W-:Y:S05]  /*a6f0*/  BRA `(.L_x_161) ;  /* 0x0000000000107947 */ /* 0x000fea0003800000 */
.L_x_157:
[----:B------:R-:W-:Y:S01]  /*a700*/  MOV R0, 0x1 ;  /* 0x0000000100007802 */ /* 0x000fe20000000f00 */
[----:B0-----:R-:W0:Y:S02]  /*a710*/  DMUL R4, RZ, R16 ;  /* 0x00000010ff047228 */ /* 0x001e240000000000 */
[----:B0-----:R0:W-:Y:S04]  /*a720*/  STL.64 [R1+0x690], R4 ;  /* 0x0006900401007387 */ /* 0x0011e80000100a00 */
[----:B------:R0:W-:Y:S02]  /*a730*/  STL [R1+0xf74], R0 ;  /* 0x000f740001007387 */ /* 0x0001e40000100800 */
.L_x_161:
[----:B------:R-:W-:Y:S05]  /*a740*/  BSYNC.RECONVERGENT B1 ;  /* 0x0000000000017941 */ /* 0x000fea0003800200 */
.L_x_156:
        /* <DEDUP_REMOVED lines=71> */
.L_x_166:
[----:B------:R1:W5:Y:S04]  /*abc0*/  LDL R0, [R1] ;  /* 0x0000000001007983 */ /* 0x0003680000100800 */
[----:B------:R1:W-:Y:S02]  /*abd0*/  STL.64 [R1+0x698], R4 ;  /* 0x0006980401007387 */ /* 0x0003e40000100a00 */
.L_x_165:
[----:B------:R-:W-:Y:S05]  /*abe0*/  BSYNC.RECONVERGENT B2 ;  /* 0x0000000000027941 */ /* 0x000fea0003800200 */
.L_x_164:
[----:B0----5:R-:W-:-:S05]  /*abf0*/  IADD3 R0, PT, PT, R0, 0x1, RZ ;  /* 0x0000000100007810 */ /* 0x021fca0007ffe0ff */
[----:B------:R0:W-:Y:S01]  /*ac00*/  STL [R1+0xf70], R0 ;  /* 0x000f700001007387 */ /* 0x0001e20000100800 */
[----:B------:R-:W-:Y:S05]  /*ac10*/  BRA `(.L_x_167) ;  /* 0x0000000000107947 */ /* 0x000fea0003800000 */
.L_x_163:
[----:B------:R-:W-:Y:S01]  /*ac20*/  MOV R0, 0x1 ;  /* 0x0000000100007802 */ /* 0x000fe20000000f00 */
[----:B0-----:R-:W0:Y:S02]  /*ac30*/  DMUL R4, RZ, R18 ;  /* 0x00000012ff047228 */ /* 0x001e240000000000 */
[----:B0-----:R2:W-:Y:S04]  /*ac40*/  STL.64 [R1+0x698], R4 ;  /* 0x0006980401007387 */ /* 0x0015e80000100a00 */
[----:B------:R2:W-:Y:S02]  /*ac50*/  STL [R1+0xf70], R0 ;  /* 0x000f700001007387 */ /* 0x0005e40000100800 */
.L_x_167:
[----:B------:R-:W-:Y:S05]  /*ac60*/  BSYNC.RECONVERGENT B1 ;  /* 0x0000000000017941 */ /* 0x000fea0003800200 */
.L_x_162:
[----:B------:R-:W3:Y:S01]  /*ac70*/  LDL R3, [R1+0x78] ;  /* 0x0000780001037983 */ /* 0x000ee20000100800 */
[----:B------:R-:W-:Y:S02]  /*ac80*/  MOV.64 R6, 0x3fee79e79e79e79e ;  /* 0xe79e79e79e067402 */ /* 0x000fe400003fee79 */
[----:B------:R-:W-:Y:S01]  /*ac90*/  UMOV.64 UR12, 0x3fa8618618618618 ;  /* 0x86186186180c7482 */ /* 0x000fe200083fa861 */
[----:B0-2---:R-:W2:Y:S04]  /*aca0*/  LDL R0, [R1+0xf70] ;  /* 0x000f700001007983 */ /* 0x005ea80000100800 */
[----:B------:R-:W4:Y:S01]  /*acb0*/  LDL.64 R12, [R1+0x58] ;  /* 0x00005800010c7983 */ /* 0x000f220000100a00 */
[----:B-1-3--:R-:W-:-:S06]  /*acc0*/  IADD3 R4, PT, PT, -R3, 0x2a, RZ ;  /* 0x0000002a03047810 */ /* 0x00afcc0007ffe1ff */
[----:B------:R-:W0:Y:S01]  /*acd0*/  I2F.F64 R4, R4 ;  /* 0x0000000400047312 */ /* 0x000e220000201c00 */
[C---:B------:R-:W-:Y:S01]  /*ace0*/  IADD3 R10, PT, PT, R3.reuse, -0x16, RZ ;  /* 0xffffffea030a7810 */ /* 0x040fe20007ffe0ff */
[----:B------:R-:W-:-:S15]  /*acf0*/  ISETP.GE.AND P1, PT, R3, 0x21, PT ;  /* 0x000000210300780c */ /* 0x000fde0003f26270 */
[----:B------:R-:W-:Y:S02]  /*ad00*/  NOP ;  /* 0x0000000000007918 */ /* 0x000fe40000000000 */
[----:B------:R-:W-:-:S15]  /*ad10*/  NOP ;  /* 0x0000000000007918 */ /* 0x000fde0000000000 */
[----:B------:R-:W-:-:S15]  /*ad20*/  NOP ;  /* 0x0000000000007918 */ /* 0x000fde0000000000 */
[----:B------:R-:W-:-:S15]  /*ad30*/  NOP ;  /* 0x0000000000007918 */ /* 0x000fde0000000000 */
[----:B0-----:R0:W-:Y:S01]  /*ad40*/  DFMA R4, R4, -UR12, R6 ;  /* 0x8000000c04047c2b */ /* 0x0011e20008000006 */
[----:B------:R-:W-:Y:S01]  /*ad50*/  UMOV.64 UR12, 0x3fa8618618618618 ;  /* 0x86186186180c7482 */ /* 0x000fe200083fa861 */
[----:B------:R-:W-:-:S15]  /*ad60*/  MOV R3, RZ ;  /* 0x000000ff00037202 */ /* 0x000fde0000000f00 */
[----:B------:R-:W-:Y:S02]  /*ad70*/  NOP ;  /* 0x0000000000007918 */ /* 0x000fe40000000000 */
[----:B------:R-:W-:-:S15]  /*ad80*/  NOP ;  /* 0x0000000000007918 */ /* 0x000fde0000000000 */
[----:B------:R-:W-:-:S15]  /*ad90*/  NOP ;  /* 0x0000000000007918 */ /* 0x000fde0000000000 */
[----:B------:R-:W-:-:S15]  /*ada0*/  NOP ;  /* 0x0000000000007918 */ /* 0x000fde0000000000 */
[----:B0-----:R-:W0:-:S15]  /*adb0*/  I2F.F64 R6, R10 ;  /* 0x0000000a00067312 */ /* 0x001e1e0000201c00 */
[----:B------:R-:W-:-:S04]  /*adc0*/  NOP ;  /* 0x0000000000007918 */ /* 0x000fc80000000000 */
[----:B------:R-:W-:-:S15]  /*add0*/  NOP ;  /* 0x0000000000007918 */ /* 0x000fde0000000000 */
[----:B------:R-:W-:-:S15]  /*ade0*/  NOP ;  /* 0x0000000000007918 */ /* 0x000fde0000000000 */
[----:B------:R-:W-:-:S15]  /*adf0*/  NOP ;  /* 0x0000000000007918 */ /* 0x000fde0000000000 */
[----:B0-----:R-:W0:Y:S02]  /*ae00*/  DFMA R6, R6, UR12, RZ ;  /* 0x0000000c06067c2b */ /* 0x001e2400080000ff */
[----:B0-----:R-:W-:Y:S01]  /*ae10*/  FSEL R8, R6, R4, !P1 ;  /* 0x0000000406087208 */ /* 0x001fe20004800000 */
[----:B------:R-:W-:Y:S01]  /*ae20*/  FSEL R9, R7, R5, !P1 ;  /* 0x0000000507097208 */ /* 0x000fe20004800000 */
[----:B------:R-:W-:Y:S01]  /*ae30*/  ISETP.GE.U32.AND P1, PT, R10, 0x15, PT ;  /* 0x000000150a00780c */ /* 0x000fe20003f26070 */
[----:B------:R-:W-:Y:S01]  /*ae40*/  UMOV UR12, 0xf0 ;  /* 0x000000f0000c7882 */ /* 0x000fe20000000000 */
[----:B------:R-:W0:Y:S01]  /*ae50*/  LDC.64 R4, c[0x4][0x18] ;  /* 0x01000600ff047b82 */ /* 0x000e220000000a00 */
[----:B------:R-:W-:Y:S01]  /*ae60*/  USHF.R.U32 UR20, UR12, 0x4, URZ ;  /* 0x000000040c147899 */ /* 0x000fe200080016ff */
[----:B------:R-:W-:-:S03]  /*ae70*/  UMOV UR21, 0x140 ;  /* 0x0000014000157882 */ /* 0x000fc60000000000 */
[----:B------:R-:W-:-:S04]  /*ae80*/  ULOP3.LUT UR21, UR21, 0xf, UR20, 0xf8, !UPT ;  /* 0x0000000f15157892 */ /* 0x000fc8000f8ef814 */
[----:B------:R-:W-:Y:S01]  /*ae90*/  USHF.L.U32 UR21, UR21, 0x14, URZ ;  /* 0x0000001415157899 */ /* 0x000fe200080006ff */
[----:B------:R-:W-:-:S08]  /*aea0*/  UMOV UR20, URZ ;  /* 0x000000ff00147c82 */ /* 0x000fd00008000000 */
[----:B------:R-:W3:Y:S01]  /*aeb0*/  @!P1 LDG.E.EL R3, desc[UR20][R30.64+0x4] ;  /* 0x000004141e039981 */ /* 0x000ee2000c2e1900 */
[----:B--2---:R-:W-:-:S05]  /*aec0*/  LOP3.LUT R0, R0, 0x1, RZ, 0xc0, !PT ;  /* 0x0000000100007812 */ /* 0x004fca00078ec0ff */
[----:B------:R-:W-:-:S04]  /*aed0*/  IMAD.SHL.U32 R6, R0, 0x8, RZ ;  /* 0x0000000800067824 */ /* 0x000fc800078e00ff */
[----:B0-----:R-:W-:Y:S01]  /*aee0*/  IMAD.WIDE.U32 R6, R6, 0x8, R4 ;  /* 0x0000000806067825 */ /* 0x001fe200078e0004 */
[----:B------:R-:W-:Y:S01]  /*aef0*/  MOV R4, UR8 ;  /* 0x0000000800047c02 */ /* 0x000fe20008000f00 */
        /* <DEDUP_REMOVED lines=10> */
[----:B------:R0:W-:Y:S01]  /*afa0*/  STL [R1+0x98], R10 ;  /* 0x0000980a01007387 */ /* 0x0001e20000100800 */
[----:B------:R-:W-:Y:S01]  /*afb0*/  ISETP.LT.AND P4, PT, R4, 0x1, !P1 ;  /* 0x000000010400780c */ /* 0x000fe20004f81270 */
[----:B------:R-:W-:Y:S01]  /*afc0*/  USHF.R.U32 UR12, UR12, 0x4, URZ ;  /* 0x000000040c0c7899 */ /* 0x000fe200080016ff */
[----:B------:R-:W-:-:S03]  /*afd0*/  UMOV UR13, 0x140 ;  /* 0x00000140000d7882 */ /* 0x000fc60000000000 */
[----:B------:R-:W-:-:S04]  /*afe0*/  ULOP3.LUT UR13, UR13, 0xf, UR12, 0xf8, !UPT ;  /* 0x0000000f0d0d7892 */ /* 0x000fc8000f8ef80c */
[----:B------:R-:W-:Y:S01]  /*aff0*/  USHF.L.U32 UR13, UR13, 0x14, URZ ;  /* 0x000000140d0d7899 */ /* 0x000fe200080006ff */
[----:B------:R-:W-:Y:S01]  /*b000*/  UMOV UR12, URZ ;  /* 0x000000ff000c7c82 */ /* 0x000fe20008000000 */
[----:B---3--:R1:W-:Y:S01]  /*b010*/  STL [R1+0x9c], R3 ;  /* 0x00009c0301007387 */ /* 0x0083e20000100800 */
[----:B------:R-:W-:Y:S01]  /*b020*/  CS2R R34, SRZ ;  /* 0x0000000000227805 */ /* 0x000fe2000001ff00 */
[----:B0-----:R-:W-:Y:S01]  /*b030*/  CS2R R10, SRZ ;  /* 0x00000000000a7805 */ /* 0x001fe2000001ff00 */
[----:B------:R-:W-:Y:S01]  /*b040*/  CS2R R4, SRZ ;  /* 0x0000000000047805 */ /* 0x000fe2000001ff00 */
[----:B------:R0:W-:Y:S04]  /*b050*/  STL [R1+0xf0], R0 ;  /* 0x0000f00001007387 */ /* 0x0001e80000100800 */
[----:B------:R-:W2:Y:S01]  /*b060*/  @P4 LDG.E.EL R11, desc[UR20][R30.64+0x4] ;  /* 0x000004141e0b4981 */ /* 0x000ea2000c2e1900 */
[----:B-1----:R-:W-:-:S03]  /*b070*/  MOV R3, UR9 ;  /* 0x0000000900037c02 */ /* 0x002fc60008000f00 */
[----:B----4-:R1:W5:Y:S02]  /*b080*/  @P4 LDG.E.EL R34, desc[UR16][R12.64+0x4] ;  /* 0x000004100c224981 */ /* 0x010364000c2e1900 */
[----:B------:R-:W-:Y:S02]  /*b090*/  ISETP.LT.AND P3, PT, R3, 0x1, !P1 ;  /* 0x000000010300780c */ /* 0x000fe40004f61270 */
[----:B------:R-:W3:Y:S04]  /*b0a0*/  LDG.E.64.CONSTANT R18, desc[UR14][R6.64+0x8] ;  /* 0x0000080e06127981 */ /* 0x000ee8000c1e9b00 */
[----:B------:R-:W4:Y:S04]  /*b0b0*/  LDG.E.64.CONSTANT R16, desc[UR14][R6.64+0x10] ;  /* 0x0000100e06107981 */ /* 0x000f28000c1e9b00 */
[----:B------:R-:W3:Y:S04]  /*b0c0*/  LDG.E.64.CONSTANT R14, desc[UR14][R6.64+0x18] ;  /* 0x0000180e060e7981 */ /* 0x000ee8000c1e9b00 */
[----:B------:R-:W3:Y:S01]  /*b0d0*/  @P3 LDG.E.EL R10, desc[UR12][R30.64+0x4] ;  /* 0x0000040c1e0a3981 */ /* 0x000ee2000c2e1900 */
[----:B------:R-:W-:Y:S01]  /*b0e0*/  MOV R3, UR10 ;  /* 0x0000000a00037c02 */ /* 0x000fe20008000f00 */
[----:B0-----:R-:W-:-:S02]  /*b0f0*/  HFMA2 R0, -RZ, RZ, 0, 0 ;  /* 0x00000000ff007431 */ /* 0x001fc400000001ff */
[----:B------:R1:W5:Y:S02]  /*b100*/  @P3 LDG.E.EL R35, desc[UR18][R12.64+0x4] ;  /* 0x000004120c233981 */ /* 0x000364000c2e1900 */
[----:B------:R-:W-:Y:S02]  /*b110*/  ISETP.LT.AND P2, PT, R3, 0x1, !P1 ;  /* 0x000000010300780c */ /* 0x000fe40004f41270 */
[----:B------:R1:W5:Y:S11]  /*b120*/  @!P1 LDG.E.EL R0, desc[UR16][R12.64+0x4] ;  /* 0x000004100c009981 */ /* 0x000376000c2e1900 */
[----:B------:R-:W4:Y:S04]  /*b130*/  @P2 LDG.E.EL R4, desc[UR18][R12.64+0x4] ;  /* 0x000004120c042981 */ /* 0x000f28000c2e1900 */
[----:B------:R-:W4:Y:S04]  /*b140*/  @P2 LDG.E.EL R5, desc[UR12][R30.64+0x4] ;  /* 0x0000040c1e052981 */ /* 0x000f28000c2e1900 */
[----:B------:R-:W4:Y:S04]  /*b150*/  LDG.E.64.CONSTANT R12, desc[UR14][R6.64+0x20] ;  /* 0x0000200e060c7981 */ /* 0x000f28000c1e9b00 */
[----:B--2---:R-:W-:Y:S04]  /*b160*/  STL [R1+0xa0], R11 ;  /* 0x0000a00b01007387 */ /* 0x004fe80000100800 */
[----:B---3--:R0:W-:Y:S04]  /*b170*/  STL [R1+0xa4], R10 ;  /* 0x0000a40a01007387 */ /* 0x0081e80000100800 */
[----:B0-----:R-:W2:Y:S04]  /*b180*/  LDG.E.64.CONSTANT R10, desc[UR14][R6.64+0x28] ;  /* 0x0000280e060a7981 */ /* 0x001ea8000c1e9b00 */
[----:B------:R-:W3:Y:S01]  /*b190*/  LDG.E.64.CONSTANT R6, desc[UR14][R6.64+0x30] ;  /* 0x0000300e06067981 */ /* 0x000ee2000c1e9b00 */
[----:B------:R-:W-:-:S03]  /*b1a0*/  LOP3.LUT R2, R2, 0xfffffeff, RZ, 0xc0, !PT ;  /* 0xfffffeff02027812 */ /* 0x000fc600078ec0ff */
[----:B------:R-:W-:Y:S04]  /*b1b0*/  STL.64 [R1+0xc90], R14 ;  /* 0x000c900e01007387 */ /* 0x000fe80000100a00 */
[----:B----4-:R-:W-:Y:S04]  /*b1c0*/  STL.64 [R1+0xbb0], R16 ;  /* 0x000bb01001007387 */ /* 0x010fe80000100a00 */
[----:B------:R-:W-:Y:S04]  /*b1d0*/  STL.64 [R1+0xd30], R12 ;  /* 0x000d300c01007387 */ /* 0x000fe80000100a00 */
[----:B------:R-:W-:Y:S01]  /*b1e0*/  STL.64 [R1+0xb10], R18 ;  /* 0x000b101201007387 */ /* 0x000fe20000100a00 */
[----:B------:R-:W-:-:S04]  /*b1f0*/  @P4 LOP3.LUT R2, R2, 0x100, RZ, 0xfc, !PT ;  /* 0x0000010002024812 */ /* 0x000fc800078efcff */
[----:B------:R-:W-:-:S04]  /*b200*/  LOP3.LUT R2, R2, 0xffffdfff, RZ, 0xc0, !PT ;  /* 0xffffdfff02027812 */ /* 0x000fc800078ec0ff */
[----:B------:R-:W-:Y:S01]  /*b210*/  @P3 LOP3.LUT R2, R2, 0x2000, RZ, 0xfc, !PT ;  /* 0x0000200002023812 */ /* 0x000fe200078efcff */
[----:B------:R-:W-:Y:S03]  /*b220*/  BSSY.RECONVERGENT B0, `(.L_x_168) ;  /* 0x000000b000007945 */ /* 0x000fe60003800200 */
[----:B------:R-:W-:Y:S01]  /*b230*/  LOP3.LUT R2, R2, 0xffffbfff, RZ, 0xc0, !PT ;  /* 0xffffbfff02027812 */ /* 0x000fe200078ec0ff */
[----:B------:R0:W-:Y:S01]  /*b240*/  STL [R1+0xa8], R5 ;  /* 0x0000a80501007387 */ /* 0x0001e20000100800 */
[----:B------:R-:W-:Y:S02]  /*b250*/  MOV R3, 0xb2d0 ;  /* 0x0000b2d000037802 */ /* 0x000fe40000000f00 */
[----:B------:R-:W-:Y:S01]  /*b260*/  @P2 LOP3.LUT R2, R2, 0x4000, RZ, 0xfc, !PT ;  /* 0x0000400002022812 */ /* 0x000fe200078efcff */
[----:B------:R4:W-:Y:S01]  /*b270*/  STL [R1+0x6c], R4 ;  /* 0x00006c0401007387 */ /* 0x0009e20000100800 */
[----:B0-----:R-:W-:Y:S01]  /*b280*/  MOV R5, R8 ;  /* 0x0000000800057202 */ /* 0x001fe20000000f00 */
[----:B----4-:R-:W-:-:S02]  /*b290*/  MOV R4, R9 ;  /* 0x0000000900047202 */ /* 0x010fc40000000f00 */
[----:B--2---:R1:W-:Y:S04]  /*b2a0*/  STL.64 [R1+0xdd0], R10 ;  /* 0x000dd00a01007387 */ /* 0x0043e80000100a00 */
[----:B---3--:R1:W-:Y:S02]  /*b2b0*/  STL.64 [R1+0xe78], R6 ;  /* 0x000e780601007387 */ /* 0x0083e40000100a00 */
[----:B-1---5:R-:W-:Y:S05]  /*b2c0*/  CALL.REL.NOINC `($triton_poi_fused_cat_2$__internal_accurate_pow) ;  /* 0x00000344008c7944 */ /* 0x022fea0003c00000 */
[----:B------:R-:W-:Y:S05]  /*b2d0*/  BSYNC.RECONVERGENT B0 ;  /* 0x0000000000007941 */ /* 0x000fea0003800200 */
.L_x_168:
        /* <DEDUP_REMOVED lines=10> */
[----:B------:R-:W-:Y:S01]  /*b380*/  LOP3.LUT R3, R9, 0x7fffffff, RZ, 0xc0, !PT ;  /* 0x7fffffff09037812 */ /* 0x000fe200078ec0ff */
[----:B------:R-:W-:-:S05]  /*b390*/  ISETP.NE.AND P2, PT, R8, RZ, PT ;  /* 0x000000ff0800720c */ /* 0x000fca0003f45270 */
[----:B------:R-:W-:-:S13]  /*b3a0*/  ISETP.NE.OR P2, PT, R3, 0x7ff00000, P2 ;  /* 0x7ff000000300780c */ /* 0x000fda0001745670 */
[----:B------:R-:W-:Y:S01]  /*b3b0*/  @!P2 ISETP.GE.AND P4, PT, R9, RZ, PT ;  /* 0x000000ff0900a20c */ /* 0x000fe20003f86270 */
[----:B------:R-:W-:-:S04]  /*b3c0*/  @!P2 MOV R6, RZ ;  /* 0x000000ff0006a202 */ /* 0x000fc80000000f00 */
[----:B------:R-:W-:Y:S01]  /*b3d0*/  @!P2 SEL R7, RZ, 0x7ff00000, !P4 ;  /* 0x7ff00000ff07a807 */ /* 0x000fe20006000000 */
[----:B------:R-:W-:-:S08]  /*b3e0*/  @P2 MOV.64 R6, R4 ;  /* 0x0000000400062202 */ /* 0x000fd00000010f00 */
.L_x_170:
[----:B------:R-:W-:Y:S05]  /*b3f0*/  BSYNC.RECONVERGENT B0 ;  /* 0x0000000000007941 */ /* 0x000fea0003800200 */
.L_x_169:
[----:B------:R-:W-:Y:S01]  /*b400*/  BSSY.RECONVERGENT B0, `(.L_x_171) ;  /* 0x0000005000007945 */ /* 0x000fe20003800200 */
[----:B------:R-:W-:Y:S01]  /*b410*/  MOV R5, R8 ;  /* 0x0000000800057202 */ /* 0x000fe20000000f00 */
[----:B------:R-:W-:Y:S01]  /*b420*/  MOV R4, R9 ;  /* 0x0000000900047202 */ /* 0x000fe20000000f00 */
[----:B------:R-:W-:-:S07]  /*b430*/  MOV R3, 0xb450 ;  /* 0x0000b45000037802 */ /* 0x000fce0000000f00 */
[----:B------:R-:W-:Y:S05]  /*b440*/  CALL.REL.NOINC `($triton_poi_fused_cat_2$__internal_accurate_pow) ;  /* 0x00000344002c7944 */ /* 0x000fea0003c00000 */
[----:B------:R-:W-:Y:S05]  /*b450*/  BSYNC.RECONVERGENT B0 ;  /* 0x0000000000007941 */ /* 0x000fea0003800200 */
.L_x_171:
[----:B------:R-:W-:Y:S01]  /*b460*/  BSSY.RECONVERGENT B0, `(.L_x_172) ;  /* 0x000000d000007945 */ /* 0x000fe20003800200 */
[----:B------:R-:W-:-:S03]  /*b470*/  MOV.64 R12, R4 ;  /* 0x00000004000c7202 */ /* 0x000fc60000010f00 */
[----:B------:R-:W-:Y:S05]  /*b480*/  @P3 BRA `(.L_x_173) ;  /* 0x0000000000283947 */ /* 0x000fea0003800000 */
[----:B------:R0:W5:Y:S01]  /*b490*/  LDL.64 R12, [R1+0x38] ;  /* 0x00003800010c7983 */ /* 0x0001620000100a00 */
[----:B------:R-:W1:Y:S02]  /*b4a0*/  DSETP.NAN.AND P2, PT, |R8|, |R8|, PT ;  /* 0x400000080800722a */ /* 0x000e640003f48200 */
[----:B-1----:R-:W-:Y:S05]  /*b4b0*/  @P2 BRA `(.L_x_173) ;  /* 0x00000000001c2947 */ /* 0x002fea0003800000 */
[----:B------:R-:W-:Y:S01]  /*b4c0*/  LOP3.LUT R3, R9, 0x7fffffff, RZ, 0xc0, !PT ;  /* 0x7fffffff09037812 */ /* 0x000fe200078ec0ff */
[----:B------:R-:W-:-:S05]  /*b4d0*/  ISETP.NE.AND P2, PT, R8, RZ, PT ;  /* 0x000000ff0800720c */ /* 0x000fca0003f45270 */
[----:B------:R-:W-:-:S13]  /*b4e0*/  ISETP.NE.OR P2, PT, R3, 0x7ff00000, P2 ;  /* 0x7ff000000300780c */ /* 0x000fda0001745670 */
[----:B------:R-:W-:Y:S01]  /*b4f0*/  @!P2 ISETP.GE.AND P4, PT, R9, RZ, PT ;  /* 0x000000ff0900a20c */ /* 0x000fe20003f86270 */
[----:B-----5:R-:W-:-:S04]  /*b500*/  @!P2 MOV R12, RZ ;  /* 0x000000ff000ca202 */ /* 0x020fc80000000f00 */
[----:B------:R-:W-:Y:S01]  /*b510*/  @!P2 SEL R13, RZ, 0x7ff00000, !P4 ;  /* 0x7ff00000ff0da807 */ /* 0x000fe20006000000 */
[----:B------:R-:W-:-:S08]  /*b520*/  @P2 MOV.64 R12, R4 ;  /* 0x00000004000c2202 */ /* 0x000fd00000010f00 */
.L_x_173:
[----:B------:R-:W-:Y:S05]  /*b530*/  BSYNC.RECONVERGENT B0 ;  /* 0x0000000000007941 */ /* 0x000fea0003800200 */
.L_x_172:
[----:B------:R-:W-:Y:S01]  /*b540*/  BSSY.RECONVERGENT B0, `(.L_x_174) ;  /* 0x0000005000007945 */ /* 0x000fe20003800200 */
[----:B------:R-:W-:Y:S01]  /*b550*/  MOV R5, R8 ;  /* 0x0000000800057202 */ /* 0x000fe20000000f00 */
[----:B------:R-:W-:Y:S01]  /*b560*/  MOV R4, R9 ;  /* 0x0000000900047202 */ /* 0x000fe20000000f00 */
[----:B------:R-:W-:-:S07]  /*b570*/  MOV R3, 0xb590 ;  /* 0x0000b59000037802 */ /* 0x000fce0000000f00 */
[----:B0----5:R-:W-:Y:S05]  /*b580*/  CALL.REL.NOINC `($triton_poi_fused_cat_2$__internal_accurate_pow) ;  /* 0x0000034000dc7944 */ /* 0x021fea0003c00000 */
[----:B------:R-:W-:Y:S05]  /*b590*/  BSYNC.RECONVERGENT B0 ;  /* 0x0000000000007941 */ /* 0x000fea0003800200 */
.L_x_174:
        /* <DEDUP_REMOVED lines=13> */
.L_x_176:
[----:B------:R-:W-:Y:S05]  /*b670*/  BSYNC.RECONVERGENT B0 ;  /* 0x0000000000007941 */ /* 0x000fea0003800200 */
.L_x_175:
[----:B------:R-:W-:Y:S01]  /*b680*/  BSSY.RECONVERGENT B0, `(.L_x_177) ;  /* 0x0000005000007945 */ /* 0x000fe20003800200 */
[----:B------:R-:W-:Y:S01]  /*b690*/  MOV R5, R8 ;  /* 0x0000000800057202 */ /* 0x000fe20000000f00 */
[----:B------:R-:W-:Y:S01]  /*b6a0*/  MOV R4, R9 ;  /* 0x0000000900047202 */ /* 0x000fe20000000f00 */
[----:B------:R-:W-:-:S07]  /*b6b0*/  MOV R3, 0xb6d0 ;  /* 0x0000b6d000037802 */ /* 0x000fce0000000f00 */
[----:B0----5:R-:W-:Y:S05]  /*b6c0*/  CALL.REL.NOINC `($triton_poi_fused_cat_2$__internal_accurate_pow) ;  /* 0x00000340008c7944 */ /* 0x021fea0003c00000 */
[----:B------:R-:W-:Y:S05]  /*b6d0*/  BSYNC.RECONVERGENT B0 ;  /* 0x0000000000007941 */ /* 0x000fea0003800200 */
.L_x_177:
        /* <DEDUP_REMOVED lines=13> */
.L_x_179:
[----:B------:R-:W-:Y:S05]  /*b7b0*/  BSYNC.RECONVERGENT B0 ;  /* 0x0000000000007941 */ /* 0x000fea0003800200 */
.L_x_178:
[----:B------:R-:W-:Y:S01]  /*b7c0*/  BSSY.RECONVERGENT B0, `(.L_x_180) ;  /* 0x0000005000007945 */ /* 0x000fe20003800200 */
[----:B------:R-:W-:Y:S01]  /*b7d0*/  MOV R5, R8 ;  /* 0x0000000800057202 */ /* 0x000fe20000000f00 */
[----:B------:R-:W-:Y:S01]  /*b7e0*/  MOV R4, R9 ;  /* 0x0000000900047202 */ /* 0x000fe20000000f00 */
[----:B------:R-:W-:-:S07]  /*b7f0*/  MOV R3, 0xb810 ;  /* 0x0000b81000037802 */ /* 0x000fce0000000f00 */
[----:B0----5:R-:W-:Y:S05]  /*b800*/  CALL.REL.NOINC `($triton_poi_fused_cat_2$__internal_accurate_pow) ;  /* 0x00000340003c7944 */ /* 0x021fea0003c00000 */
[----:B------:R-:W-:Y:S05]  /*b810*/  BSYNC.RECONVERGENT B0 ;  /* 0x0000000000007941 */ /* 0x000fea0003800200 */
.L_x_180:
        /* <DEDUP_REMOVED lines=13> */
.L_x_182:
[----:B------:R-:W-:Y:S05]  /*b8f0*/  BSYNC.RECONVERGENT B0 ;  /* 0x0000000000007941 */ /* 0x000fea0003800200 */
.L_x_181:
[----:B------:R-:W-:Y:S01]  /*b900*/  BSSY.RECONVERGENT B0, `(.L_x_183) ;  /* 0x0000005000007945 */ /* 0x000fe20003800200 */
[----:B------:R-:W-:Y:S01]  /*b910*/  MOV R5, R8 ;  /* 0x0000000800057202 */ /* 0x000fe20000000f00 */
[----:B------:R-:W-:Y:S01]  /*b920*/  MOV R4, R9 ;  /* 0x0000000900047202 */ /* 0x000fe20000000f00 */
[----:B------:R-:W-:-:S07]  /*b930*/  MOV R3, 0xb950 ;  /* 0x0000b95000037802 */ /* 0x000fce0000000f00 */
[----:B0----5:R-:W-:Y:S05]  /*b940*/  CALL.REL.NOINC `($triton_poi_fused_cat_2$__internal_accurate_pow) ;  /* 0x0000033c00ec7944 */ /* 0x021fea0003c00000 */
[----:B------:R-:W-:Y:S05]  /*b950*/  BSYNC.RECONVERGENT B0 ;  /* 0x0000000000007941 */ /* 0x000fea0003800200 */
.L_x_183:
        /* <DEDUP_REMOVED lines=13> */
.L_x_185:
[----:B------:R-:W-:Y:S05]  /*ba30*/  BSYNC.RECONVERGENT B0 ;  /* 0x0000000000007941 */ /* 0x000fea0003800200 */
.L_x_184:
[----:B------:R1:W2:Y:S01]  /*ba40*/  DSETP.NEU.AND P2, PT, R8, RZ, PT ;  /* 0x000000ff0800722a */ /* 0x0002a20003f4d000 */
[----:B------:R-:W-:Y:S01]  /*ba50*/  BSSY.RECONVERGENT B0, `(.L_x_186) ;  /* 0x0000005000007945 */ /* 0x000fe20003800200 */
[----:B------:R-:W-:Y:S01]  /*ba60*/  MOV R5, R8 ;  /* 0x0000000800057202 */ /* 0x000fe20000000f00 */
[----:B------:R-:W-:Y:S01]  /*ba70*/  MOV R4, R9 ;  /* 0x0000000900047202 */ /* 0x000fe20000000f00 */
[----:B--2---:R-:W-:-:S07]  /*ba80*/  MOV R3, 0xbaa0 ;  /* 0x0000baa000037802 */ /* 0x004fce0000000f00 */
[----:B01---5:R-:W-:Y:S05]  /*ba90*/  CALL.REL.NOINC `($triton_poi_fused_cat_2$__internal_accurate_pow) ;  /* 0x0000033c00987944 */ /* 0x023fea0003c00000 */
[----:B------:R-:W-:Y:S05]  /*baa0*/  BSYNC.RECONVERGENT B0 ;  /* 0x0000000000007941 */ /* 0x000fea0003800200 */
.L_x_186:
[----:B------:R-:W0:Y:S01]  /*bab0*/  F2F.F64.F32 R18, R0 ;  /* 0x0000000000127310 */ /* 0x000e220000201800 */
[----:B------:R1:W-:Y:S01]  /*bac0*/  STL.64 [R1+0x48], R4 ;  /* 0x0000480401007387 */ /* 0x0003e20000100a00 */
[----:B------:R-:W-:Y:S03]  /*bad0*/  BSSY.RECONVERGENT B0, `(.L_x_187) ;  /* 0x000000f000007945 */ /* 0x000fe60003800200 */
[----:B0-----:R1:W-:Y:S01]  /*bae0*/  STL.64 [R1+0x88], R18 ;  /* 0x0000881201007387 */ /* 0x0013e20000100a00 */
[----:B------:R-:W-:Y:S05]  /*baf0*/  @P3 BRA `(.L_x_188) ;  /* 0x0000000000303947 */ /* 0x000fea0003800000 */
[----:B-1----:R-:W2:Y:S01]  /*bb00*/  LDL.64 R18, [R1+0x38] ;  /* 0x0000380001127983 */ /* 0x002ea20000100a00 */
[----:B------:R-:W0:Y:S03]  /*bb10*/  DSETP.NAN.AND P4, PT, |R8|, |R8|, PT ;  /* 0x400000080800722a */ /* 0x000e260003f88200 */
[----:B--2---:R2:W-:Y:S01]  /*bb20*/  STL.64 [R1+0x48], R18 ;  /* 0x0000481201007387 */ /* 0x0045e20000100a00 */
[----:B0-----:R-:W-:Y:S05]  /*bb30*/  @P4 BRA `(.L_x_188) ;  /* 0x0000000000204947 */ /* 0x001fea0003800000 */
[----:B------:R-:W-:Y:S01]  /*bb40*/  LOP3.LUT R0, R9, 0x7fffffff, RZ, 0xc0, !PT ;  /* 0x7fffffff09007812 */ /* 0x000fe200078ec0ff */
[----:B------:R-:W-:-:S05]  /*bb50*/  ISETP.NE.AND P4, PT, R8, RZ, PT ;  /* 0x000000ff0800720c */ /* 0x000fca0003f85270 */
[----:B------:R-:W-:-:S13]  /*bb60*/  ISETP.NE.OR P4, PT, R0, 0x7ff00000, P4 ;  /* 0x7ff000000000780c */ /* 0x000fda0002785670 */
[----:B------:R-:W-:Y:S01]  /*bb70*/  @!P4 ISETP.GE.AND P5, PT, R9, RZ, PT ;  /* 0x000000ff0900c20c */ /* 0x000fe20003fa6270 */
[----:B------:R-:W-:-:S04]  /*bb80*/  @!P4 MOV R16, RZ ;  /* 0x000000ff0010c202 */ /* 0x000fc80000000f00 */
[----:B------:R-:W-:Y:S01]  /*bb90*/  @!P4 SEL R17, RZ, 0x7ff00000, !P5 ;  /* 0x7ff00000ff11c807 */ /* 0x000fe20006800000 */
[----:B------:R-:W-:-:S06]  /*bba0*/  @P4 MOV.64 R16, R4 ;  /* 0x0000000400104202 */ /* 0x000fcc0000010f00 */
[----:B------:R0:W-:Y:S02]  /*bbb0*/  STL.64 [R1+0x48], R16 ;  /* 0x0000481001007387 */ /* 0x0001e40000100a00 */
.L_x_188:
[----:B------:R-:W-:Y:S05]  /*bbc0*/  BSYNC.RECONVERGENT B0 ;  /* 0x0000000000007941 */ /* 0x000fea0003800200 */
.L_x_187:
[----:B0-----:R-:W0:Y:S01]  /*bbd0*/  F2F.F64.F32 R16, R34 ;  /* 0x0000002200107310 */ /* 0x001e220000201800 */
[----:B------:R-:W-:Y:S01]  /*bbe0*/  BSSY.RECONVERGENT B0, `(.L_x_189) ;  /* 0x000000c000007945 */ /* 0x000fe20003800200 */
[----:B0-----:R0:W-:Y:S01]  /*bbf0*/  STL.64 [R1+0x80], R16 ;  /* 0x0000801001007387 */ /* 0x0011e20000100a00 */
[----:B------:R-:W-:Y:S01]  /*bc00*/  FSEL R6, R6, RZ, P2 ;  /* 0x000000ff06067208 */ /* 0x000fe20001000000 */
[----:B------:R-:W-:Y:S01]  /*bc10*/  FSEL R7, R7, 1.875, P2 ;  /* 0x3ff0000007077808 */ /* 0x000fe20001000000 */
[----:B------:R-:W-:Y:S01]  /*bc20*/  FSEL R12, R12, RZ, P2 ;  /* 0x000000ff0c0c7208 */ /* 0x000fe20001000000 */
[----:B------:R-:W-:Y:S01]  /*bc30*/  FSEL R13, R13, 1.875, P2 ;  /* 0x3ff000000d0d7808 */ /* 0x000fe20001000000 */
[----:B------:R-:W-:Y:S01]  /*bc40*/  FSEL R14, R14, RZ, P2 ;  /* 0x000000ff0e0e7208 */ /* 0x000fe20001000000 */
[----:B------:R-:W-:Y:S01]  /*bc50*/  FSEL R15, R15, 1.875, P2 ;  /* 0x3ff000000f0f7808 */ /* 0x000fe20001000000 */
[----:B-1----:R-:W-:Y:S01]  /*bc60*/  MOV R5, R8 ;  /* 0x0000000800057202 */ /* 0x002fe20000000f00 */
[----:B------:R-:W-:Y:S01]  /*bc70*/  MOV R4, R9 ;  /* 0x0000000900047202 */ /* 0x000fe20000000f00 */
[----:B------:R-:W-:-:S07]  /*bc80*/  MOV R3, 0xbca0 ;  /* 0x0000bca000037802 */ /* 0x000fce0000000f00 */
[----:B0-2---:R-:W-:Y:S05]  /*bc90*/  CALL.REL.NOINC `($triton_poi_fused_cat_2$__internal_accurate_pow) ;  /* 0x0000033c00187944 */ /* 0x005fea0003c00000 */
[----:B------:R-:W-:Y:S05]  /*bca0*/  BSYNC.RECONVERGENT B0 ;  /* 0x0000000000007941 */ /* 0x000fea0003800200 */
.L_x_189:
[----:B------:R-:W-:Y:S01]  /*bcb0*/  BSSY.RECONVERGENT B0, `(.L_x_190) ;  /* 0x000000d000007945 */ /* 0x000fe20003800200 */
[----:B------:R-:W-:-:S03]  /*bcc0*/  MOV.64 R26, R4 ;  /* 0x00000004001a7202 */ /* 0x000fc60000010f00 */
[----:B------:R-:W-:Y:S05]  /*bcd0*/  @P3 BRA `(.L_x_191) ;  /* 0x0000000000283947 */ /* 0x000fea0003800000 */
[----:B------:R0:W5:Y:S01]  /*bce0*/  LDL.LU.64 R26, [R1+0x38] ;  /* 0x00003800011a7983 */ /* 0x0001620000300a00 */
        /* <DEDUP_REMOVED lines=9> */
.L_x_191:
[----:B------:R-:W-:Y:S05]  /*bd80*/  BSYNC.RECONVERGENT B0 ;  /* 0x0000000000007941 */ /* 0x000fea0003800200 */
.L_x_190:
[----:B------:R-:W1:Y:S01]  /*bd90*/  MUFU.RCP64H R5, R7 ;  /* 0x0000000700057308 */ /* 0x000e620000001800 */
[----:B------:R-:W-:Y:S01]  /*bda0*/  MOV R4, 0x1 ;  /* 0x0000000100047802 */ /* 0x000fe20000000f00 */
[----:B------:R-:W-:Y:S01]  /*bdb0*/  BSSY.RECONVERGENT B1, `(.L_x_192) ;  /* 0x0000035000017945 */ /* 0x000fe20003800200 */
[----:B------:R-:W-:Y:S01]  /*bdc0*/  FSEL R18, R10, RZ, P2 ;  /* 0x000000ff0a127208 */ /* 0x000fe20001000000 */
[----:B------:R-:W-:Y:S01]  /*bdd0*/  FSEL R19, R11, 1.875, P2 ;  /* 0x3ff000000b137808 */ /* 0x000fe20001000000 */
[----:B------:R2:W3:-:S15]  /*bde0*/  F2F.F64.F32 R22, R35 ;  /* 0x0000002300167310 */ /* 0x0004de0000201800 */
[----:B------:R-:W-:-:S04]  /*bdf0*/  NOP ;  /* 0x0000000000007918 */ /* 0x000fc80000000000 */
[----:B------:R-:W-:-:S15]  /*be00*/  NOP ;  /* 0x0000000000007918 */ /* 0x000fde0000000000 */
[----:B------:R-:W-:-:S15]  /*be10*/  NOP ;  /* 0x0000000000007918 */ /* 0x000fde0000000000 */
[----:B------:R-:W-:-:S15]  /*be20*/  NOP ;  /* 0x0000000000007918 */ /* 0x000fde0000000000 */
[----:B-1----:R-:W1:-:S15]  /*be30*/  DFMA R8, -R6, R4, 1 ;  /* 0x3ff000000608742b */ /* 0x002e5e0000000104 */
[----:B------:R-:W-:-:S04]  /*be40*/  NOP ;  /* 0x0000000000007918 */ /* 0x000fc80000000000 */
[----:B------:R-:W-:-:S15]  /*be50*/  NOP ;  /* 0x0000000000007918 */ /* 0x000fde0000000000 */
[----:B------:R-:W-:-:S15]  /*be60*/  NOP ;  /* 0x0000000000007918 */ /* 0x000fde0000000000 */
[----:B------:R-:W-:-:S15]  /*be70*/  NOP ;  /* 0x0000000000007918 */ /* 0x000fde0000000000 */
[----:B-1----:R-:W1:-:S15]  /*be80*/  DFMA R8, R8, R8, R8 ;  /* 0x000000080808722b */ /* 0x002e5e0000000008 */
        /* <DEDUP_REMOVED lines=19> */
[----:B-1----:R-:W1:-:S15]  /*bfc0*/  DMUL R4, R36, 1 ;  /* 0x3ff0000024047828 */ /* 0x002e5e0000000000 */
        /* <DEDUP_REMOVED lines=9> */
[----:B-1----:R-:W1:Y:S02]  /*c060*/  DFMA R36, R36, R8, R4 ;  /* 0x000000082424722b */ /* 0x002e640000000004 */
[----:B-1----:R-:W-:-:S05]  /*c070*/  FFMA R0, RZ, R7, R37 ;  /* 0x00000007ff007223 */ /* 0x002fca0000000025 */
[----:B------:R-:W-:-:S13]  /*c080*/  FSETP.GT.AND P3, PT, |R0|, 1.469367938527859385e-39, PT ;  /* 0x001000000000780b */ /* 0x000fda0003f64200 */
[----:B--23--:R-:W-:Y:S05]  /*c090*/  @P3 BRA `(.L_x_193) ;  /* 0x0000000000183947 */ /* 0x00cfea0003800000 */
[----:B------:R-:W-:Y:S01]  /*c0a0*/  MOV R4, R6 ;  /* 0x0000000600047202 */ /* 0x000fe20000000f00 */
[----:B------:R-:W-:Y:S01]  /*c0b0*/  MOV R5, R7 ;  /* 0x0000000700057202 */ /* 0x000fe20000000f00 */
[----:B------:R-:W-:-:S07]  /*c0c0*/  MOV R3, 0xc0e0 ;  /* 0x0000c0e000037802 */ /* 0x000fce0000000f00 */
[----:B0----5:R-:W-:Y:S05]  /*c0d0*/  CALL.REL.NOINC `($__internal_0_$__cuda_sm20_div_rn_f64_full) ;  /* 0x0000032c00507944 */ /* 0x021fea0003c00000 */
[----:B------:R-:W-:Y:S01]  /*c0e0*/  MOV R36, R4 ;  /* 0x0000000400247202 */ /* 0x000fe20000000f00 */
[----:B------:R-:W-:-:S07]  /*c0f0*/  MOV R37, R5 ;  /* 0x0000000500257202 */ /* 0x000fce0000000f00 */
.L_x_193:
[----:B------:R-:W-:Y:S05]  /*c100*/  BSYNC.RECONVERGENT B1 ;  /* 0x0000000000017941 */ /* 0x000fea0003800200 */
.L_x_192:
[----:B------:R-:W1:Y:S01]  /*c110*/  MUFU.RCP64H R5, R13 ;  /* 0x0000000d00057308 */ /* 0x000e620000001800 */
[----:B------:R-:W-:Y:S01]  /*c120*/  HFMA2 R4, -RZ, RZ, 0, 5.9604644775390625e-08 ;  /* 0x00000001ff047431 */ /* 0x000fe200000001ff */
[----:B------:R-:W-:Y:S05]  /*c130*/  BSSY.RECONVERGENT B1, `(.L_x_194) ;  /* 0x000002e000017945 */ /* 0x000fea0003800200 */
        /* <DEDUP_REMOVED lines=36> */
[----:B-1----:R1:W-:Y:S01]  /*c380*/  STL.64 [R1+0x40], R10 ;  /* 0x0000400a01007387 */ /* 0x0023e20000100a00 */
[----:B------:R-:W-:-:S05]  /*c390*/  FFMA R0, RZ, R13, R11 ;  /* 0x0000000dff007223 */ /* 0x000fca000000000b */
[----:B------:R-:W-:-:S13]  /*c3a0*/  FSETP.GT.AND P3, PT, |R0|, 1.469367938527859385e-39, PT ;  /* 0x001000000000780b */ /* 0x000fda0003f64200 */
[----:B-1----:R-:W-:Y:S05]  /*c3b0*/  @P3 BRA `(.L_x_195) ;  /* 0x0000000000143947 */ /* 0x002fea0003800000 */
[----:B------:R-:W-:Y:S01]  /*c3c0*/  MOV R4, R12 ;  /* 0x0000000c00047202 */ /* 0x000fe20000000f00 */
[----:B------:R-:W-:Y:S01]  /*c3d0*/  MOV R5, R13 ;  /* 0x0000000d00057202 */ /* 0x000fe20000000f00 */
[----:B------:R-:W-:-:S07]  /*c3e0*/  MOV R3, 0xc400 ;  /* 0x0000c40000037802 */ /* 0x000fce0000000f00 */
[----:B0----5:R-:W-:Y:S05]  /*c3f0*/  CALL.REL.NOINC `($__internal_0_$__cuda_sm20_div_rn_f64_full) ;  /* 0x0000032800887944 */ /* 0x021fea0003c00000 */
[----:B------:R1:W-:Y:S02]  /*c400*/  STL.64 [R1+0x40], R4 ;  /* 0x0000400401007387 */ /* 0x0003e40000100a00 */
.L_x_195:
[----:B------:R-:W-:Y:S05]  /*c410*/  BSYNC.RECONVERGENT B1 ;  /* 0x0000000000017941 */ /* 0x000fea0003800200 */
.L_x_194:
[----:B-1----:R-:W1:Y:S01]  /*c420*/  MUFU.RCP64H R5, R15 ;  /* 0x0000000f00057308 */ /* 0x002e620000001800 */
[----:B------:R-:W-:Y:S01]  /*c430*/  MOV R4, 0x1 ;  /* 0x0000000100047802 */ /* 0x000fe20000000f00 */
        /* <DEDUP_REMOVED lines=46> */
.L_x_197:
[----:B------:R-:W-:Y:S05]  /*c720*/  BSYNC.RECONVERGENT B1 ;  /* 0x0000000000017941 */ /* 0x000fea0003800200 */
.L_x_196:
[----:B-1----:R-:W2:Y:S04]  /*c730*/  LDL.LU.64 R4, [R1+0x88] ;  /* 0x0000880001047983 */ /* 0x002ea80000300a00 */
[----:B------:R-:W3:Y:S04]  /*c740*/  LDL.64 R8, [R1+0x40] ;  /* 0x0000400001087983 */ /* 0x000ee80000100a00 */
[----:B------:R-:W3:Y:S01]  /*c750*/  LDL.LU.64 R6, [R1+0x80] ;  /* 0x0000800001067983 */ /* 0x000ee20000300a00 */
[----:B------:R-:W-:Y:S01]  /*c760*/  BSSY.RECONVERGENT B1, `(.L_x_198) ;  /* 0x0000044000017945 */ /* 0x000fe20003800200 */
[----:B--2---:R-:W1:Y:S02]  /*c770*/  DMUL R4, R4, R36 ;  /* 0x0000002404047228 */ /* 0x004e640000000000 */
[----:B-1----:R-:W-:Y:S01]  /*c780*/  LOP3.LUT R0, R5, 0x7fffffff, RZ, 0xc0, !PT ;  /* 0x7fffffff05007812 */ /* 0x002fe200078ec0ff */
[----:B------:R-:W-:-:S04]  /*c790*/  ISETP.NE.AND P4, PT, R4, RZ, PT ;  /* 0x000000ff0400720c */ /* 0x000fc80003f85270 */
[----:B------:R-:W-:-:S15]  /*c7a0*/  ISETP.EQ.AND P3, PT, R0, 0x7ff00000, PT ;  /* 0x7ff000000000780c */ /* 0x000fde0003f62270 */
[----:B------:R-:W-:-:S12]  /*c7b0*/  NOP ;  /* 0x0000000000007918 */ /* 0x000fd80000000000 */
[----:B------:R-:W-:-:S15]  /*c7c0*/  NOP ;  /* 0x0000000000007918 */ /* 0x000fde0000000000 */
[----:B------:R-:W-:-:S15]  /*c7d0*/  NOP ;  /* 0x0000000000007918 */ /* 0x000fde0000000000 */
[----:B---3--:R1:W2:Y:S02]  /*c7e0*/  DMUL R16, R6, R8 ;  /* 0x0000000806107228 */ /* 0x0082a40000000000 */
        /* <DEDUP_REMOVED lines=8> */
[----:B------:R-:W1:Y:S01]  /*c870*/  DMUL R6, R4, UR12 ;  /* 0x0000000c04067c28 */ /* 0x000e620008000000 */
[----:B------:R-:W-:-:S15]  /*c880*/  UMOV.64 UR12, 0x3ff921fb54442d18 ;  /* 0xfb54442d180c7482 */ /* 0x000fde00083ff921 */
[----:B------:R-:W-:-:S03]  /*c890*/  NOP ;  /* 0x0000000000007918 */ /* 0x000fc60000000000 */
[----:B------:R-:W-:-:S15]  /*c8a0*/  NOP ;  /* 0x0000000000007918 */ /* 0x000fde0000000000 */
[----:B------:R-:W-:-:S15]  /*c8b0*/  NOP ;  /* 0x0000000000007918 */ /* 0x000fde0000000000 */
[----:B------:R-:W-:-:S15]  /*c8c0*/  NOP ;  /* 0x0000000000007918 */ /* 0x000fde0000000000 */
[----:B-1----:R-:W1:Y:S02]  /*c8d0*/  F2I.F64 R0, R6 ;  /* 0x0000000600007311 */ /* 0x002e640000301100 */
[----:B-1----:R1:W-:-:S15]  /*c8e0*/  STL [R1], R0 ;  /* 0x0000000001007387 */ /* 0x0023de0000100800 */
        /* <DEDUP_REMOVED lines=25> */
[----:B-1----:R-:W-:Y:S01]  /*ca80*/  MOV R6, R4 ;  /* 0x0000000400067202 */ /* 0x002fe20000000f00 */
[----:B------:R-:W-:Y:S01]  /*ca90*/  MOV R7, R5 ;  /* 0x0000000500077202 */ /* 0x000fe20000000f00 */
[----:B------:R-:W-:Y:S01]  /*caa0*/  BSSY.RECONVERGENT B3, `(.L_x_202) ;  /* 0x0000005000037945 */ /* 0x000fe20003800200 */
[----:B------:R-:W-:Y:S02]  /*cab0*/  MOV.64 R4, UR6 ;  /* 0x0000000600047c02 */ /* 0x000fe40008010f00 */
[----:B------:R-:W-:Y:S01]  /*cac0*/  MOV R5, R9 ;  /* 0x0000000900057202 */ /* 0x000fe20000000f00 */
[----:B------:R-:W-:-:S07]  /*cad0*/  MOV R3, 0xcaf0 ;  /* 0x0000caf000037802 */ /* 0x000fce0000000f00 */
[----:B0----5:R-:W-:Y:S05]  /*cae0*/  CALL.REL.NOINC `($triton_poi_fused_cat_2$__internal_trig_reduction_slowpathd) ;  /* 0x0000034800f87944 */ /* 0x021fea0003c00000 */
[----:B------:R-:W-:Y:S05]  /*caf0*/  BSYNC.RECONVERGENT B3 ;  /* 0x0000000000037941 */ /* 0x000fea0003800200 */
.L_x_202:
[----:B------:R2:W5:Y:S04]  /*cb00*/  LDL R0, [R1] ;  /* 0x0000000001007983 */ /* 0x0005680000100800 */
[----:B------:R2:W-:Y:S02]  /*cb10*/  STL.64 [R1+0x660], R4 ;  /* 0x0006600401007387 */ /* 0x0005e40000100a00 */
.L_x_201:
[----:B------:R-:W-:Y:S05]  /*cb20*/  BSYNC.RECONVERGENT B2 ;  /* 0x0000000000027941 */ /* 0x000fea0003800200 */
.L_x_200:
[----:B-1---5:R-:W-:-:S05]  /*cb30*/  IADD3 R0, PT, PT, R0, 0x1, RZ ;  /* 0x0000000100007810 */ /* 0x022fca0007ffe0ff */
[----:B------:R3:W-:Y:S01]  /*cb40*/  STL [R1+0xec4], R0 ;  /* 0x000ec40001007387 */ /* 0x0007e20000100800 */
[----:B------:R-:W-:Y:S05]  /*cb50*/  BRA `(.L_x_203) ;  /* 0x0000000000107947 */ /* 0x000fea0003800000 */
.L_x_199:
[----:B------:R-:W-:Y:S01]  /*cb60*/  MOV R0, 0x1 ;  /* 0x0000000100007802 */ /* 0x000fe20000000f00 */
[----:B------:R-:W1:Y:S02]  /*cb70*/  DMUL R4, RZ, R4 ;  /* 0x00000004ff047228 */ /* 0x000e640000000000 */
[----:B-1----:R1:W-:Y:S04]  /*cb80*/  STL.64 [R1+0x660], R4 ;  /* 0x0006600401007387 */ /* 0x0023e80000100a00 */
[----:B------:R1:W-:Y:S02]  /*cb90*/  STL [R1+0xec4], R0 ;  /* 0x000ec40001007387 */ /* 0x0003e40000100800 */
.L_x_203:
[----:B------:R-:W-:Y:S05]  /*cba0*/  BSYNC.RECONVERGENT B1 ;  /* 0x0000000000017941 */ /* 0x000fea0003800200 */
.L_x_198:
[----:B------:R-:W4:Y:S01]  /*cbb0*/  LDL.LU R3, [R1+0x6c] ;  /* 0x00006c0001037983 */ /* 0x000f220000300800 */
[----:B-12---:R-:W1:Y:S01]  /*cbc0*/  MUFU.RCP64H R5, R19 ;  /* 0x0000001300057308 */ /* 0x006e620000001800 */
[----:B------:R-:W-:Y:S01]  /*cbd0*/  MOV R4, 0x1 ;  /* 0x0000000100047802 */ /* 0x000fe20000000f00 */
[----:B------:R-:W-:Y:S01]  /*cbe0*/  FSEL R20, R28, RZ, P2 ;  /* 0x000000ff1c147208 */ /* 0x000fe20001000000 */
[----:B------:R-:W-:Y:S01]  /*cbf0*/  FSEL R21, R29, 1.875, P2 ;  /* 0x3ff000001d157808 */ /* 0x000fe20001000000 */
[----:B------:R-:W-:Y:S03]  /*cc00*/  BSSY.RECONVERGENT B1, `(.L_x_204) ;  /* 0x0000033000017945 */ /* 0x000fe60003800200 */
        /* <DEDUP_REMOVED lines=42> */
[----:B---3--:R-:W-:-:S05]  /*ceb0*/  FFMA R0, RZ, R19, R11 ;  /* 0x00000013ff007223 */ /* 0x008fca000000000b */
[----:B------:R-:W-:-:S13]  /*cec0*/  FSETP.GT.AND P3, PT, |R0|, 1.469367938527859385e-39, PT ;  /* 0x001000000000780b */ /* 0x000fda0003f64200 */
[----:B--2-4-:R-:W-:Y:S05]  /*ced0*/  @P3 BRA `(.L_x_205) ;  /* 0x0000000000143947 */ /* 0x014fea0003800000 */
[----:B------:R-:W-:Y:S01]  /*cee0*/  MOV R4, R18 ;  /* 0x0000001200047202 */ /* 0x000fe20000000f00 */
[----:B------:R-:W-:Y:S01]  /*cef0*/  MOV R5, R19 ;  /* 0x0000001300057202 */ /* 0x000fe20000000f00 */
[----:B------:R-:W-:-:S07]  /*cf00*/  MOV R3, 0xcf20 ;  /* 0x0000cf2000037802 */ /* 0x000fce0000000f00 */
[----:B0----5:R-:W-:Y:S05]  /*cf10*/  CALL.REL.NOINC `($__internal_0_$__cuda_sm20_div_rn_f64_full) ;  /* 0x0000031c00c07944 */ /* 0x021fea0003c00000 */
[----:B------:R1:W-:Y:S02]  /*cf20*/  STL.64 [R1+0x30], R4 ;  /* 0x0000300401007387 */ /* 0x0003e40000100a00 */
.L_x_205:
[----:B------:R-:W-:Y:S05]  /*cf30*/  BSYNC.RECONVERGENT B1 ;  /* 0x0000000000017941 */ /* 0x000fea0003800200 */
.L_x_204:
[----:B------:R-:W2:Y:S01]  /*cf40*/  LDL R0, [R1+0xec4] ;  /* 0x000ec40001007983 */ /* 0x000ea20000100800 */
[----:B------:R-:W3:Y:S03]  /*cf50*/  LDC.64 R6, c[0x4][0x18] ;  /* 0x01000600ff067b82 */ /* 0x000ee60000000a00 */
[----:B------:R-:W4:Y:S01]  /*cf60*/  LDL.64 R8, [R1+0x38] ;  /* 0x0000380001087983 */ /* 0x000f220000100a00 */
[----:B--2---:R-:W-:-:S05]  /*cf70*/  LOP3.LUT R0, R0, 0x1, RZ, 0xc0, !PT ;  /* 0x0000000100007812 */ /* 0x004fca00078ec0ff */
[----:B-1----:R-:W-:Y:S01]  /*cf80*/  IMAD.SHL.U32 R4, R0, 0x8, RZ ;  /* 0x0000000800047824 */ /* 0x002fe200078e00ff */
[----:B------:R1:W-:Y:S03]  /*cf90*/  STL [R1+0xec], R0 ;  /* 0x0000ec0001007387 */ /* 0x0003e60000100800 */
[----:B---3--:R-:W-:-:S05]  /*cfa0*/  IMAD.WIDE.U32 R4, R4, 0x8, R6 ;  /* 0x0000000804047825 */ /* 0x008fca00078e0006 */
[----:B------:R-:W2:Y:S01]  /*cfb0*/  LDG.E.64.CONSTANT R18, desc[UR14][R4.64+0x8] ;  /* 0x0000080e04127981 */ /* 0x000ea2000c1e9b00 */
[----:B-1----:R-:W-:-:S03]  /*cfc0*/  LOP3.LUT R0, R17, 0x7fffffff, RZ, 0xc0, !PT ;  /* 0x7fffffff11007812 */ /* 0x002fc600078ec0ff */
[----:B------:R-:W3:Y:S04]  /*cfd0*/  LDG.E.64.CONSTANT R14, desc[UR14][R4.64+0x10] ;  /* 0x0000100e040e7981 */ /* 0x000ee8000c1e9b00 */
[----:B------:R-:W3:Y:S04]  /*cfe0*/  LDG.E.64.CONSTANT R12, desc[UR14][R4.64+0x18] ;  /* 0x0000180e040c7981 */ /* 0x000ee8000c1e9b00 */
[----:B------:R-:W3:Y:S04]  /*cff0*/  LDG.E.64.CONSTANT R10, desc[UR14][R4.64+0x20] ;  /* 0x0000200e040a7981 */ /* 0x000ee8000c1e9b00 */
[----:B------:R-:W3:Y:S04]  /*d000*/  LDG.E.64.CONSTANT R6, desc[UR14][R4.64+0x28] ;  /* 0x0000280e04067981 */ /* 0x000ee8000c1e9b00 */
[----:B------:R-:W3:Y:S01]  /*d010*/  LDG.E.64.CONSTANT R4, desc[UR14][R4.64+0x30] ;  /* 0x0000300e04047981 */ /* 0x000ee2000c1e9b00 */
[----:B------:R-:W-:Y:S01]  /*d020*/  ISETP.EQ.AND P3, PT, R0, 0x7ff00000, PT ;  /* 0x7ff000000000780c */ /* 0x000fe20003f62270 */
[----:B------:R-:W-:Y:S01]  /*d030*/  ISETP.NE.AND P4, PT, R16, RZ, PT ;  /* 0x000000ff1000720c */ /* 0x000fe20003f85270 */
[----:B------:R-:W-:Y:S01]  /*d040*/  BSSY.RECONVERGENT B1, `(.L_x_206) ;  /* 0x0000043000017945 */ /* 0x000fe20003800200 */
[----:B----4-:R1:W4:Y:S01]  /*d050*/  DMUL R22, R22, R8 ;  /* 0x0000000816167228 */ /* 0x0103220000000000 */
[----:B--2---:R1:W-:Y:S04]  /*d060*/  STL.64 [R1+0xa48], R18 ;  /* 0x000a481201007387 */ /* 0x0043e80000100a00 */
[----:B---3--:R1:W-:Y:S04]  /*d070*/  STL.64 [R1+0xb00], R14 ;  /* 0x000b000e01007387 */ /* 0x0083e80000100a00 */
[----:B------:R1:W-:Y:S04]  /*d080*/  STL.64 [R1+0xbc8], R12 ;  /* 0x000bc80c01007387 */ /* 0x0003e80000100a00 */
[----:B------:R1:W-:Y:S04]  /*d090*/  STL.64 [R1+0xc68], R10 ;  /* 0x000c680a01007387 */ /* 0x0003e80000100a00 */
[----:B------:R1:W-:Y:S04]  /*d0a0*/  STL.64 [R1+0xd00], R6 ;  /* 0x000d000601007387 */ /* 0x0003e80000100a00 */
[----:B------:R1:W-:Y:S01]  /*d0b0*/  STL.64 [R1+0xda8], R4 ;  /* 0x000da80401007387 */ /* 0x0003e20000100a00 */
[----:B----4-:R-:W-:Y:S05]  /*d0c0*/  @!P4 BRA P3, `(.L_x_207) ;  /* 0x0000000000d8c947 */ /* 0x010fea0001800000 */
[----:B------:R-:W-:Y:S01]  /*d0d0*/  UMOV.64 UR12, 0x3fe45f306dc9c883 ;  /* 0x306dc9c8830c7482 */ /* 0x000fe200083fe45f */
[----:B------:R-:W-:Y:S01]  /*d0e0*/  DSETP.GE.AND P3, PT, |R16|, 2.14748364800000000000e+09, PT ;  /* 0x41e000001000742a */ /* 0x000fe20003f66200 */
[----:B------:R-:W-:-:S15]  /*d0f0*/  BSSY.RECONVERGENT B2, `(.L_x_208) ;  /* 0x0000030000027945 */ /* 0x000fde0003800200 */
[----:B------:R-:W-:-:S03]  /*d100*/  NOP ;  /* 0x0000000000007918 */ /* 0x000fc60000000000 */
[----:B------:R-:W-:-:S15]  /*d110*/  NOP ;  /* 0x0000000000007918 */ /* 0x000fde0000000000 */
[----:B------:R-:W-:-:S15]  /*d120*/  NOP ;  /* 0x0000000000007918 */ /* 0x000fde0000000000 */
[----:B------:R-:W-:-:S15]  /*d130*/  NOP ;  /* 0x0000000000007918 */ /* 0x000fde0000000000 */
[----:B-1----:R-:W1:Y:S01]  /*d140*/  DMUL R4, R16, UR12 ;  /* 0x0000000c10047c28 */ /* 0x002e620008000000 */
        /* <DEDUP_REMOVED lines=33> */
[----:B-1----:R-:W-:Y:S02]  /*d360*/  MOV.64 R4, UR6 ;  /* 0x0000000600047c02 */ /* 0x002fe40008010f00 */
[----:B------:R-:W-:Y:S01]  /*d370*/  MOV R6, R16 ;  /* 0x0000001000067202 */ /* 0x000fe20000000f00 */
[----:B------:R-:W-:Y:S01]  /*d380*/  MOV R7, R17 ;  /* 0x0000001100077202 */ /* 0x000fe20000000f00 */
[----:B------:R-:W-:Y:S01]  /*d390*/  MOV R5, R9 ;  /* 0x0000000900057202 */ /* 0x000fe20000000f00 */
[----:B------:R-:W-:-:S07]  /*d3a0*/  MOV R3, 0xd3c0 ;  /* 0x0000d3c000037802 */ /* 0x000fce0000000f00 */
[----:B0----5:R-:W-:Y:S05]  /*d3b0*/  CALL.REL.NOINC `($triton_poi_fused_cat_2$__internal_trig_reduction_slowpathd) ;  /* 0x0000034000c47944 */ /* 0x021fea0003c00000 */
[----:B------:R-:W-:Y:S05]  /*d3c0*/  BSYNC.RECONVERGENT B3 ;  /* 0x0000000000037941 */ /* 0x000fea0003800200 */
.L_x_210:
[----:B------:R2:W5:Y:S04]  /*d3d0*/  LDL R0, [R1] ;  /* 0x0000000001007983 */ /* 0x0005680000100800 */
[----:B------:R2:W-:Y:S02]  /*d3e0*/  STL.64 [R1+0x658], R4 ;  /* 0x0006580401007387 */ /* 0x0005e40000100a00 */
.L_x_209:
[----:B------:R-:W-:Y:S05]  /*d3f0*/  BSYNC.RECONVERGENT B2 ;  /* 0x0000000000027941 */ /* 0x000fea0003800200 */
.L_x_208:
[----:B-1---5:R-:W-:-:S05]  /*d400*/  IADD3 R0, PT, PT, R0, 0x1, RZ ;  /* 0x0000000100007810 */ /* 0x022fca0007ffe0ff */
[----:B------:R1:W-:Y:S01]  /*d410*/  STL [R1+0xec0], R0 ;  /* 0x000ec00001007387 */ /* 0x0003e20000100800 */
[----:B------:R-:W-:Y:S05]  /*d420*/  BRA `(.L_x_211) ;  /* 0x0000000000107947 */ /* 0x000fea0003800000 */
.L_x_207:
[----:B------:R-:W-:Y:S01]  /*d430*/  MOV R0, 0x1 ;  /* 0x0000000100007802 */ /* 0x000fe20000000f00 */
[----:B-1----:R-:W1:Y:S02]  /*d440*/  DMUL R4, RZ, R16 ;  /* 0x00000010ff047228 */ /* 0x002e640000000000 */
[----:B-1----:R3:W-:Y:S04]  /*d450*/  STL.64 [R1+0x658], R4 ;  /* 0x0006580401007387 */ /* 0x0027e80000100a00 */
[----:B------:R3:W-:Y:S02]  /*d460*/  STL [R1+0xec0], R0 ;  /* 0x000ec00001007387 */ /* 0x0007e40000100800 */
.L_x_211:
[----:B------:R-:W-:Y:S05]  /*d470*/  BSYNC.RECONVERGENT B1 ;  /* 0x0000000000017941 */ /* 0x000fea0003800200 */
.L_x_206:
[----:B------:R-:W4:Y:S01]  /*d480*/  LDL.LU R3, [R1+0x9c] ;  /* 0x00009c0001037983 */ /* 0x000f220000300800 */
[----:B--23--:R-:W2:Y:S01]  /*d490*/  MUFU.RCP64H R5, R21 ;  /* 0x0000001500057308 */ /* 0x00cea20000001800 */
[----:B------:R-:W-:Y:S01]  /*d4a0*/  MOV R4, 0x1 ;  /* 0x0000000100047802 */ /* 0x000fe20000000f00 */
[----:B------:R-:W-:Y:S01]  /*d4b0*/  BSSY.RECONVERGENT B1, `(.L_x_212) ;  /* 0x0000036000017945 */ /* 0x000fe20003800200 */
[----:B------:R-:W-:Y:S01]  /*d4c0*/  FSEL R18, R32, RZ, P2 ;  /* 0x000000ff20127208 */ /* 0x000fe20001000000 */
[----:B------:R-:W-:-:S03]  /*d4d0*/  FSEL R19, R33, 1.875, P2 ;  /* 0x3ff0000021137808 */ /* 0x000fc60001000000 */
        /* <DEDUP_REMOVED lines=41> */
[----:B-12---:R-:W-:Y:S01]  /*d770*/  FFMA R0, RZ, R21, R35 ;  /* 0x00000015ff007223 */ /* 0x006fe20000000023 */
[----:B---3--:R1:W-:Y:S04]  /*d780*/  STL.64 [R1+0x68], R4 ;  /* 0x0000680401007387 */ /* 0x0083e80000100a00 */
[----:B------:R-:W-:-:S13]  /*d790*/  FSETP.GT.AND P3, PT, |R0|, 1.469367938527859385e-39, PT ;  /* 0x001000000000780b */ /* 0x000fda0003f64200 */
[----:B-1----:R-:W-:Y:S05]  /*d7a0*/  @P3 BRA `(.L_x_213) ;  /* 0x0000000000183947 */ /* 0x002fea0003800000 */
[----:B------:R-:W-:Y:S01]  /*d7b0*/  MOV R4, R20 ;  /* 0x0000001400047202 */ /* 0x000fe20000000f00 */
[----:B------:R-:W-:Y:S01]  /*d7c0*/  MOV R5, R21 ;  /* 0x0000001500057202 */ /* 0x000fe20000000f00 */
[----:B------:R-:W-:-:S07]  /*d7d0*/  MOV R3, 0xd7f0 ;  /* 0x0000d7f000037802 */ /* 0x000fce0000000f00 */
[----:B0----5:R-:W-:Y:S05]  /*d7e0*/  CALL.REL.NOINC `($__internal_0_$__cuda_sm20_div_rn_f64_full) ;  /* 0x00000314008c7944 */ /* 0x021fea0003c00000 */
[----:B------:R-:W-:Y:S01]  /*d7f0*/  MOV R34, R4 ;  /* 0x0000000400227202 */ /* 0x000fe20000000f00 */
[----:B------:R-:W-:-:S07]  /*d800*/  MOV R35, R5 ;  /* 0x0000000500237202 */ /* 0x000fce0000000f00 */
.L_x_213:
[----:B------:R-:W-:Y:S05]  /*d810*/  BSYNC.RECONVERGENT B1 ;  /* 0x0000000000017941 */ /* 0x000fea0003800200 */
.L_x_212:
[----:B------:R-:W2:Y:S01]  /*d820*/  LDL R0, [R1+0xec0] ;  /* 0x000ec00001007983 */ /* 0x000ea20000100800 */
[----:B------:R-:W1:Y:S03]  /*d830*/  LDC.64 R6, c[0x4][0x18] ;  /* 0x01000600ff067b82 */ /* 0x000e660000000a00 */
[----:B------:R-:W3:Y:S01]  /*d840*/  LDL.64 R8, [R1+0x30] ;  /* 0x0000300001087983 */ /* 0x000ee20000100a00 */
[----:B--2---:R-:W-:-:S05]  /*d850*/  LOP3.LUT R0, R0, 0x1, RZ, 0xc0, !PT ;  /* 0x0000000100007812 */ /* 0x004fca00078ec0ff */
[----:B------:R-:W-:Y:S01]  /*d860*/  IMAD.SHL.U32 R4, R0, 0x8, RZ ;  /* 0x0000000800047824 */ /* 0x000fe200078e00ff */
[----:B------:R2:W-:Y:S03]  /*d870*/  STL [R1+0xe8], R0 ;  /* 0x0000e80001007387 */ /* 0x0005e60000100800 */
[----:B-1----:R-:W-:-:S05]  /*d880*/  IMAD.WIDE.U32 R4, R4, 0x8, R6 ;  /* 0x0000000804047825 */ /* 0x002fca00078e0006 */
[----:B------:R-:W4:Y:S01]  /*d890*/  LDG.E.64.CONSTANT R20, desc[UR14][R4.64+0x8] ;  /* 0x0000080e04147981 */ /* 0x000f22000c1e9b00 */
[----:B--2---:R-:W-:-:S03]  /*d8a0*/  LOP3.LUT R0, R23, 0x7fffffff, RZ, 0xc0, !PT ;  /* 0x7fffffff17007812 */ /* 0x004fc600078ec0ff */
[----:B------:R-:W2:Y:S04]  /*d8b0*/  LDG.E.64.CONSTANT R14, desc[UR14][R4.64+0x10] ;  /* 0x0000100e040e7981 */ /* 0x000ea8000c1e9b00 */
[----:B------:R-:W2:Y:S04]  /*d8c0*/  LDG.E.64.CONSTANT R12, desc[UR14][R4.64+0x18] ;  /* 0x0000180e040c7981 */ /* 0x000ea8000c1e9b00 */
[----:B------:R-:W2:Y:S04]  /*d8d0*/  LDG.E.64.CONSTANT R10, desc[UR14][R4.64+0x20] ;  /* 0x0000200e040a7981 */ /* 0x000ea8000c1e9b00 */
[----:B------:R-:W2:Y:S04]  /*d8e0*/  LDG.E.64.CONSTANT R6, desc[UR14][R4.64+0x28] ;  /* 0x0000280e04067981 */ /* 0x000ea8000c1e9b00 */
[----:B------:R-:W2:Y:S01]  /*d8f0*/  LDG.E.64.CONSTANT R4, desc[UR14][R4.64+0x30] ;  /* 0x0000300e04047981 */ /* 0x000ea2000c1e9b00 */
[----:B------:R-:W-:Y:S01]  /*d900*/  ISETP.EQ.AND P3, PT, R0, 0x7ff00000, PT ;  /* 0x7ff000000000780c */ /* 0x000fe20003f62270 */
[----:B------:R-:W-:Y:S01]  /*d910*/  ISETP.NE.AND P4, PT, R22, RZ, PT ;  /* 0x000000ff1600720c */ /* 0x000fe20003f85270 */
[----:B------:R-:W-:Y:S01]  /*d920*/  BSSY.RECONVERGENT B1, `(.L_x_214) ;  /* 0x0000043000017945 */ /* 0x000fe20003800200 */
[----:B---3--:R1:W3:Y:S01]  /*d930*/  DMUL R16, R28, R8 ;  /* 0x000000081c107228 */ /* 0x0082e20000000000 */
[----:B----4-:R1:W-:Y:S04]  /*d940*/  STL.64 [R1+0xa20], R20 ;  /* 0x000a201401007387 */ /* 0x0103e80000100a00 */
[----:B--2---:R1:W-:Y:S04]  /*d950*/  STL.64 [R1+0xac8], R14 ;  /* 0x000ac80e01007387 */ /* 0x0043e80000100a00 */
        /* <DEDUP_REMOVED lines=53> */
.L_x_218:
[----:B------:R2:W5:Y:S04]  /*dcb0*/  LDL R0, [R1] ;  /* 0x0000000001007983 */ /* 0x0005680000100800 */
[----:B------:R2:W-:Y:S02]  /*dcc0*/  STL.64 [R1+0x648], R4 ;  /* 0x0006480401007387 */ /* 0x0005e40000100a00 */
.L_x_217:
[----:B------:R-:W-:Y:S05]  /*dcd0*/  BSYNC.RECONVERGENT B2 ;  /* 0x0000000000027941 */ /* 0x000fea0003800200 */
.L_x_216:
[----:B-1---5:R-:W-:-:S05]  /*dce0*/  IADD3 R0, PT, PT, R0, 0x1, RZ ;  /* 0x0000000100007810 */ /* 0x022fca0007ffe0ff */
[----:B------:R3:W-:Y:S01]  /*dcf0*/  STL [R1+0xe5c], R0 ;  /* 0x000e5c0001007387 */ /* 0x0007e20000100800 */
[----:B------:R-:W-:Y:S05]  /*dd00*/  BRA `(.L_x_219) ;  /* 0x0000000000107947 */ /* 0x000fea0003800000 */
.L_x_215:
[----:B------:R-:W-:Y:S01]  /*dd10*/  MOV R0, 0x1 ;  /* 0x0000000100007802 */ /* 0x000fe20000000f00 */
[----:B-1----:R-:W1:Y:S02]  /*dd20*/  DMUL R4, RZ, R22 ;  /* 0x00000016ff047228 */ /* 0x002e640000000000 */
[----:B-1----:R1:W-:Y:S04]  /*dd30*/  STL.64 [R1+0x648], R4 ;  /* 0x0006480401007387 */ /* 0x0023e80000100a00 */
[----:B------:R1:W-:Y:S02]  /*dd40*/  STL [R1+0xe5c], R0 ;  /* 0x000e5c0001007387 */ /* 0x0003e40000100800 */
.L_x_219:
[----:B------:R-:W-:Y:S05]  /*dd50*/  BSYNC.RECONVERGENT B1 ;  /* 0x0000000000017941 */ /* 0x000fea0003800200 */
.L_x_214:
[----:B------:R-:W4:Y:S04]  /*dd60*/  LDL.LU R3, [R1+0xa0] ;  /* 0x0000a00001037983 */ /* 0x000f280000300800 */
[----:B--2---:R-:W2:Y:S01]  /*dd70*/  LDL.LU.64 R8, [R1+0x48] ;  /* 0x0000480001087983 */ /* 0x004ea20000300a00 */
[----:B-1----:R-:W1:Y:S01]  /*dd80*/  MUFU.RCP64H R5, R19 ;  /* 0x0000001300057308 */ /* 0x002e620000001800 */
[----:B------:R-:W-:-:S06]  /*dd90*/  MOV R4, 0x1 ;  /* 0x0000000100047802 */ /* 0x000fcc0000000f00 */
[----:B-1----:R-:W1:Y:S01]  /*dda0*/  DFMA R6, -R18, R4, 1 ;  /* 0x3ff000001206742b */ /* 0x002e620000000104 */
[----:B------:R-:W-:-:S15]  /*ddb0*/  BSSY.RECONVERGENT B1, `(.L_x_220) ;  /* 0x0000035000017945 */ /* 0x000fde0003800200 */
[----:B------:R-:W-:-:S03]  /*ddc0*/  NOP ;  /* 0x0000000000007918 */ /* 0x000fc60000000000 */
        /* <DEDUP_REMOVED lines=18> */
[----:B-1----:R-:W1:Y:S01]  /*def0*/  DFMA R32, R6, R32, R6 ;  /* 0x000000200620722b */ /* 0x002e620000000006 */
[----:B--2---:R-:W-:Y:S01]  /*df00*/  FSEL R20, R8, RZ, P2 ;  /* 0x000000ff08147208 */ /* 0x004fe20001000000 */
[----:B------:R-:W-:-:S15]  /*df10*/  FSEL R21, R9, 1.875, P2 ;  /* 0x3ff0000009157808 */ /* 0x000fde0001000000 */
[----:B------:R-:W-:Y:S02]  /*df20*/  NOP ;  /* 0x0000000000007918 */ /* 0x000fe40000000000 */
        /* <DEDUP_REMOVED lines=13> */
[----:B-1----:R4:W1:-:S15]  /*e000*/  DFMA R32, R32, R6, R4 ;  /* 0x000000062020722b */ /* 0x00285e0000000004 */
[----:B------:R-:W-:-:S04]  /*e010*/  NOP ;  /* 0x0000000000007918 */ /* 0x000fc80000000000 */
[----:B------:R-:W-:-:S15]  /*e020*/  NOP ;  /* 0x0000000000007918 */ /* 0x000fde0000000000 */
[----:B------:R-:W-:-:S15]  /*e030*/  NOP ;  /* 0x0000000000007918 */ /* 0x000fde0000000000 */
[----:B------:R-:W-:-:S15]  /*e040*/  NOP ;  /* 0x0000000000007918 */ /* 0x000fde0000000000 */
[----:B----4-:R-:W2:Y:S01]  /*e050*/  F2F.F64.F32 R4, R3 ;  /* 0x0000000300047310 */ /* 0x010ea20000201800 */
[----:B-1-3--:R-:W-:Y:S01]  /*e060*/  FFMA R0, RZ, R19, R33 ;  /* 0x00000013ff007223 */ /* 0x00afe20000000021 */
[----:B--2---:R1:W-:Y:S04]  /*e070*/  STL.64 [R1+0x48], R4 ;  /* 0x0000480401007387 */ /* 0x0043e80000100a00 */
        /* <DEDUP_REMOVED lines=8> */
.L_x_221:
[----:B------:R-:W-:Y:S05]  /*e100*/  BSYNC.RECONVERGENT B1 ;  /* 0x0000000000017941 */ /* 0x000fea0003800200 */
.L_x_220:
[----:B------:R-:W2:Y:S01]  /*e110*/  LDL R0, [R1+0xe5c] ;  /* 0x000e5c0001007983 */ /* 0x000ea20000100800 */
[----:B------:R-:W1:Y:S03]  /*e120*/  LDC.64 R6, c[0x4][0x18] ;  /* 0x01000600ff067b82 */ /* 0x000e660000000a00 */
[----:B------:R-:W3:Y:S01]  /*e130*/  LDL.LU.64 R8, [R1+0x68] ;  /* 0x0000680001087983 */ /* 0x000ee20000300a00 */
        /* <DEDUP_REMOVED lines=70> */
.L_x_226:
[----:B------:R2:W5:Y:S04]  /*e5a0*/  LDL R0, [R1] ;  /* 0x0000000001007983 */ /* 0x0005680000100800 */
[----:B------:R2:W-:Y:S02]  /*e5b0*/  STL.64 [R1+0x638], R4 ;  /* 0x0006380401007387 */ /* 0x0005e40000100a00 */
.L_x_225:
[----:B------:R-:W-:Y:S05]  /*e5c0*/  BSYNC.RECONVERGENT B2 ;  /* 0x0000000000027941 */ /* 0x000fea0003800200 */
.L_x_224:
[----:B-1---5:R-:W-:-:S05]  /*e5d0*/  IADD3 R0, PT, PT, R0, 0x1, RZ ;  /* 0x0000000100007810 */ /* 0x022fca0007ffe0ff */
[----:B------:R3:W-:Y:S01]  /*e5e0*/  STL [R1+0xe58], R0 ;  /* 0x000e580001007387 */ /* 0x0007e20000100800 */
[----:B------:R-:W-:Y:S05]  /*e5f0*/  BRA `(.L_x_227) ;  /* 0x0000000000107947 */ /* 0x000fea0003800000 */
.L_x_223:
[----:B------:R-:W-:Y:S01]  /*e600*/  MOV R0, 0x1 ;  /* 0x0000000100007802 */ /* 0x000fe20000000f00 */
[----:B-1----:R-:W1:Y:S02]  /*e610*/  DMUL R4, RZ, R16 ;  /* 0x00000010ff047228 */ /* 0x002e640000000000 */
[----:B-1----:R1:W-:Y:S04]  /*e620*/  STL.64 [R1+0x638], R4 ;  /* 0x0006380401007387 */ /* 0x0023e80000100a00 */
[----:B------:R1:W-:Y:S02]  /*e630*/  STL [R1+0xe58], R0 ;  /* 0x000e580001007387 */ /* 0x0003e40000100800 */
.L_x_227:
[----:B------:R-:W-:Y:S05]  /*e640*/  BSYNC.RECONVERGENT B1 ;  /* 0x0000000000017941 */ /* 0x000fea0003800200 */
.L_x_222:
[----:B------:R-:W4:Y:S01]  /*e650*/  LDL.LU R3, [R1+0xa4] ;  /* 0x0000a40001037983 */ /* 0x000f220000300800 */
[----:B-12---:R-:W1:Y:S01]  /*e660*/  MUFU.RCP64H R5, R21 ;  /* 0x0000001500057308 */ /* 0x006e620000001800 */
[----:B------:R-:W-:Y:S01]  /*e670*/  MOV R4, 0x1 ;  /* 0x0000000100047802 */ /* 0x000fe20000000f00 */
[----:B-----5:R-:W-:Y:S01]  /*e680*/  FSEL R18, R26, RZ, P2 ;  /* 0x000000ff1a127208 */ /* 0x020fe20001000000 */
        /* <DEDUP_REMOVED lines=43> */
[----:B-1-3--:R-:W-:-:S05]  /*e940*/  FFMA R0, RZ, R21, R29 ;  /* 0x00000015ff007223 */ /* 0x00afca000000001d */
[----:B------:R-:W-:-:S13]  /*e950*/  FSETP.GT.AND P2, PT, |R0|, 1.469367938527859385e-39, PT ;  /* 0x001000000000780b */ /* 0x000fda0003f44200 */
[----:B--2-4-:R-:W-:Y:S05]  /*e960*/  @P2 BRA `(.L_x_229) ;  /* 0x0000000000182947 */ /* 0x014fea0003800000 */
[----:B------:R-:W-:Y:S01]  /*e970*/  MOV R4, R20 ;  /* 0x0000001400047202 */ /* 0x000fe20000000f00 */
[----:B------:R-:W-:Y:S01]  /*e980*/  MOV R5, R21 ;  /* 0x0000001500057202 */ /* 0x000fe20000000f00 */
[----:B------:R-:W-:-:S07]  /*e990*/  MOV R3, 0xe9b0 ;  /* 0x0000e9b000037802 */ /* 0x000fce0000000f00 */
[----:B0-----:R-:W-:Y:S05]  /*e9a0*/  CALL.REL.NOINC `($__internal_0_$__cuda_sm20_div_rn_f64_full) ;  /* 0x00000304001c7944 */ /* 0x001fea0003c00000 */
[----:B------:R-:W-:Y:S01]  /*e9b0*/  MOV R28, R4 ;  /* 0x00000004001c7202 */ /* 0x000fe20000000f00 */
[----:B------:R-:W-:-:S07]  /*e9c0*/  MOV R29, R5 ;  /* 0x00000005001d7202 */ /* 0x000fce0000000f00 */
.L_x_229:
[----:B------:R-:W-:Y:S05]  /*e9d0*/  BSYNC.RECONVERGENT B1 ;  /* 0x0000000000017941 */ /* 0x000fea0003800200 */
.L_x_228:
        /* <DEDUP_REMOVED lines=10> */
[----:B------:R-:W5:Y:S04]  /*ea80*/  LDG.E.64.CONSTANT R12, desc[UR14][R4.64+0x18] ;  /* 0x0000180e040c7981 */ /* 0x000f68000c1e9b00 */
[----:B------:R-:W5:Y:S04]  /*ea90*/  LDG.E.64.CONSTANT R10, desc[UR14][R4.64+0x20] ;  /* 0x0000200e040a7981 */ /* 0x000f68000c1e9b00 */
[----:B------:R-:W5:Y:S04]  /*eaa0*/  LDG.E.64.CONSTANT R6, desc[UR14][R4.64+0x28] ;  /* 0x0000280e04067981 */ /* 0x000f68000c1e9b00 */
[----:B------:R-:W5:Y:S01]  /*eab0*/  LDG.E.64.CONSTANT R4, desc[UR14][R4.64+0x30] ;  /* 0x0000300e04047981 */ /* 0x000f62000c1e9b00 */
[----:B------:R-:W-:Y:S01]  /*eac0*/  ISETP.EQ.AND P2, PT, R0, 0x7ff00000, PT ;  /* 0x7ff000000000780c */ /* 0x000fe20003f42270 */
[----:B------:R-:W-:Y:S01]  /*ead0*/  ISETP.NE.AND P3, PT, R22, RZ, PT ;  /* 0x000000ff1600720c */ /* 0x000fe20003f65270 */
[----:B------:R-:W-:Y:S01]  /*eae0*/  BSSY.RECONVERGENT B1, `(.L_x_230) ;  /* 0x0000043000017945 */ /* 0x000fe20003800200 */
[----:B---3--:R1:W3:Y:S01]  /*eaf0*/  DMUL R16, R8, R32 ;  /* 0x0000002008107228 */ /* 0x0082e20000000000 */
[----:B----4-:R1:W-:Y:S04]  /*eb00*/  STL.64 [R1+0x9a8], R20 ;  /* 0x0009a81401007387 */ /* 0x0103e80000100a00 */
[----:B--2---:R1:W-:Y:S04]  /*eb10*/  STL.64 [R1+0xa58], R14 ;  /* 0x000a580e01007387 */ /* 0x0043e80000100a00 */
[----:B-----5:R1:W-:Y:S04]  /*eb20*/  STL.64 [R1+0xb28], R12 ;  /* 0x000b280c01007387 */ /* 0x0203e80000100a00 */
        /* <DEDUP_REMOVED lines=50> */
[----:B0-----:R-:W-:Y:S05]  /*ee50*/  CALL.REL.NOINC `($triton_poi_fused_cat_2$__internal_trig_reduction_slowpathd) ;  /* 0x00000328001c7944 */ /* 0x001fea0003c00000 */
[----:B------:R-:W-:Y:S05]  /*ee60*/  BSYNC.RECONVERGENT B3 ;  /* 0x0000000000037941 */ /* 0x000fea0003800200 */
.L_x_234:
[----:B------:R2:W5:Y:S04]  /*ee70*/  LDL R0, [R1] ;  /* 0x0000000001007983 */ /* 0x0005680000100800 */
[----:B------:R2:W-:Y:S02]  /*ee80*/  STL.64 [R1+0x618], R4 ;  /* 0x0006180401007387 */ /* 0x0005e40000100a00 */
.L_x_233:
[----:B------:R-:W-:Y:S05]  /*ee90*/  BSYNC.RECONVERGENT B2 ;  /* 0x0000000000027941 */ /* 0x000fea0003800200 */
.L_x_232:
[----:B-1---5:R-:W-:-:S05]  /*eea0*/  IADD3 R0, PT, PT, R0, 0x1, RZ ;  /* 0x0000000100007810 */ /* 0x022fca0007ffe0ff */
[----:B------:R1:W-:Y:S01]  /*eeb0*/  STL [R1+0xdfc], R0 ;  /* 0x000dfc0001007387 */ /* 0x0003e20000100800 */
[----:B------:R-:W-:Y:S05]  /*eec0*/  BRA `(.L_x_235) ;  /* 0x0000000000107947 */ /* 0x000fea0003800000 */
.L_x_231:
[----:B------:R-:W-:Y:S01]  /*eed0*/  MOV R0, 0x1 ;  /* 0x0000000100007802 */ /* 0x000fe20000000f00 */
[----:B-1----:R-:W1:Y:S02]  /*eee0*/  DMUL R4, RZ, R22 ;  /* 0x00000016ff047228 */ /* 0x002e640000000000 */
[----:B-1----:R3:W-:Y:S04]  /*eef0*/  STL.64 [R1+0x618], R4 ;  /* 0x0006180401007387 */ /* 0x0027e80000100a00 */
[----:B------:R3:W-:Y:S02]  /*ef00*/  STL [R1+0xdfc], R0 ;  /* 0x000dfc0001007387 */ /* 0x0007e40000100800 */
.L_x_235:
[----:B------:R-:W-:Y:S05]  /*ef10*/  BSYNC.RECONVERGENT B1 ;  /* 0x0000000000017941 */ /* 0x000fea0003800200 */
.L_x_230:
[----:B------:R-:W4:Y:S01]  /*ef20*/  LDL.LU R3, [R1+0xa8] ;  /* 0x0000a80001037983 */ /* 0x000f220000300800 */
[----:B--23--:R-:W2:Y:S01]  /*ef30*/  MUFU.RCP64H R5, R19 ;  /* 0x0000001300057308 */ /* 0x00cea20000001800 */
[----:B------:R-:W-:Y:S01]  /*ef40*/  MOV R4, 0x1 ;  /* 0x0000000100047802 */ /* 0x000fe20000000f00 */
[----:B------:R-:W-:Y:S05]  /*ef50*/  BSSY.RECONVERGENT B1, `(.L_x_236) ;  /* 0x0000033000017945 */ /* 0x000fea0003800200 */
        /* <DEDUP_REMOVED lines=41> */
[----:B-12---:R-:W-:-:S05]  /*f1f0*/  FFMA R0, RZ, R19, R21 ;  /* 0x00000013ff007223 */ /* 0x006fca0000000015 */
[----:B------:R-:W-:-:S13]  /*f200*/  FSETP.GT.AND P2, PT, |R0|, 1.469367938527859385e-39, PT ;  /* 0x001000000000780b */ /* 0x000fda0003f44200 */
[----:B---34-:R-:W-:Y:S05]  /*f210*/  @P2 BRA `(.L_x_237) ;  /* 0x0000000000182947 */ /* 0x018fea0003800000 */
[----:B------:R-:W-:Y:S01]  /*f220*/  MOV R4, R18 ;  /* 0x0000001200047202 */ /* 0x000fe20000000f00 */
[----:B------:R-:W-:Y:S01]  /*f230*/  MOV R5, R19 ;  /* 0x0000001300057202 */ /* 0x000fe20000000f00 */
[----:B------:R-:W-:-:S07]  /*f240*/  MOV R3, 0xf260 ;  /* 0x0000f26000037802 */ /* 0x000fce0000000f00 */
[----:B0-----:R-:W-:Y:S05]  /*f250*/  CALL.REL.NOINC `($__internal_0_$__cuda_sm20_div_rn_f64_full) ;  /* 0x000002f800f07944 */ /* 0x001fea0003c00000 */
[----:B------:R-:W-:Y:S01]  /*f260*/  MOV R20, R4 ;  /* 0x0000000400147202 */ /* 0x000fe20000000f00 */
[----:B------:R-:W-:-:S07]  /*f270*/  MOV R21, R5 ;  /* 0x0000000500157202 */ /* 0x000fce0000000f00 */
.L_x_237:
[----:B------:R-:W-:Y:S05]  /*f280*/  BSYNC.RECONVERGENT B1 ;  /* 0x0000000000017941 */ /* 0x000fea0003800200 */
.L_x_236:
[----:B------:R-:W2:Y:S01]  /*f290*/  LDL R0, [R1+0xdfc] ;  /* 0x000dfc0001007983 */ /* 0x000ea20000100800 */
[----:B------:R-:W1:Y:S01]  /*f2a0*/  LDC.64 R6, c[0x4][0x18] ;  /* 0x01000600ff067b82 */ /* 0x000e620000000a00 */
[----:B--2---:R-:W-:-:S05]  /*f2b0*/  LOP3.LUT R0, R0, 0x1, RZ, 0xc0, !PT ;  /* 0x0000000100007812 */ /* 0x004fca00078ec0ff */
[----:B------:R-:W-:Y:S01]  /*f2c0*/  IMAD.SHL.U32 R4, R0, 0x8, RZ ;  /* 0x0000000800047824 */ /* 0x000fe200078e00ff */
[----:B------:R2:W-:Y:S03]  /*f2d0*/  STL [R1+0xdc], R0 ;  /* 0x0000dc0001007387 */ /* 0x0005e60000100800 */
[----:B-1----:R-:W-:-:S05]  /*f2e0*/  IMAD.WIDE.U32 R4, R4, 0x8, R6 ;  /* 0x0000000804047825 */ /* 0x002fca00078e0006 */
[----:B------:R-:W3:Y:S01]  /*f2f0*/  LDG.E.64.CONSTANT R14, desc[UR14][R4.64+0x8] ;  /* 0x0000080e040e7981 */ /* 0x000ee2000c1e9b00 */
[----:B--2---:R-:W-:-:S03]  /*f300*/  LOP3.LUT R0, R17, 0x7fffffff, RZ, 0xc0, !PT ;  /* 0x7fffffff11007812 */ /* 0x004fc600078ec0ff */
[----:B------:R-:W2:Y:S04]  /*f310*/  LDG.E.64.CONSTANT R12, desc[UR14][R4.64+0x10] ;  /* 0x0000100e040c7981 */ /* 0x000ea8000c1e9b00 */
[----:B------:R-:W4:Y:S04]  /*f320*/  LDG.E.64.CONSTANT R10, desc[UR14][R4.64+0x18] ;  /* 0x0000180e040a7981 */ /* 0x000f28000c1e9b00 */
[----:B------:R-:W5:Y:S04]  /*f330*/  LDG.E.64.CONSTANT R8, desc[UR14][R4.64+0x20] ;  /* 0x0000200e04087981 */ /* 0x000f68000c1e9b00 */
[----:B------:R-:W5:Y:S04]  /*f340*/  LDG.E.64.CONSTANT R6, desc[UR14][R4.64+0x28] ;  /* 0x0000280e04067981 */ /* 0x000f68000c1e9b00 */
[----:B------:R-:W5:Y:S01]  /*f350*/  LDG.E.64.CONSTANT R4, desc[UR14][R4.64+0x30] ;  /* 0x0000300e04047981 */ /* 0x000f62000c1e9b00 */
[----:B------:R-:W-:Y:S01]  /*f360*/  ISETP.EQ.AND P2, PT, R0, 0x7ff00000, PT ;  /* 0x7ff000000000780c */ /* 0x000fe20003f42270 */
[----:B------:R-:W-:Y:S01]  /*f370*/  ISETP.NE.AND P3, PT, R16, RZ, PT ;  /* 0x000000ff1000720c */ /* 0x000fe20003f65270 */
[----:B------:R-:W-:Y:S01]  /*f380*/  BSSY.RECONVERGENT B1, `(.L_x_238) ;  /* 0x0000043000017945 */ /* 0x000fe20003800200 */
[----:B------:R1:W0:Y:S01]  /*f390*/  DMUL R18, R26, R28 ;  /* 0x0000001c1a127228 */ /* 0x0002220000000000 */
[----:B---3--:R1:W-:Y:S04]  /*f3a0*/  STL.64 [R1+0x980], R14 ;  /* 0x0009800e01007387 */ /* 0x0083e80000100a00 */
[----:B--2---:R1:W-:Y:S04]  /*f3b0*/  STL.64 [R1+0xa28], R12 ;  /* 0x000a280c01007387 */ /* 0x0043e80000100a00 */
[----:B----4-:R1:W-:Y:S04]  /*f3c0*/  STL.64 [R1+0xae0], R10 ;  /* 0x000ae00a01007387 */ /* 0x0103e80000100a00 */
[----:B-----5:R1:W-:Y:S04]  /*f3d0*/  STL.64 [R1+0xb88], R8 ;  /* 0x000b880801007387 */ /* 0x0203e80000100a00 */
[----:B------:R1:W-:Y:S04]  /*f3e0*/  STL.64 [R1+0xc18], R6 ;  /* 0x000c180601007387 */ /* 0x0003e80000100a00 */
[----:B------:R1:W-:Y:S01]  /*f3f0*/  STL.64 [R1+0xce0], R4 ;  /* 0x000ce00401007387 */ /* 0x0003e20000100a00 */
[----:B0-----:R-:W-:Y:S05]  /*f400*/  @!P3 BRA P2, `(.L_x_239) ;  /* 0x0000000000d8b947 */ /* 0x001fea0001000000 */
[----:B------:R-:W-:Y:S01]  /*f410*/  UMOV.64 UR12, 0x3fe45f306dc9c883 ;  /* 0x306dc9c8830c7482 */ /* 0x000fe200083fe45f */
[----:B------:R-:W-:Y:S01]  /*f420*/  DSETP.GE.AND P2, PT, |R16|, 2.14748364800000000000e+09, PT ;  /* 0x41e000001000742a */ /* 0x000fe20003f46200 */
[----:B------:R-:W-:-:S15]  /*f430*/  BSSY.RECONVERGENT B2, `(.L_x_240) ;  /* 0x0000030000027945 */ /* 0x000fde0003800200 */
[----:B------:R-:W-:-:S03]  /*f440*/  NOP ;  /* 0x0000000000007918 */ /* 0x000fc60000000000 */
[----:B------:R-:W-:-:S15]  /*f450*/  NOP ;  /* 0x0000000000007918 */ /* 0x000fde0000000000 */
[----:B------:R-:W-:-:S15]  /*f460*/  NOP ;  /* 0x0000000000007918 */ /* 0x000fde0000000000 */
[----:B------:R-:W-:-:S15]  /*f470*/  NOP ;  /* 0x0000000000007918 */ /* 0x000fde0000000000 */
[----:B-1----:R-:W0:Y:S01]  /*f480*/  DMUL R4, R16, UR12 ;  /* 0x0000000c10047c28 */ /* 0x002e220008000000 */
        /* <DEDUP_REMOVED lines=40> */
.L_x_242:
[----:B------:R1:W5:Y:S04]  /*f710*/  LDL R0, [R1] ;  /* 0x0000000001007983 */ /* 0x0003680000100800 */
[----:B------:R1:W-:Y:S02]  /*f720*/  STL.64 [R1+0x610], R4 ;  /* 0x0006100401007387 */ /* 0x0003e40000100a00 */
.L_x_241:
[----:B------:R-:W-:Y:S05]  /*f730*/  BSYNC.RECONVERGENT B2 ;  /* 0x0000000000027941 */ /* 0x000fea0003800200 */
.L_x_240:
[----:B0----5:R-:W-:-:S05]  /*f740*/  IADD3 R0, PT, PT, R0, 0x1, RZ ;  /* 0x0000000100007810 */ /* 0x021fca0007ffe0ff */
[----:B------:R2:W-:Y:S01]  /*f750*/  STL [R1+0xdf8], R0 ;  /* 0x000df80001007387 */ /* 0x0005e20000100800 */
[----:B------:R-:W-:Y:S05]  /*f760*/  BRA `(.L_x_243) ;  /* 0x0000000000107947 */ /* 0x000fea0003800000 */
.L_x_239:
[----:B------:R-:W-:Y:S01]  /*f770*/  MOV R0, 0x1 ;  /* 0x0000000100007802 */ /* 0x000fe20000000f00 */
[----:B-1----:R-:W0:Y:S02]  /*f780*/  DMUL R4, RZ, R16 ;  /* 0x00000010ff047228 */ /* 0x002e240000000000 */
[----:B0-----:R0:W-:Y:S04]  /*f790*/  STL.64 [R1+0x610], R4 ;  /* 0x0006100401007387 */ /* 0x0011e80000100a00 */
[----:B------:R0:W-:Y:S02]  /*f7a0*/  STL [R1+0xdf8], R0 ;  /* 0x000df80001007387 */ /* 0x0001e40000100800 */
.L_x_243:
[----:B------:R-:W-:Y:S05]  /*f7b0*/  BSYNC.RECONVERGENT B1 ;  /* 0x0000000000017941 */ /* 0x000fea0003800200 */
.L_x_238:
        /* <DEDUP_REMOVED lines=16> */
[----:B------:R0:W1:Y:S01]  /*f8c0*/  DMUL R16, R22, R20 ;  /* 0x0000001416107228 */ /* 0x0000620000000000 */
        /* <DEDUP_REMOVED lines=55> */
.L_x_248:
[----:B------:R1:W5:Y:S04]  /*fc40*/  LDL R0, [R1] ;  /* 0x0000000001007983 */ /* 0x0003680000100800 */
[----:B------:R1:W-:Y:S02]  /*fc50*/  STL.64 [R1+0x5f0], R4 ;  /* 0x0005f00401007387 */ /* 0x0003e40000100a00 */
.L_x_247:
[----:B------:R-:W-:Y:S05]  /*fc60*/  BSYNC.RECONVERGENT B2 ;  /* 0x0000000000027941 */ /* 0x000fea0003800200 */
.L_x_246:
[----:B0----5:R-:W-:-:S05]  /*fc70*/  IADD3 R0, PT, PT, R0, 0x1, RZ ;  /* 0x0000000100007810 */ /* 0x021fca0007ffe0ff */
[----:B------:R2:W-:Y:S01]  /*fc80*/  STL [R1+0xdcc], R0 ;  /* 0x000dcc0001007387 */ /* 0x0005e20000100800 */
[----:B------:R-:W-:Y:S05]  /*fc90*/  BRA `(.L_x_249) ;  /* 0x0000000000107947 */ /* 0x000fea0003800000 */
.L_x_245:
[----:B------:R-:W-:Y:S01]  /*fca0*/  MOV R0, 0x1 ;  /* 0x0000000100007802 */ /* 0x000fe20000000f00 */
[----:B0-----:R-:W0:Y:S02]  /*fcb0*/  DMUL R4, RZ, R18 ;  /* 0x00000012ff047228 */ /* 0x001e240000000000 */
[----:B0-----:R0:W-:Y:S04]  /*fcc0*/  STL.64 [R1+0x5f0], R4 ;  /* 0x0005f00401007387 */ /* 0x0011e80000100a00 */
[----:B------:R0:W-:Y:S02]  /*fcd0*/  STL [R1+0xdcc], R0 ;  /* 0x000dcc0001007387 */ /* 0x0001e40000100800 */
.L_x_249:
[----:B------:R-:W-:Y:S05]  /*fce0*/  BSYNC.RECONVERGENT B1 ;  /* 0x0000000000017941 */ /* 0x000fea0003800200 */
.L_x_244:
        /* <DEDUP_REMOVED lines=71> */
.L_x_254:
[----:B------:R1:W5:Y:S04]  /*10160*/  LDL R0, [R1] ;  /* 0x0000000001007983 */ /* 0x0003680000100800 */
[----:B------:R1:W-:Y:S02]  /*10170*/  STL.64 [R1+0x5f8], R4 ;  /* 0x0005f80401007387 */ /* 0x0003e40000100a00 */
.L_x_253:
[----:B------:R-:W-:Y:S05]  /*10180*/  BSYNC.RECONVERGENT B2 ;  /* 0x0000000000027941 */ /* 0x000fea0003800200 */
.L_x_252:
[----:B0----5:R-:W-:-:S05]  /*10190*/  IADD3 R0, PT, PT, R0, 0x1, RZ ;  /* 0x0000000100007810 */ /* 0x021fca0007ffe0ff */
[----:B------:R0:W-:Y:S01]  /*101a0*/  STL [R1+0xdc8], R0 ;  /* 0x000dc80001007387 */ /* 0x0001e20000100800 */
[----:B------:R-:W-:Y:S05]  /*101b0*/  BRA `(.L_x_255) ;  /* 0x0000000000107947 */ /* 0x000fea0003800000 */
.L_x_251:
[----:B------:R-:W-:Y:S01]  /*101c0*/  MOV R0, 0x1 ;  /* 0x0000000100007802 */ /* 0x000fe20000000f00 */
[----:B0-----:R-:W0:Y:S02]  /*101d0*/  DMUL R4, RZ, R16 ;  /* 0x00000010ff047228 */ /* 0x001e240000000000 */
[----:B0-----:R2:W-:Y:S04]  /*101e0*/  STL.64 [R1+0x5f8], R4 ;  /* 0x0005f80401007387 */ /* 0x0015e80000100a00 */
[----:B------:R2:W-:Y:S02]  /*101f0*/  STL [R1+0xdc8], R0 ;  /* 0x000dc80001007387 */ /* 0x0005e40000100800 */
.L_x_255:
[----:B------:R-:W-:Y:S05]  /*10200*/  BSYNC.RECONVERGENT B1 ;  /* 0x0000000000017941 */ /* 0x000fea0003800200 */
.L_x_250:
[----:B------:R-:W3:Y:S01]  /*10210*/  LDL R3, [R1+0xdc8] ;  /* 0x000dc80001037983 */ /* 0x000ee20000100800 */
[----:B------:R-:W4:Y:S03]  /*10220*/  LDC.64 R6, c[0x4][0x18] ;  /* 0x01000600ff067b82 */ /* 0x000f260000000a00 */
[----:B0-2---:R-:W2:Y:S04]  /*10230*/  LDL R0, [R1+0x98] ;  /* 0x0000980001007983 */ /* 0x005ea80000100800 */
[----:B------:R-:W4:Y:S01]  /*10240*/  LDL.64 R10, [R1+0x58] ;  /* 0x00005800010a7983 */ /* 0x000f220000100a00 */
[----:B------:R-:W-:Y:S01]  /*10250*/  PLOP3.LUT P2, PT, PT, PT, UP0, 0x80, 0x8 ;  /* 0x000000000008781c */ /* 0x000fe20003f4f008 */
[----:B------:R-:W-:Y:S01]  /*10260*/  ISETP.LT.AND P4, PT, RZ, UR8, !P1 ;  /* 0x00000008ff007c0c */ /* 0x000fe2000cf81270 */
[----:B------:R-:W-:Y:S01]  /*10270*/  UMOV UR12, 0xf0 ;  /* 0x000000f0000c7882 */ /* 0x000fe20000000000 */
[----:B------:R-:W4:Y:S01]  /*10280*/  LDL.64 R8, [R1+0x40] ;  /* 0x0000400001087983 */ /* 0x000f220000100a00 */
[----:B------:R-:W-:Y:S01]  /*10290*/  USHF.R.U32 UR16, UR12, 0x4, URZ ;  /* 0x000000040c107899 */ /* 0x000fe200080016ff */
[----:B------:R-:W-:-:S03]  /*102a0*/  UMOV UR17, 0x140 ;  /* 0x0000014000117882 */ /* 0x000fc60000000000 */
[----:B------:R-:W-:-:S04]  /*102b0*/  ULOP3.LUT UR17, UR17, 0xf, UR16, 0xf8, !UPT ;  /* 0x0000000f11117892 */ /* 0x000fc8000f8ef810 */
[----:B------:R-:W-:Y:S01]  /*102c0*/  USHF.L.U32 UR17, UR17, 0x14, URZ ;  /* 0x0000001411117899 */ /* 0x000fe200080006ff */
[----:B------:R-:W-:Y:S01]  /*102d0*/  UMOV UR16, URZ ;  /* 0x000000ff00107c82 */ /* 0x000fe20008000000 */
[----:B------:R-:W-:Y:S01]  /*102e0*/  HFMA2 R18, -RZ, RZ, 0, 0 ;  /* 0x00000000ff127431 */ /* 0x000fe200000001ff */
[----:B---3--:R-:W-:Y:S01]  /*102f0*/  LOP3.LUT R3, R3, 0x1, RZ, 0xc0, !PT ;  /* 0x0000000103037812 */ /* 0x008fe200078ec0ff */
[----:B--2---:R-:W-:-:S04]  /*10300*/  ISETP.LT.U32.AND P3, PT, R0, 0x15, P2 ;  /* 0x000000150000780c */ /* 0x004fc80001761070 */
[----:B-1----:R-:W-:Y:S01]  /*10310*/  IMAD.SHL.U32 R4, R3, 0x8, RZ ;  /* 0x0000000803047824 */ /* 0x002fe200078e00ff */
[----:B------:R-:W-:Y:S01]  /*10320*/  MOV R0, RZ ;  /* 0x000000ff00007202 */ /* 0x000fe20000000f00 */
[----:B------:R0:W-:Y:S02]  /*10330*/  STL [R1+0xd0], R3 ;  /* 0x0000d00301007387 */ /* 0x0001e40000100800 */
[----:B----4-:R-:W-:Y:S02]  /*10340*/  IMAD.WIDE.U32 R4, R4, 0x8, R6 ;  /* 0x0000000804047825 */ /* 0x010fe400078e0006 */
[----:B------:R-:W2:Y:S04]  /*10350*/  @P4 LDG.E.EL R18, desc[UR16][R10.64+0x4] ;  /* 0x000004100a124981 */ /* 0x000ea8000c2e1900 */
[----:B------:R-:W3:Y:S04]  /*10360*/  LDG.E.64.CONSTANT R22, desc[UR14][R4.64+0x8] ;  /* 0x0000080e04167981 */ /* 0x000ee8000c1e9b00 */
[----:B------:R-:W5:Y:S04]  /*10370*/  @P3 LDG.E.EL R0, desc[UR16][R10.64+0x4] ;  /* 0x000004100a003981 */ /* 0x000f68000c2e1900 */
[----:B------:R-:W4:Y:S04]  /*10380*/  LDG.E.64.CONSTANT R16, desc[UR14][R4.64+0x10] ;  /* 0x0000100e04107981 */ /* 0x000f28000c1e9b00 */
[----:B------:R-:W2:Y:S04]  /*10390*/  LDG.E.64.CONSTANT R14, desc[UR14][R4.64+0x18] ;  /* 0x0000180e040e7981 */ /* 0x000ea8000c1e9b00 */
[----:B------:R-:W2:Y:S04]  /*103a0*/  LDG.E.64.CONSTANT R12, desc[UR14][R4.64+0x20] ;  /* 0x0000200e040c7981 */ /* 0x000ea8000c1e9b00 */
[----:B------:R-:W2:Y:S04]  /*103b0*/  LDG.E.64.CONSTANT R10, desc[UR14][R4.64+0x28] ;  /* 0x0000280e040a7981 */ /* 0x000ea8000c1e9b00 */
[----:B------:R1:W2:Y:S02]  /*103c0*/  LDG.E.64.CONSTANT R6, desc[UR14][R4.64+0x30] ;  /* 0x0000300e04067981 */ /* 0x0002a4000c1e9b00 */
[----:B-1----:R-:W0:Y:S02]  /*103d0*/  DMUL R4, RZ, R36 ;  /* 0x00000024ff047228 */ /* 0x002e240000000000 */
[----:B0-----:R-:W-:Y:S01]  /*103e0*/  LOP3.LUT R3, R5, 0x7fffffff, RZ, 0xc0, !PT ;  /* 0x7fffffff05037812 */ /* 0x001fe200078ec0ff */
[----:B------:R-:W-:-:S05]  /*103f0*/  ISETP.NE.AND P2, PT, R4, RZ, PT ;  /* 0x000000ff0400720c */ /* 0x000fca0003f45270 */
[----:B------:R-:W-:Y:S01]  /*10400*/  ISETP.EQ.AND P2, PT, R3, 0x7ff00000, !P2 ;  /* 0x7ff000000300780c */ /* 0x000fe20005742270 */
[----:B------:R-:W-:Y:S01]  /*10410*/  USHF.R.U32 UR12, UR12, 0x4, URZ ;  /* 0x000000040c0c7899 */ /* 0x000fe200080016ff */
[----:B------:R-:W-:-:S03]  /*10420*/  UMOV UR13, 0x140 ;  /* 0x00000140000d7882 */ /* 0x000fc60000000000 */
[----:B------:R-:W-:-:S04]  /*10430*/  ULOP3.LUT UR13, UR13, 0xf, UR12, 0xf8, !UPT ;  /* 0x0000000f0d0d7892 */ /* 0x000fc8000f8ef80c */
[----:B------:R-:W-:Y:S01]  /*10440*/  USHF.L.U32 UR13, UR13, 0x14, URZ ;  /* 0x000000140d0d7899 */ /* 0x000fe200080006ff */
[----:B------:R-:W-:Y:S01]  /*10450*/  UMOV UR12, URZ ;  /* 0x000000ff000c7c82 */ /* 0x000fe20008000000 */
[----:B------:R-:W-:Y:S01]  /*10460*/  LOP3.LUT R2, R2, 0xffffffdf, RZ, 0xc0, !PT ;  /* 0xffffffdf02027812 */ /* 0x000fe200078ec0ff */
[----:B------:R-:W-:-:S03]  /*10470*/  CS2R R24, SRZ ;  /* 0x0000000000187805 */ /* 0x000fc6000001ff00 */
[----:B------:R-:W-:Y:S01]  /*10480*/  @P3 LOP3.LUT R2, R2, 0x20, RZ, 0xfc, !PT ;  /* 0x0000002002023812 */ /* 0x000fe200078efcff */
[----:B------:R-:W-:Y:S03]  /*10490*/  BSSY.RECONVERGENT B1, `(.L_x_256) ;  /* 0x000001e000017945 */ /* 0x000fe60003800200 */
[----:B------:R-:W-:Y:S01]  /*104a0*/  LOP3.LUT R2, R2, 0xffffff7f, RZ, 0xc0, !PT ;  /* 0xffffff7f02027812 */ /* 0x000fe200078ec0ff */
[----:B------:R0:W5:Y:S04]  /*104b0*/  @P4 LDG.E.EL R24, desc[UR12][R30.64+0x4] ;  /* 0x0000040c1e184981 */ /* 0x000168000c2e1900 */
[----:B------:R0:W5:Y:S01]  /*104c0*/  @P3 LDG.E.EL R25, desc[UR12][R30.64+0x4] ;  /* 0x0000040c1e193981 */ /* 0x000162000c2e1900 */
[----:B------:R-:W-:-:S15]  /*104d0*/  @P4 LOP3.LUT R2, R2, 0x80, RZ, 0xfc, !PT ;  /* 0x0000008002024812 */ /* 0x000fde00078efcff */
[----:B------:R-:W-:Y:S01]  /*104e0*/  NOP ;  /* 0x0000000000007918 */ /* 0x000fe20000000000 */
[----:B------:R-:W-:-:S15]  /*104f0*/  NOP ;  /* 0x0000000000007918 */ /* 0x000fde0000000000 */
[----:B------:R-:W1:Y:S01]  /*10500*/  DSETP.LTU.OR P2, PT, |R4|, 2.14748364800000000000e+09, P2 ;  /* 0x41e000000400742a */ /* 0x000e620001749600 */
[----:B---3--:R0:W-:Y:S04]  /*10510*/  STL.64 [R1+0x938], R22 ;  /* 0x0009381601007387 */ /* 0x0081e80000100a00 */
[----:B----4-:R0:W-:Y:S04]  /*10520*/  STL.64 [R1+0x9d0], R16 ;  /* 0x0009d01001007387 */ /* 0x0101e80000100a00 */
[----:B--2---:R0:W-:Y:S04]  /*10530*/  STL.64 [R1+0xa98], R14 ;  /* 0x000a980e01007387 */ /* 0x0041e80000100a00 */
[----:B------:R0:W-:Y:S04]  /*10540*/  STL.64 [R1+0xb40], R12 ;  /* 0x000b400c01007387 */ /* 0x0001e80000100a00 */
[----:B------:R0:W-:Y:S04]  /*10550*/  STL.64 [R1+0xbd8], R10 ;  /* 0x000bd80a01007387 */ /* 0x0001e80000100a00 */
[----:B------:R0:W-:-:S15]  /*10560*/  STL.64 [R1+0xc88], R6 ;  /* 0x000c880601007387 */ /* 0x0001de0000100a00 */
[----:B------:R-:W-:-:S13]  /*10570*/  NOP ;  /* 0x0000000000007918 */ /* 0x000fda0000000000 */
[----:B------:R-:W-:-:S15]  /*10580*/  NOP ;  /* 0x0000000000007918 */ /* 0x000fde0000000000 */
[----:B------:R-:W2:-:S15]  /*10590*/  F2F.F64.F32 R18, R18 ;  /* 0x0000001200127310 */ /* 0x000e9e0000201800 */
[----:B------:R-:W-:-:S04]  /*105a0*/  NOP ;  /* 0x0000000000007918 */ /* 0x000fc80000000000 */
[----:B------:R-:W-:-:S15]  /*105b0*/  NOP ;  /* 0x0000000000007918 */ /* 0x000fde0000000000 */
[----:B------:R-:W-:-:S15]  /*105c0*/  NOP ;  /* 0x0000000000007918 */ /* 0x000fde0000000000 */
[----:B------:R-:W-:-:S15]  /*105d0*/  NOP ;  /* 0x0000000000007918 */ /* 0x000fde0000000000 */
[----:B--2---:R0:W2:Y:S02]  /*105e0*/  DMUL R18, R18, R8 ;  /* 0x0000000812127228 */ /* 0x0040a40000000000 */
[----:B012---:R-:W-:Y:S05]  /*105f0*/  @P2 BRA `(.L_x_257) ;  /* 0x00000000001c2947 */ /* 0x007fea0003800000 */
[----:B------:R-:W-:Y:S02]  /*10600*/  MOV.64 R8, UR6 ;  /* 0x0000000600087c02 */ /* 0x000fe40008010f00 */
[----:B------:R-:W-:Y:S01]  /*10610*/  MOV R6, R4 ;  /* 0x0000000400067202 */ /* 0x000fe20000000f00 */
[----:B------:R-:W-:Y:S01]  /*10620*/  MOV R7, R5 ;  /* 0x0000000500077202 */ /* 0x000fe20000000f00 */
[----:B------:R-:W-:Y:S02]  /*10630*/  MOV.64 R4, UR6 ;  /* 0x0000000600047c02 */ /* 0x000fe40008010f00 */
[----:B------:R-:W-:Y:S01]  /*10640*/  MOV R3, 0x10670 ;  /* 0x0001067000037802 */ /* 0x000fe20000000f00 */
[----:B------:R-:W-:-:S07]  /*10650*/  MOV R5, R9 ;  /* 0x0000000900057202 */ /* 0x000fce0000000f00 */
[----:B-----5:R-:W-:Y:S05]  /*10660*/  CALL.REL.NOINC `($triton_poi_fused_cat_2$__internal_trig_reduction_slowpathd) ;  /* 0x0000031000187944 */ /* 0x020fea0003c00000 */
.L_x_257:
[----:B------:R-:W-:Y:S05]  /*10670*/  BSYNC.RECONVERGENT B1 ;  /* 0x0000000000017941 */ /* 0x000fea0003800200 */
.L_x_256:
[----:B------:R-:W2:Y:S01]  /*10680*/  LDL.64 R4, [R1+0x38] ;  /* 0x0000380001047983 */ /* 0x000ea20000100a00 */
[----:B------:R-:W-:Y:S01]  /*10690*/  LOP3.LUT R3, R19, 0x7fffffff, RZ, 0xc0, !PT ;  /* 0x7fffffff13037812 */ /* 0x000fe200078ec0ff */
[----:B-----5:R0:W1:Y:S01]  /*106a0*/  F2F.F64.F32 R22, R0 ;  /* 0x0000000000167310 */ /* 0x0200620000201800 */
[----:B------:R-:W-:Y:S01]  /*106b0*/  ISETP.NE.AND P3, PT, R18, RZ, PT ;  /* 0x000000ff1200720c */ /* 0x000fe20003f65270 */
[----:B------:R-:W-:Y:S02]  /*106c0*/  BSSY.RECONVERGENT B1, `(.L_x_258) ;  /* 0x000003d000017945 */ /* 0x000fe40003800200 */
[----:B------:R-:W-:-:S15]  /*106d0*/  ISETP.EQ.AND P2, PT, R3, 0x7ff00000, PT ;  /* 0x7ff000000300780c */ /* 0x000fde0003f42270 */
[----:B------:R-:W-:-:S15]  /*106e0*/  NOP ;  /* 0x0000000000007918 */ /* 0x000fde0000000000 */
[----:B------:R-:W-:-:S15]  /*106f0*/  NOP ;  /* 0x0000000000007918 */ /* 0x000fde0000000000 */
[----:B------:R-:W-:-:S15]  /*10700*/  NOP ;  /* 0x0000000000007918 */ /* 0x000fde0000000000 */
[----:B--2---:R0:W2:Y:S02]  /*10710*/  DMUL R16, RZ, R4 ;  /* 0x00000004ff107228 */ /* 0x0040a40000000000 */
[----:B012---:R-:W-:Y:S05]  /*10720*/  @!P3 BRA P2, `(.L_x_259) ;  /* 0x0000000000ccb947 */ /* 0x007fea0001000000 */
        /* <DEDUP_REMOVED lines=47> */
.L_x_261:
[----:B------:R-:W2:Y:S04]  /*10a20*/  LDL R0, [R1] ;  /* 0x0000000001007983 */ /* 0x000ea80000100800 */
[----:B------:R3:W-:Y:S04]  /*10a30*/  STL.64 [R1+0x5e0], R4 ;  /* 0x0005e00401007387 */ /* 0x0007e80000100a00 */
[----:B--2---:R3:W-:Y:S01]  /*10a40*/  STL [R1+0x81c], R0 ;  /* 0x00081c0001007387 */ /* 0x0047e20000100800 */
[----:B------:R-:W-:Y:S05]  /*10a50*/  BRA `(.L_x_260) ;  /* 0x00000000000c7947 */ /* 0x000fea0003800000 */
.L_x_259:
[----:B------:R-:W0:Y:S01]  /*10a60*/  DMUL R4, RZ, R18 ;  /* 0x00000012ff047228 */ /* 0x000e220000000000 */
[----:B------:R1:W-:Y:S04]  /*10a70*/  STL [R1+0x81c], RZ ;  /* 0x00081cff01007387 */ /* 0x0003e80000100800 */
[----:B0-----:R1:W-:Y:S02]  /*10a80*/  STL.64 [R1+0x5e0], R4 ;  /* 0x0005e00401007387 */ /* 0x0013e40000100a00 */
.L_x_260:
[----:B------:R-:W-:Y:S05]  /*10a90*/  BSYNC.RECONVERGENT B1 ;  /* 0x0000000000017941 */ /* 0x000fea0003800200 */
.L_x_258:
[----:B0--3--:R-:W2:Y:S01]  /*10aa0*/  LDL R0, [R1+0x81c] ;  /* 0x00081c0001007983 */ /* 0x009ea20000100800 */
[----:B------:R-:W0:Y:S03]  /*10ab0*/  LDC.64 R6, c[0x4][0x18] ;  /* 0x01000600ff067b82 */ /* 0x000e260000000a00 */
[----:B------:R-:W3:Y:S01]  /*10ac0*/  LDL.64 R8, [R1+0x30] ;  /* 0x0000300001087983 */ /* 0x000ee20000100a00 */
[----:B------:R-:W-:Y:S01]  /*10ad0*/  ISETP.NE.AND P2, PT, R16, RZ, PT ;  /* 0x000000ff1000720c */ /* 0x000fe20003f45270 */
        /* <DEDUP_REMOVED lines=11> */
[----:B------:R-:W5:Y:S01]  /*10b90*/  LDG.E.64.CONSTANT R4, desc[UR14][R4.64+0x30] ;  /* 0x0000300e04047981 */ /* 0x000f62000c1e9b00 */
[----:B------:R-:W0:Y:S01]  /*10ba0*/  DSETP.LTU.OR P2, PT, |R16|, 2.14748364800000000000e+09, P2 ;  /* 0x41e000001000742a */ /* 0x000e220001749600 */
[----:B------:R-:W-:-:S15]  /*10bb0*/  BSSY.RECONVERGENT B1, `(.L_x_262) ;  /* 0x0000014000017945 */ /* 0x000fde0003800200 */
[----:B------:R-:W-:-:S03]  /*10bc0*/  NOP ;  /* 0x0000000000007918 */ /* 0x000fc60000000000 */
[----:B------:R-:W-:-:S15]  /*10bd0*/  NOP ;  /* 0x0000000000007918 */ /* 0x000fde0000000000 */
[----:B------:R-:W-:-:S15]  /*10be0*/  NOP ;  /* 0x0000000000007918 */ /* 0x000fde0000000000 */
[----:B------:R-:W-:-:S15]  /*10bf0*/  NOP ;  /* 0x0000000000007918 */ /* 0x000fde0000000000 */
[----:B---3--:R1:W3:Y:S01]  /*10c00*/  DMUL R18, R22, R8 ;  /* 0x0000000816127228 */ /* 0x0082e20000000000 */
[----:B--2---:R1:W-:Y:S04]  /*10c10*/  STL.64 [R1+0x918], R26 ;  /* 0x0009181a01007387 */ /* 0x0043e80000100a00 */
[----:B----4-:R1:W-:Y:S04]  /*10c20*/  STL.64 [R1+0x9b0], R14 ;  /* 0x0009b00e01007387 */ /* 0x0103e80000100a00 */
[----:B-----5:R1:W-:Y:S04]  /*10c30*/  STL.64 [R1+0xa78], R12 ;  /* 0x000a780c01007387 */ /* 0x0203e80000100a00 */
[----:B------:R1:W-:Y:S04]  /*10c40*/  STL.64 [R1+0xb20], R10 ;  /* 0x000b200a01007387 */ /* 0x0003e80000100a00 */
[----:B------:R1:W-:Y:S04]  /*10c50*/  STL.64 [R1+0xba8], R6 ;  /* 0x000ba80601007387 */ /* 0x0003e80000100a00 */
[----:B------:R1:W-:Y:S01]  /*10c60*/  STL.64 [R1+0xc60], R4 ;  /* 0x000c600401007387 */ /* 0x0003e20000100a00 */
[----:B0--3--:R-:W-:Y:S05]  /*10c70*/  @P2 BRA `(.L_x_263) ;  /* 0x00000000001c2947 */ /* 0x009fea0003800000 */
[----:B-1----:R-:W-:Y:S02]  /*10c80*/  MOV.64 R8, UR6 ;  /* 0x0000000600087c02 */ /* 0x002fe40008010f00 */
[----:B------:R-:W-:Y:S02]  /*10c90*/  MOV.64 R4, UR6 ;  /* 0x0000000600047c02 */ /* 0x000fe40008010f00 */
[----:B------:R-:W-:Y:S01]  /*10ca0*/  MOV R6, R16 ;  /* 0x0000001000067202 */ /* 0x000fe20000000f00 */
[----:B------:R-:W-:Y:S01]  /*10cb0*/  MOV R7, R17 ;  /* 0x0000001100077202 */ /* 0x000fe20000000f00 */
[----:B------:R-:W-:Y:S01]  /*10cc0*/  MOV R3, 0x10cf0 ;  /* 0x00010cf000037802 */ /* 0x000fe20000000f00 */
[----:B------:R-:W-:-:S07]  /*10cd0*/  MOV R5, R9 ;  /* 0x0000000900057202 */ /* 0x000fce0000000f00 */
[----:B------:R-:W-:Y:S05]  /*10ce0*/  CALL.REL.NOINC `($triton_poi_fused_cat_2$__internal_trig_reduction_slowpathd) ;  /* 0x0000030800787944 */ /* 0x000fea0003c00000 */
.L_x_263:
[----:B------:R-:W-:Y:S05]  /*10cf0*/  BSYNC.RECONVERGENT B1 ;  /* 0x0000000000017941 */ /* 0x000fea0003800200 */
.L_x_262:
[----:B------:R-:W-:Y:S01]  /*10d00*/  LOP3.LUT R0, R19, 0x7fffffff, RZ, 0xc0, !PT ;  /* 0x7fffffff13007812 */ /* 0x000fe200078ec0ff */
[----:B-1----:R0:W1:Y:S01]  /*10d10*/  F2F.F64.F32 R22, R24 ;  /* 0x0000001800167310 */ /* 0x0020620000201800 */
[----:B------:R-:W-:Y:S01]  /*10d20*/  ISETP.NE.AND P3, PT, R18, RZ, PT ;  /* 0x000000ff1200720c */ /* 0x000fe20003f65270 */
[----:B------:R-:W-:-:S15]  /*10d30*/  BSSY.RECONVERGENT B1, `(.L_x_264) ;  /* 0x000003e000017945 */ /* 0x000fde0003800200 */
[----:B------:R-:W-:Y:S02]  /*10d40*/  NOP ;  /* 0x0000000000007918 */ /* 0x000fe40000000000 */
[----:B------:R-:W-:-:S15]  /*10d50*/  NOP ;  /* 0x0000000000007918 */ /* 0x000fde0000000000 */
[----:B------:R-:W-:-:S15]  /*10d60*/  NOP ;  /* 0x0000000000007918 */ /* 0x000fde0000000000 */
[----:B------:R-:W-:-:S15]  /*10d70*/  NOP ;  /* 0x0000000000007918 */ /* 0x000fde0000000000 */
[----:B------:R0:W2:Y:S01]  /*10d80*/  DMUL R16, RZ, R34 ;  /* 0x00000022ff107228 */ /* 0x0000a20000000000 */
[----:B------:R-:W-:-:S13]  /*10d90*/  ISETP.EQ.AND P2, PT, R0, 0x7ff00000, PT ;  /* 0x7ff000000000780c */ /* 0x000fda0003f42270 */
        /* <DEDUP_REMOVED lines=48> */
.L_x_267:
[----:B------:R-:W2:Y:S04]  /*110a0*/  LDL R0, [R1] ;  /* 0x0000000001007983 */ /* 0x000ea80000100800 */
[----:B------:R1:W-:Y:S04]  /*110b0*/  STL.64 [R1+0x5b8], R4 ;  /* 0x0005b80401007387 */ /* 0x0003e80000100a00 */
[----:B--2---:R1:W-:Y:S01]  /*110c0*/  STL [R1+0x818], R0 ;  /* 0x0008180001007387 */ /* 0x0043e20000100800 */
[----:B------:R-:W-:Y:S05]  /*110d0*/  BRA `(.L_x_266) ;  /* 0x00000000000c7947 */ /* 0x000fea0003800000 */
.L_x_265:
[----:B------:R-:W0:Y:S01]  /*110e0*/  DMUL R4, RZ, R18 ;  /* 0x00000012ff047228 */ /* 0x000e220000000000 */
[----:B------:R2:W-:Y:S04]  /*110f0*/  STL [R1+0x818], RZ ;  /* 0x000818ff01007387 */ /* 0x0005e80000100800 */
[----:B0-----:R2:W-:Y:S02]  /*11100*/  STL.64 [R1+0x5b8], R4 ;  /* 0x0005b80401007387 */ /* 0x0015e40000100a00 */
.L_x_266:
[----:B------:R-:W-:Y:S05]  /*11110*/  BSYNC.RECONVERGENT B1 ;  /* 0x0000000000017941 */ /* 0x000fea0003800200 */
.L_x_264:
        /* <DEDUP_REMOVED lines=15> */
[----:B------:R-:W-:Y:S04]  /*11210*/  DMUL R18, R22, R32 ;  /* 0x0000002016127228 */ /* 0x000fe80000000000 */
[----:B------:R-:W-:-:S15]  /*11220*/  ISETP.EQ.AND P2, PT, R0, 0x7ff00000, !P2 ;  /* 0x7ff000000000780c */ /* 0x000fde0005742270 */
[----:B------:R-:W-:-:S15]  /*11230*/  NOP ;  /* 0x0000000000007918 */ /* 0x000fde0000000000 */
[----:B------:R-:W-:-:S15]  /*11240*/  NOP ;  /* 0x0000000000007918 */ /* 0x000fde0000000000 */
[----:B------:R-:W-:-:S15]  /*11250*/  NOP ;  /* 0x0000000000007918 */ /* 0x000fde0000000000 */
[----:B------:R-:W0:Y:S01]  /*11260*/  DSETP.LTU.OR P2, PT, |R16|, 2.14748364800000000000e+09, P2 ;  /* 0x41e000001000742a */ /* 0x000e220001749600 */
[----:B--2---:R1:W-:Y:S04]  /*11270*/  STL.64 [R1+0x900], R14 ;  /* 0x0009000e01007387 */ /* 0x0043e80000100a00 */
[----:B---3--:R1:W-:Y:S04]  /*11280*/  STL.64 [R1+0x998], R12 ;  /* 0x0009980c01007387 */ /* 0x0083e80000100a00 */
[----:B----4-:R1:W-:Y:S04]  /*11290*/  STL.64 [R1+0xa50], R10 ;  /* 0x000a500a01007387 */ /* 0x0103e80000100a00 */
[----:B-----5:R1:W-:Y:S04]  /*112a0*/  STL.64 [R1+0xaf0], R8 ;  /* 0x000af00801007387 */ /* 0x0203e80000100a00 */
[----:B------:R1:W-:Y:S04]  /*112b0*/  STL.64 [R1+0xb80], R6 ;  /* 0x000b800601007387 */ /* 0x0003e80000100a00 */
[----:B------:R1:W-:Y:S01]  /*112c0*/  STL.64 [R1+0xc48], R4 ;  /* 0x000c480401007387 */ /* 0x0003e20000100a00 */
[----:B0-----:R-:W-:Y:S05]  /*112d0*/  @P2 BRA `(.L_x_269) ;  /* 0x00000000001c2947 */ /* 0x001fea0003800000 */
[----:B-1----:R-:W-:Y:S02]  /*112e0*/  MOV.64 R8, UR6 ;  /* 0x0000000600087c02 */ /* 0x002fe40008010f00 */
[----:B------:R-:W-:Y:S02]  /*112f0*/  MOV.64 R4, UR6 ;  /* 0x0000000600047c02 */ /* 0x000fe40008010f00 */
[----:B------:R-:W-:Y:S01]  /*11300*/  MOV R6, R16 ;  /* 0x0000001000067202 */ /* 0x000fe20000000f00 */
[----:B------:R-:W-:Y:S01]  /*11310*/  MOV R7, R17 ;  /* 0x0000001100077202 */ /* 0x000fe20000000f00 */
[----:B------:R-:W-:Y:S01]  /*11320*/  MOV R3, 0x11350 ;  /* 0x0001135000037802 */ /* 0x000fe20000000f00 */
[----:B------:R-:W-:-:S07]  /*11330*/  MOV R5, R9 ;  /* 0x0000000900057202 */ /* 0x000fce0000000f00 */
[----:B------:R-:W-:Y:S05]  /*11340*/  CALL.REL.NOINC `($triton_poi_fused_cat_2$__internal_trig_reduction_slowpathd) ;  /* 0x0000030000e07944 */ /* 0x000fea0003c00000 */
.L_x_269:
[----:B------:R-:W-:Y:S05]  /*11350*/  BSYNC.RECONVERGENT B1 ;  /* 0x0000000000017941 */ /* 0x000fea0003800200 */
.L_x_268:
[----:B------:R-:W-:Y:S01]  /*11360*/  LOP3.LUT R0, R19, 0x7fffffff, RZ, 0xc0, !PT ;  /* 0x7fffffff13007812 */ /* 0x000fe200078ec0ff */
[----:B------:R0:W2:Y:S01]  /*11370*/  F2F.F64.F32 R22, R25 ;  /* 0x0000001900167310 */ /* 0x0000a20000201800 */
[----:B------:R-:W-:Y:S01]  /*11380*/  ISETP.NE.AND P3, PT, R18, RZ, PT ;  /* 0x000000ff1200720c */ /* 0x000fe20003f65270 */
[----:B------:R-:W-:-:S15]  /*11390*/  BSSY.RECONVERGENT B1, `(.L_x_270) ;  /* 0x000003e000017945 */ /* 0x000fde0003800200 */
[----:B------:R-:W-:Y:S02]  /*113a0*/  NOP ;  /* 0x0000000000007918 */ /* 0x000fe40000000000 */
[----:B------:R-:W-:-:S15]  /*113b0*/  NOP ;  /* 0x0000000000007918 */ /* 0x000fde0000000000 */
[----:B------:R-:W-:-:S15]  /*113c0*/  NOP ;  /* 0x0000000000007918 */ /* 0x000fde0000000000 */
[----:B------:R-:W-:-:S15]  /*113d0*/  NOP ;  /* 0x0000000000007918 */ /* 0x000fde0000000000 */
[----:B------:R0:W3:Y:S01]  /*113e0*/  DMUL R16, RZ, R28 ;  /* 0x0000001cff107228 */ /* 0x0000e20000000000 */
[----:B------:R-:W-:-:S13]  /*113f0*/  ISETP.EQ.AND P2, PT, R0, 0x7ff00000, PT ;  /* 0x7ff000000000780c */ /* 0x000fda0003f42270 */
[----:B0-23--:R-:W-:Y:S05]  /*11400*/  @!P3 BRA P2, `(.L_x_271) ;  /* 0x0000000000ccb947 */ /* 0x00dfea0001000000 */
[----:B------:R-:W-:Y:S01]  /*11410*/  UMOV.64 UR12, 0x3fe45f306dc9c883 ;  /* 0x306dc9c8830c7482 */ /* 0x000fe200083fe45f */
[----:B------:R-:W-:-:S15]  /*11420*/  DSETP.GE.AND P2, PT, |R18|, 2.14748364800000000000e+09, PT ;  /* 0x41e000001200742a */ /* 0x000fde0003f46200 */
[----:B------:R-:W-:-:S04]  /*11430*/  NOP ;  /* 0x0000000000007918 */ /* 0x000fc80000000000 */
        /* <DEDUP_REMOVED lines=44> */
.L_x_273:
[----:B------:R-:W2:Y:S04]  /*11700*/  LDL R0, [R1] ;  /* 0x0000000001007983 */ /* 0x000ea80000100800 */
[----:B------:R1:W-:Y:S04]  /*11710*/  STL.64 [R1+0x5b0], R4 ;  /* 0x0005b00401007387 */ /* 0x0003e80000100a00 */
[----:B--2---:R1:W-:Y:S01]  /*11720*/  STL [R1+0x808], R0 ;  /* 0x0008080001007387 */ /* 0x0043e20000100800 */
[----:B------:R-:W-:Y:S05]  /*11730*/  BRA `(.L_x_272) ;  /* 0x00000000000c7947 */ /* 0x000fea0003800000 */
.L_x_271:
[----:B-1----:R-:W0:Y:S01]  /*11740*/  DMUL R4, RZ, R18 ;  /* 0x00000012ff047228 */ /* 0x002e220000000000 */
[----:B------:R2:W-:Y:S04]  /*11750*/  STL [R1+0x808], RZ ;  /* 0x000808ff01007387 */ /* 0x0005e80000100800 */
[----:B0-----:R2:W-:Y:S02]  /*11760*/  STL.64 [R1+0x5b0], R4 ;  /* 0x0005b00401007387 */ /* 0x0015e40000100a00 */
.L_x_272:
[----:B------:R-:W-:Y:S05]  /*11770*/  BSYNC.RECONVERGENT B1 ;  /* 0x0000000000017941 */ /* 0x000fea0003800200 */
.L_x_270:
        /* <DEDUP_REMOVED lines=35> */
.L_x_275:
[----:B------:R-:W-:Y:S05]  /*119b0*/  BSYNC.RECONVERGENT B1 ;  /* 0x0000000000017941 */ /* 0x000fea0003800200 */
.L_x_274:
        /* <DEDUP_REMOVED lines=52> */
.L_x_279:
[----:B------:R-:W2:Y:S04]  /*11d00*/  LDL R0, [R1] ;  /* 0x0000000001007983 */ /* 0x000ea80000100800 */
[----:B------:R1:W-:Y:S04]  /*11d10*/  STL.64 [R1+0x5a0], R4 ;  /* 0x0005a00401007387 */ /* 0x0003e80000100a00 */
[----:B--2---:R1:W-:Y:S01]  /*11d20*/  STL [R1+0x7f4], R0 ;  /* 0x0007f40001007387 */ /* 0x0043e20000100800 */
[----:B------:R-:W-:Y:S05]  /*11d30*/  BRA `(.L_x_278) ;  /* 0x00000000000c7947 */ /* 0x000fea0003800000 */
.L_x_277:
[----:B-1----:R-:W0:Y:S01]  /*11d40*/  DMUL R4, RZ, R18 ;  /* 0x00000012ff047228 */ /* 0x002e220000000000 */
[----:B------:R2:W-:Y:S04]  /*11d50*/  STL [R1+0x7f4], RZ ;  /* 0x0007f4ff01007387 */ /* 0x0005e80000100800 */
[----:B0-----:R2:W-:Y:S02]  /*11d60*/  STL.64 [R1+0x5a0], R4 ;  /* 0x0005a00401007387 */ /* 0x0015e40000100a00 */
.L_x_278:
[----:B------:R-:W-:Y:S05]  /*11d70*/  BSYNC.RECONVERGENT B1 ;  /* 0x0000000000017941 */ /* 0x000fea0003800200 */
.L_x_276:
[----:B------:R-:W3:Y:S01]  /*11d80*/  LDL.LU R3, [R1+0x98] ;  /* 0x0000980001037983 */ /* 0x000ee20000300800 */
[----:B------:R-:W4:Y:S03]  /*11d90*/  LDC.64 R6, c[0x4][0x18] ;  /* 0x01000600ff067b82 */ /* 0x000f260000000a00 */
[----:B012---:R-:W2:Y:S04]  /*11da0*/  LDL R0, [R1+0x7f4] ;  /* 0x0007f40001007983 */ /* 0x007ea80000100800 */
[----:B------:R-:W4:Y:S01]  /*11db0*/  LDL.64 R10, [R1+0x58] ;  /* 0x00005800010a7983 */ /* 0x000f220000100a00 */
[----:B------:R-:W-:Y:S01]  /*11dc0*/  PLOP3.LUT P2, PT, PT, PT, UP1, 0x80, 0x8 ;  /* 0x000000000008781c */ /* 0x000fe20003f4f018 */
[----:B------:R-:W-:-:S02]  /*11dd0*/  UMOV UR12, 0xf0 ;  /* 0x000000f0000c7882 */ /* 0x000fc40000000000 */
[----:B------:R-:W-:Y:S01]  /*11de0*/  USHF.R.U32 UR16, UR12, 0x4, URZ ;  /* 0x000000040c107899 */ /* 0x000fe200080016ff */
[----:B------:R-:W-:-:S03]  /*11df0*/  UMOV UR17, 0x140 ;  /* 0x0000014000117882 */ /* 0x000fc60000000000 */
[----:B------:R-:W-:-:S04]  /*11e00*/  ULOP3.LUT UR17, UR17, 0xf, UR16, 0xf8, !UPT ;  /* 0x0000000f11117892 */ /* 0x000fc8000f8ef810 */
[----:B------:R-:W-:Y:S01]  /*11e10*/  USHF.L.U32 UR17, UR17, 0x14, URZ ;  /* 0x0000001411117899 */ /* 0x000fe200080006ff */
[----:B------:R-:W-:Y:S01]  /*11e20*/  UMOV UR16, URZ ;  /* 0x000000ff00107c82 */ /* 0x000fe20008000000 */
[----:B------:R-:W-:Y:S01]  /*11e30*/  HFMA2 R16, -RZ, RZ, 0, 0 ;  /* 0x00000000ff107431 */ /* 0x000fe200000001ff */
[----:B------:R-:W-:Y:S01]  /*11e40*/  MOV R22, RZ ;  /* 0x000000ff00167202 */ /* 0x000fe20000000f00 */
[----:B------:R-:W4:Y:S01]  /*11e50*/  LDL.64 R8, [R1+0x40] ;  /* 0x0000400001087983 */ /* 0x000f220000100a00 */
[----:B---3--:R-:W-:Y:S01]  /*11e60*/  ISETP.LT.U32.AND P3, PT, R3, 0x15, P2 ;  /* 0x000000150300780c */ /* 0x008fe20001761070 */
[----:B------:R-:W-:Y:S01]  /*11e70*/  MOV R3, UR9 ;  /* 0x0000000900037c02 */ /* 0x000fe20008000f00 */
[----:B--2---:R-:W-:-:S04]  /*11e80*/  LOP3.LUT R0, R0, 0x1, RZ, 0xc0, !PT ;  /* 0x0000000100007812 */ /* 0x004fc800078ec0ff */
[----:B------:R-:W-:Y:S01]  /*11e90*/  ISETP.EQ.AND P4, PT, R3, 0x2, !P1 ;  /* 0x000000020300780c */ /* 0x000fe20004f82270 */
[----:B------:R-:W-:-:S04]  /*11ea0*/  IMAD.SHL.U32 R4, R0, 0x8, RZ ;  /* 0x0000000800047824 */ /* 0x000fc800078e00ff */
[----:B----4-:R-:W-:Y:S02]  /*11eb0*/  IMAD.WIDE.U32 R4, R4, 0x8, R6 ;  /* 0x0000000804047825 */ /* 0x010fe400078e0006 */
[----:B------:R-:W5:Y:S04]  /*11ec0*/  @P3 LDG.E.EL R22, desc[UR16][R10.64+0x4] ;  /* 0x000004100a163981 */ /* 0x000f68000c2e1900 */
[----:B------:R-:W2:Y:S04]  /*11ed0*/  LDG.E.64.CONSTANT R26, desc[UR14][R4.64+0x10] ;  /* 0x0000100e041a7981 */ /* 0x000ea8000c1e9b00 */
[----:B------:R-:W3:Y:S04]  /*11ee0*/  @P4 LDG.E.EL R16, desc[UR16][R10.64+0x4] ;  /* 0x000004100a104981 */ /* 0x000ee8000c2e1900 */
[----:B------:R-:W4:Y:S04]  /*11ef0*/  LDG.E.64.CONSTANT R14, desc[UR14][R4.64+0x18] ;  /* 0x0000180e040e7981 */ /* 0x000f28000c1e9b00 */
[----:B------:R-:W3:Y:S04]  /*11f00*/  LDG.E.64.CONSTANT R12, desc[UR14][R4.64+0x20] ;  /* 0x0000200e040c7981 */ /* 0x000ee8000c1e9b00 */
[----:B------:R-:W3:Y:S04]  /*11f10*/  LDG.E.64.CONSTANT R10, desc[UR14][R4.64+0x28] ;  /* 0x0000280e040a7981 */ /* 0x000ee8000c1e9b00 */
[----:B------:R-:W3:Y:S04]  /*11f20*/  LDG.E.64.CONSTANT R6, desc[UR14][R4.64+0x30] ;  /* 0x0000300e04067981 */ /* 0x000ee8000c1e9b00 */
[----:B------:R0:W3:Y:S02]  /*11f30*/  LDG.E.64.CONSTANT R18, desc[UR14][R4.64+0x8] ;  /* 0x0000080e04127981 */ /* 0x0000e4000c1e9b00 */
[----:B0-----:R-:W0:Y:S02]  /*11f40*/  DMUL R4, RZ, R36 ;  /* 0x00000024ff047228 */ /* 0x001e240000000000 */
[----:B0-----:R-:W-:Y:S01]  /*11f50*/  LOP3.LUT R3, R5, 0x7fffffff, RZ, 0xc0, !PT ;  /* 0x7fffffff05037812 */ /* 0x001fe200078ec0ff */
[----:B------:R-:W-:-:S05]  /*11f60*/  ISETP.NE.AND P2, PT, R4, RZ, PT ;  /* 0x000000ff0400720c */ /* 0x000fca0003f45270 */
[----:B------:R-:W-:Y:S01]  /*11f70*/  ISETP.EQ.AND P2, PT, R3, 0x7ff00000, !P2 ;  /* 0x7ff000000300780c */ /* 0x000fe20005742270 */
[----:B------:R-:W-:Y:S01]  /*11f80*/  LOP3.LUT R2, R2, 0xfffffffe, RZ, 0xc0, !PT ;  /* 0xfffffffe02027812 */ /* 0x000fe200078ec0ff */
[----:B------:R-:W-:Y:S01]  /*11f90*/  USHF.R.U32 UR12, UR12, 0x4, URZ ;  /* 0x000000040c0c7899 */ /* 0x000fe200080016ff */
[----:B------:R-:W-:-:S03]  /*11fa0*/  UMOV UR13, 0x140 ;  /* 0x00000140000d7882 */ /* 0x000fc60000000000 */
[----:B------:R-:W-:-:S04]  /*11fb0*/  ULOP3.LUT UR13, UR13, 0xf, UR12, 0xf8, !UPT ;  /* 0x0000000f0d0d7892 */ /* 0x000fc8000f8ef80c */
[----:B------:R-:W-:Y:S01]  /*11fc0*/  USHF.L.U32 UR13, UR13, 0x14, URZ ;  /* 0x000000140d0d7899 */ /* 0x000fe200080006ff */
[----:B------:R-:W-:Y:S01]  /*11fd0*/  UMOV UR12, URZ ;  /* 0x000000ff000c7c82 */ /* 0x000fe20008000000 */
[----:B------:R0:W-:Y:S01]  /*11fe0*/  STL [R1+0xc0], R0 ;  /* 0x0000c00001007387 */ /* 0x0001e20000100800 */
[----:B------:R-:W-:Y:S01]  /*11ff0*/  MOV R24, RZ ;  /* 0x000000ff00187202 */ /* 0x000fe20000000f00 */
[----:B------:R-:W-:Y:S01]  /*12000*/  @P3 LOP3.LUT R2, R2, 0x1, RZ, 0xfc, !PT ;  /* 0x0000000102023812 */ /* 0x000fe200078efcff */
[----:B------:R-:W-:Y:S01]  /*12010*/  BSSY.RECONVERGENT B1, `(.L_x_280) ;  /* 0x0000020000017945 */ /* 0x000fe20003800200 */
[----:B0-----:R-:W-:Y:S02]  /*12020*/  HFMA2 R0, -RZ, RZ, 0, 0 ;  /* 0x00000000ff007431 */ /* 0x001fe400000001ff */
[----:B------:R-:W-:Y:S01]  /*12030*/  LOP3.LUT R2, R2, 0xfffffffb, RZ, 0xc0, !PT ;  /* 0xfffffffb02027812 */ /* 0x000fe200078ec0ff */
[----:B------:R0:W5:Y:S04]  /*12040*/  @P3 LDG.E.EL R24, desc[UR12][R30.64+0x4] ;  /* 0x0000040c1e183981 */ /* 0x000168000c2e1900 */
[----:B------:R0:W5:Y:S01]  /*12050*/  @P4 LDG.E.EL R0, desc[UR12][R30.64+0x4] ;  /* 0x0000040c1e004981 */ /* 0x000162000c2e1900 */
[----:B------:R-:W-:-:S15]  /*12060*/  @P4 LOP3.LUT R2, R2, 0x4, RZ, 0xfc, !PT ;  /* 0x0000000402024812 */ /* 0x000fde00078efcff */
[----:B------:R-:W-:Y:S02]  /*12070*/  NOP ;  /* 0x0000000000007918 */ /* 0x000fe40000000000 */
[----:B------:R-:W-:-:S15]  /*12080*/  NOP ;  /* 0x0000000000007918 */ /* 0x000fde0000000000 */
[----:B------:R-:W1:Y:S01]  /*12090*/  DSETP.LTU.OR P2, PT, |R4|, 2.14748364800000000000e+09, P2 ;  /* 0x41e000000400742a */ /* 0x000e620001749600 */
[----:B--2---:R-:W-:Y:S04]  /*120a0*/  STL.64 [R1+0x958], R26 ;  /* 0x0009581a01007387 */ /* 0x004fe80000100a00 */
[----:B----4-:R-:W-:Y:S04]  /*120b0*/  STL.64 [R1+0xa08], R14 ;  /* 0x000a080e01007387 */ /* 0x010fe80000100a00 */
[----:B---3--:R-:W-:Y:S04]  /*120c0*/  STL.64 [R1+0xaa8], R12 ;  /* 0x000aa80c01007387 */ /* 0x008fe80000100a00 */
[----:B------:R-:W-:Y:S04]  /*120d0*/  STL.64 [R1+0xb38], R10 ;  /* 0x000b380a01007387 */ /* 0x000fe80000100a00 */
[----:B------:R-:W-:-:S15]  /*120e0*/  STL.64 [R1+0xbf8], R6 ;  /* 0x000bf80601007387 */ /* 0x000fde0000100a00 */
[----:B------:R-:W-:Y:S02]  /*120f0*/  NOP ;  /* 0x0000000000007918 */ /* 0x000fe40000000000 */
[----:B------:R-:W-:-:S15]  /*12100*/  NOP ;  /* 0x0000000000007918 */ /* 0x000fde0000000000 */
[----:B------:R-:W-:-:S15]  /*12110*/  NOP ;  /* 0x0000000000007918 */ /* 0x000fde0000000000 */
[----:B------:R-:W2:Y:S01]  /*12120*/  F2F.F64.F32 R16, R16 ;  /* 0x0000001000107310 */ /* 0x000ea20000201800 */
[----:B------:R3:W-:-:S15]  /*12130*/  STL.64 [R1+0x8b8], R18 ;  /* 0x0008b81201007387 */ /* 0x0007de0000100a00 */
[----:B------:R-:W-:-:S03]  /*12140*/  NOP ;  /* 0x0000000000007918 */ /* 0x000fc60000000000 */
[----:B------:R-:W-:-:S15]  /*12150*/  NOP ;  /* 0x0000000000007918 */ /* 0x000fde0000000000 */
[----:B------:R-:W-:-:S15]  /*12160*/  NOP ;  /* 0x0000000000007918 */ /* 0x000fde0000000000 */
[----:B------:R-:W-:-:S15]  /*12170*/  NOP ;  /* 0x0000000000007918 */ /* 0x000fde0000000000 */
[----:B---3--:R0:W3:Y:S02]  /*12180*/  DMUL R18, RZ, R8 ;  /* 0x00000008ff127228 */ /* 0x0080e40000000000 */
[----:B0123--:R-:W-:Y:S05]  /*12190*/  @P2 BRA `(.L_x_281) ;  /* 0x00000000001c2947 */ /* 0x00ffea0003800000 */
[----:B------:R-:W-:Y:S02]  /*121a0*/  MOV.64 R8, UR6 ;  /* 0x0000000600087c02 */ /* 0x000fe40008010f00 */
[----:B------:R-:W-:Y:S01]  /*121b0*/  MOV R6, R4 ;  /* 0x0000000400067202 */ /* 0x000fe20000000f00 */
[----:B------:R-:W-:Y:S01]  /*121c0*/  MOV R7, R5 ;  /* 0x0000000500077202 */ /* 0x000fe20000000f00 */
[----:B------:R-:W-:Y:S02]  /*121d0*/  MOV.64 R4, UR6 ;  /* 0x0000000600047c02 */ /* 0x000fe40008010f00 */
[----:B------:R-:W-:Y:S01]  /*121e0*/  MOV R3, 0x12210 ;  /* 0x0001221000037802 */ /* 0x000fe20000000f00 */
[----:B------:R-:W-:-:S07]  /*121f0*/  MOV R5, R9 ;  /* 0x0000000900057202 */ /* 0x000fce0000000f00 */
[----:B-----5:R-:W-:Y:S05]  /*12200*/  CALL.REL.NOINC `($triton_poi_fused_cat_2$__internal_trig_reduction_slowpathd) ;  /* 0x000002f400307944 */ /* 0x020fea0003c00000 */
.L_x_281:
[----:B------:R-:W-:Y:S05]  /*12210*/  BSYNC.RECONVERGENT B1 ;  /* 0x0000000000017941 */ /* 0x000fea0003800200 */
.L_x_280:
[----:B------:R-:W2:Y:S01]  /*12220*/  LDL.64 R4, [R1+0x38] ;  /* 0x0000380001047983 */ /* 0x000ea20000100a00 */
        /* <DEDUP_REMOVED lines=22> */
.L_x_283:
[----:B------:R-:W-:Y:S05]  /*12390*/  BSYNC.RECONVERGENT B1 ;  /* 0x0000000000017941 */ /* 0x000fea0003800200 */
.L_x_282:
[----:B------:R-:W2:Y:S01]  /*123a0*/  LDL.64 R4, [R1+0x30] ;  /* 0x0000300001047983 */ /* 0x000ea20000100a00 */
[----:B------:R-:W-:Y:S01]  /*123b0*/  LOP3.LUT R3, R17, 0x7fffffff, RZ, 0xc0, !PT ;  /* 0x7fffffff11037812 */ /* 0x000fe200078ec0ff */
[----:B------:R-:W-:Y:S01]  /*123c0*/  BSSY.RECONVERGENT B1, `(.L_x_284) ;  /* 0x000003b000017945 */ /* 0x000fe20003800200 */
[----:B------:R-:W-:-:S03]  /*123d0*/  ISETP.NE.AND P3, PT, R16, RZ, PT ;  /* 0x000000ff1000720c */ /* 0x000fc60003f65270 */
[----:B------:R-:W-:Y:S01]  /*123e0*/  ISETP.EQ.AND P2, PT, R3, 0x7ff00000, PT ;  /* 0x7ff000000300780c */ /* 0x000fe20003f42270 */
[----:B--2---:R0:W1:-:S12]  /*123f0*/  DMUL R18, R22, R4 ;  /* 0x0000000416127228 */ /* 0x0040580000000000 */
        /* <DEDUP_REMOVED lines=48> */
.L_x_287:
[----:B------:R-:W2:Y:S04]  /*12700*/  LDL R3, [R1] ;  /* 0x0000000001037983 */ /* 0x000ea80000100800 */
[----:B------:R1:W-:Y:S04]  /*12710*/  STL.64 [R1+0x598], R4 ;  /* 0x0005980401007387 */ /* 0x0003e80000100a00 */
[----:B--2---:R1:W-:Y:S01]  /*12720*/  STL [R1+0x7f0], R3 ;  /* 0x0007f00301007387 */ /* 0x0043e20000100800 */
[----:B------:R-:W-:Y:S05]  /*12730*/  BRA `(.L_x_286) ;  /* 0x00000000000c7947 */ /* 0x000fea0003800000 */
.L_x_285:
[----:B------:R-:W0:Y:S01]  /*12740*/  DMUL R4, RZ, R16 ;  /* 0x00000010ff047228 */ /* 0x000e220000000000 */
[----:B------:R2:W-:Y:S04]  /*12750*/  STL [R1+0x7f0], RZ ;  /* 0x0007f0ff01007387 */ /* 0x0005e80000100800 */
[----:B0-----:R2:W-:Y:S02]  /*12760*/  STL.64 [R1+0x598], R4 ;  /* 0x0005980401007387 */ /* 0x0015e40000100a00 */
.L_x_286:
[----:B------:R-:W-:Y:S05]  /*12770*/  BSYNC.RECONVERGENT B1 ;  /* 0x0000000000017941 */ /* 0x000fea0003800200 */
.L_x_284:
        /* <DEDUP_REMOVED lines=71> */
.L_x_291:
[----:B------:R-:W2:Y:S04]  /*12bf0*/  LDL R3, [R1] ;  /* 0x0000000001037983 */ /* 0x000ea80000100800 */
[----:B------:R1:W-:Y:S04]  /*12c00*/  STL.64 [R1+0x590], R4 ;  /* 0x0005900401007387 */ /* 0x0003e80000100a00 */
[----:B--2---:R1:W-:Y:S01]  /*12c10*/  STL [R1+0x7e4], R3 ;  /* 0x0007e40301007387 */ /* 0x0043e20000100800 */
[----:B------:R-:W-:Y:S05]  /*12c20*/  BRA `(.L_x_290) ;  /* 0x00000000000c7947 */ /* 0x000fea0003800000 */
.L_x_289:
[----:B0-----:R-:W0:Y:S01]  /*12c30*/  DMUL R4, RZ, R18 ;  /* 0x00000012ff047228 */ /* 0x001e220000000000 */
[----:B------:R2:W-:Y:S04]  /*12c40*/  STL [R1+0x7e4], RZ ;  /* 0x0007e4ff01007387 */ /* 0x0005e80000100800 */
[----:B0-----:R2:W-:Y:S02]  /*12c50*/  STL.64 [R1+0x590], R4 ;  /* 0x0005900401007387 */ /* 0x0015e40000100a00 */
.L_x_290:
[----:B------:R-:W-:Y:S05]  /*12c60*/  BSYNC.RECONVERGENT B1 ;  /* 0x0000000000017941 */ /* 0x000fea0003800200 */
.L_x_288:
        /* <DEDUP_REMOVED lines=13> */
[----:B------:R0:W1:Y:S01]  /*12d40*/  F2F.F64.F32 R22, R0 ;  /* 0x0000000000167310 */ /* 0x0000620000201800 */
[----:B------:R-:W-:Y:S01]  /*12d50*/  ISETP.NE.AND P2, PT, R16, RZ, PT ;  /* 0x000000ff1000720c */ /* 0x000fe20003f45270 */
[----:B------:R-:W-:-:S15]  /*12d60*/  BSSY.RECONVERGENT B1, `(.L_x_292) ;  /* 0x000001a000017945 */ /* 0x000fde0003800200 */
[----:B------:R-:W-:Y:S02]  /*12d70*/  NOP ;  /* 0x0000000000007918 */ /* 0x000fe40000000000 */
[----:B------:R-:W-:-:S15]  /*12d80*/  NOP ;  /* 0x0000000000007918 */ /* 0x000fde0000000000 */
[----:B------:R-:W-:-:S15]  /*12d90*/  NOP ;  /* 0x0000000000007918 */ /* 0x000fde0000000000 */
[----:B------:R-:W-:-:S15]  /*12da0*/  NOP ;  /* 0x0000000000007918 */ /* 0x000fde0000000000 */
[----:B------:R-:W-:Y:S01]  /*12db0*/  DMUL R18, RZ, R32 ;  /* 0x00000020ff127228 */ /* 0x000fe20000000000 */
[----:B------:R-:W-:-:S15]  /*12dc0*/  ISETP.EQ.AND P2, PT, R3, 0x7ff00000, !P2 ;  /* 0x7ff000000300780c */ /* 0x000fde0005742270 */
[----:B------:R-:W-:-:S03]  /*12dd0*/  NOP ;  /* 0x0000000000007918 */ /* 0x000fc60000000000 */
        /* <DEDUP_REMOVED lines=18> */
.L_x_293:
[----:B------:R-:W-:Y:S05]  /*12f00*/  BSYNC.RECONVERGENT B1 ;  /* 0x0000000000017941 */ /* 0x000fea0003800200 */
.L_x_292:
        /* <DEDUP_REMOVED lines=23> */
.L_x_295:
[----:B------:R-:W-:Y:S05]  /*13080*/  BSYNC.RECONVERGENT B1 ;  /* 0x0000000000017941 */ /* 0x000fea0003800200 */
.L_x_294:
        /* <DEDUP_REMOVED lines=53> */
.L_x_299:
[----:B------:R-:W2:Y:S04]  /*133e0*/  LDL R0, [R1] ;  /* 0x0000000001007983 */ /* 0x000ea80000100800 */
[----:B------:R1:W-:Y:S04]  /*133f0*/  STL.64 [R1+0x578], R4 ;  /* 0x0005780401007387 */ /* 0x0003e80000100a00 */
[----:B--2---:R1:W-:Y:S01]  /*13400*/  STL [R1+0x7e0], R0 ;  /* 0x0007e00001007387 */ /* 0x0043e20000100800 */
[----:B------:R-:W-:Y:S05]  /*13410*/  BRA `(.L_x_298) ;  /* 0x00000000000c7947 */ /* 0x000fea0003800000 */
.L_x_297:
[----:B--2---:R-:W0:Y:S01]  /*13420*/  DMUL R4, RZ, R16 ;  /* 0x00000010ff047228 */ /* 0x004e220000000000 */
[----:B------:R2:W-:Y:S04]  /*13430*/  STL [R1+0x7e0], RZ ;  /* 0x0007e0ff01007387 */ /* 0x0005e80000100800 */
[----:B0-----:R2:W-:Y:S02]  /*13440*/  STL.64 [R1+0x578], R4 ;  /* 0x0005780401007387 */ /* 0x0015e40000100a00 */
.L_x_298:
[----:B------:R-:W-:Y:S05]  /*13450*/  BSYNC.RECONVERGENT B1 ;  /* 0x0000000000017941 */ /* 0x000fea0003800200 */
.L_x_296:
        /* <DEDUP_REMOVED lines=14> */
[----:B------:R-:W-:-:S03]  /*13540*/  ISETP.NE.AND P3, PT, R18, RZ, PT ;  /* 0x000000ff1200720c */ /* 0x000fc60003f65270 */
[----:B------:R-:W-:Y:S01]  /*13550*/  ISETP.EQ.AND P2, PT, R0, 0x7ff00000, PT ;  /* 0x7ff000000000780c */ /* 0x000fe20003f42270 */
        /* <DEDUP_REMOVED lines=54> */
.L_x_303:
[----:B------:R-:W2:Y:S04]  /*138c0*/  LDL R0, [R1] ;  /* 0x0000000001007983 */ /* 0x000ea80000100800 */
[----:B------:R1:W-:Y:S04]  /*138d0*/  STL.64 [R1+0x580], R4 ;  /* 0x0005800401007387 */ /* 0x0003e80000100a00 */
[----:B--2---:R1:W-:Y:S01]  /*138e0*/  STL [R1+0x734], R0 ;  /* 0x0007340001007387 */ /* 0x0043e20000100800 */
[----:B------:R-:W-:Y:S05]  /*138f0*/  BRA `(.L_x_302) ;  /* 0x00000000000c7947 */ /* 0x000fea0003800000 */
.L_x_301:
[----:B0-----:R-:W0:Y:S01]  /*13900*/  DMUL R4, RZ, R18 ;  /* 0x00000012ff047228 */ /* 0x001e220000000000 */
[----:B------:R2:W-:Y:S04]  /*13910*/  STL [R1+0x734], RZ ;  /* 0x000734ff01007387 */ /* 0x0005e80000100800 */
[----:B0-----:R2:W-:Y:S02]  /*13920*/  STL.64 [R1+0x580], R4 ;  /* 0x0005800401007387 */ /* 0x0015e40000100a00 */
.L_x_302:
[----:B------:R-:W-:Y:S05]  /*13930*/  BSYNC.RECONVERGENT B1 ;  /* 0x0000000000017941 */ /* 0x000fea0003800200 */
.L_x_300:
[----:B012---:R-:W2:Y:S01]  /*13940*/  LDL R4, [R1+0x734] ;  /* 0x0007340001047983 */ /* 0x007ea20000100800 */
[----:B------:R-:W0:Y:S03]  /*13950*/  LDC.64 R6, c[0x4][0x18] ;  /* 0x01000600ff067b82 */ /* 0x000e260000000a00 */
[----:B------:R-:W3:Y:S01]  /*13960*/  LDL.64 R10, [R1+0x58] ;  /* 0x00005800010a7983 */ /* 0x000ee20000100a00 */
[----:B------:R-:W-:Y:S01]  /*13970*/  MOV R3, UR8 ;  /* 0x0000000800037c02 */ /* 0x000fe20008000f00 */
[----:B------:R-:W-:Y:S01]  /*13980*/  UMOV UR12, 0xf0 ;  /* 0x000000f0000c7882 */ /* 0x000fe20000000000 */
[----:B------:R-:W-:Y:S01]  /*13990*/  HFMA2 R18, -RZ, RZ, 0, 0 ;  /* 0x00000000ff127431 */ /* 0x000fe200000001ff */
        /* <DEDUP_REMOVED lines=10> */
[----:B------:R-:W-:Y:S01]  /*13a40*/  ISETP.GT.AND P2, PT, R3, 0x2, !P1 ;  /* 0x000000020300780c */ /* 0x000fe20004f44270 */
[----:B------:R-:W4:Y:S01]  /*13a50*/  LDL.LU.64 R8, [R1+0x40] ;  /* 0x0000400001087983 */ /* 0x000f220000300a00 */
[----:B------:R-:W-:Y:S01]  /*13a60*/  CS2R R24, SRZ ;  /* 0x0000000000187805 */ /* 0x000fe2000001ff00 */
[----:B--2---:R-:W-:Y:S01]  /*13a70*/  LOP3.LUT R4, R4, 0x1, RZ, 0xc0, !PT ;  /* 0x0000000104047812 */ /* 0x004fe200078ec0ff */
[----:B------:R-:W-:Y:S01]  /*13a80*/  HFMA2 R22, -RZ, RZ, 0, 0 ;  /* 0x00000000ff167431 */ /* 0x000fe200000001ff */
[----:B------:R-:W-:Y:S01]  /*13a90*/  MOV R3, UR9 ;  /* 0x0000000900037c02 */ /* 0x000fe20008000f00 */
[----:B------:R-:W-:-:S07]  /*13aa0*/  MOV R16, RZ ;  /* 0x000000ff00107202 */ /* 0x000fce0000000f00 */
[----:B---3--:R-:W2:Y:S04]  /*13ab0*/  @P2 LDG.E.EL R18, desc[UR16][R10.64+0x4] ;  /* 0x000004100a122981 */ /* 0x008ea8000c2e1900 */
[----:B------:R1:W-:Y:S01]  /*13ac0*/  STL [R1+0xb0], R4 ;  /* 0x0000b00401007387 */ /* 0x0003e20000100800 */
[----:B------:R-:W3:Y:S03]  /*13ad0*/  DMUL R36, RZ, R36 ;  /* 0x00000024ff247228 */ /* 0x000ee60000000000 */
[----:B------:R0:W5:Y:S01]  /*13ae0*/  @P2 LDG.E.EL R24, desc[UR18][R30.64+0x4] ;  /* 0x000004121e182981 */ /* 0x000162000c2e1900 */
[----:B-1----:R-:W-:-:S04]  /*13af0*/  IMAD.SHL.U32 R4, R4, 0x8, RZ ;  /* 0x0000000804047824 */ /* 0x002fc800078e00ff */
[----:B0-----:R-:W-:-:S05]  /*13b00*/  IMAD.WIDE.U32 R4, R4, 0x8, R6 ;  /* 0x0000000804047825 */ /* 0x001fca00078e0006 */
[----:B------:R-:W2:Y:S01]  /*13b10*/  LDG.E.64.CONSTANT R6, desc[UR14][R4.64+0x8] ;  /* 0x0000080e04067981 */ /* 0x000ea2000c1e9b00 */
[----:B------:R-:W-:Y:S01]  /*13b20*/  ISETP.GT.AND P4, PT, R3, 0x2, !P1 ;  /* 0x000000020300780c */ /* 0x000fe20004f84270 */
[----:B------:R-:W-:Y:S02]  /*13b30*/  MOV R3, UR10 ;  /* 0x0000000a00037c02 */ /* 0x000fe40008000f00 */
[----:B------:R-:W3:Y:S03]  /*13b40*/  LDG.E.64.CONSTANT R14, desc[UR14][R4.64+0x10] ;  /* 0x0000100e040e7981 */ /* 0x000ee6000c1e9b00 */
[----:B------:R-:W-:Y:S01]  /*13b50*/  ISETP.GT.AND P3, PT, R3, 0x2, !P1 ;  /* 0x000000020300780c */ /* 0x000fe20004f64270 */
[----:B------:R-:W3:Y:S06]  /*13b60*/  LDG.E.64.CONSTANT R12, desc[UR14][R4.64+0x18] ;  /* 0x0000180e040c7981 */ /* 0x000eec000c1e9b00 */
[----:B------:R-:W3:Y:S06]  /*13b70*/  @P4 LDG.E.EL R16, desc[UR16][R10.64+0x4] ;  /* 0x000004100a104981 */ /* 0x000eec000c2e1900 */
[----:B------:R0:W5:Y:S04]  /*13b80*/  @P3 LDG.E.EL R22, desc[UR18][R10.64+0x4] ;  /* 0x000004120a163981 */ /* 0x000168000c2e1900 */
[----:B------:R-:W4:Y:S04]  /*13b90*/  LDG.E.64.CONSTANT R10, desc[UR14][R4.64+0x20] ;  /* 0x0000200e040a7981 */ /* 0x000f28000c1e9b00 */
[----:B--2---:R1:W-:Y:S04]  /*13ba0*/  STL.64 [R1+0x860], R6 ;  /* 0x0008600601007387 */ /* 0x0043e80000100a00 */
[----:B-1----:R-:W2:Y:S04]  /*13bb0*/  LDG.E.64.CONSTANT R6, desc[UR14][R4.64+0x28] ;  /* 0x0000280e04067981 */ /* 0x002ea8000c1e9b00 */
[----:B------:R-:W2:Y:S01]  /*13bc0*/  LDG.E.64.CONSTANT R4, desc[UR14][R4.64+0x30] ;  /* 0x0000300e04047981 */ /* 0x000ea2000c1e9b00 */
[----:B---3--:R-:W-:Y:S01]  /*13bd0*/  LOP3.LUT R3, R37, 0x7fffffff, RZ, 0xc0, !PT ;  /* 0x7fffffff25037812 */ /* 0x008fe200078ec0ff */
[----:B------:R-:W-:-:S02]  /*13be0*/  ISETP.NE.AND P2, PT, R36, RZ, PT ;  /* 0x000000ff2400720c */ /* 0x000fc40003f45270 */
[----:B------:R0:W-:Y:S04]  /*13bf0*/  STL.64 [R1+0x988], R12 ;  /* 0x0009880c01007387 */ /* 0x0001e80000100a00 */
[----:B----4-:R0:W-:Y:S01]  /*13c00*/  STL.64 [R1+0xa18], R10 ;  /* 0x000a180a01007387 */ /* 0x0101e20000100a00 */
[----:B------:R-:W-:-:S03]  /*13c10*/  ISETP.EQ.AND P2, PT, R3, 0x7ff00000, !P2 ;  /* 0x7ff000000300780c */ /* 0x000fc60005742270 */
[----:B------:R0:W-:Y:S01]  /*13c20*/  STL.64 [R1+0x8c0], R14 ;  /* 0x0008c00e01007387 */ /* 0x0001e20000100a00 */
[----:B------:R-:W-:Y:S01]  /*13c30*/  USHF.R.U32 UR12, UR12, 0x4, URZ ;  /* 0x000000040c0c7899 */ /* 0x000fe200080016ff */
[----:B------:R-:W-:-:S03]  /*13c40*/  UMOV UR13, 0x140 ;  /* 0x00000140000d7882 */ /* 0x000fc60000000000 */
[----:B------:R-:W-:-:S04]  /*13c50*/  ULOP3.LUT UR13, UR13, 0xf, UR12, 0xf8, !UPT ;  /* 0x0000000f0d0d7892 */ /* 0x000fc8000f8ef80c */
[----:B------:R-:W-:Y:S01]  /*13c60*/  USHF.L.U32 UR13, UR13, 0x14, URZ ;  /* 0x000000140d0d7899 */ /* 0x000fe200080006ff */
[----:B------:R-:W-:Y:S01]  /*13c70*/  UMOV UR12, URZ ;  /* 0x000000ff000c7c82 */ /* 0x000fe20008000000 */
[----:B------:R-:W-:Y:S01]  /*13c80*/  LOP3.LUT R0, R0, 0x7fffffff, RZ, 0xc0, !PT ;  /* 0x7fffffff00007812 */ /* 0x000fe200078ec0ff */
[----:B------:R-:W-:Y:S01]  /*13c90*/  F2F.F64.F32 R16, R16 ;  /* 0x0000001000107310 */ /* 0x000fe20000201800 */
[----:B------:R-:W-:Y:S02]  /*13ca0*/  MOV R26, RZ ;  /* 0x000000ff001a7202 */ /* 0x000fe40000000f00 */
[----:B------:R-:W-:Y:S01]  /*13cb0*/  @P4 LOP3.LUT R0, R0, 0x80000000, RZ, 0xfc, !PT ;  /* 0x8000000000004812 */ /* 0x000fe200078efcff */
[----:B------:R-:W-:Y:S03]  /*13cc0*/  BSSY.RECONVERGENT B1, `(.L_x_304) ;  /* 0x000001c000017945 */ /* 0x000fe60003800200 */
[----:B------:R-:W-:-:S15]  /*13cd0*/  LOP3.LUT R0, R0, 0xbfffffff, RZ, 0xc0, !PT ;  /* 0xbfffffff00007812 */ /* 0x000fde00078ec0ff */
[----:B------:R-:W-:-:S12]  /*13ce0*/  NOP ;  /* 0x0000000000007918 */ /* 0x000fd80000000000 */
[----:B------:R-:W-:-:S15]  /*13cf0*/  NOP ;  /* 0x0000000000007918 */ /* 0x000fde0000000000 */
[----:B------:R-:W-:-:S15]  /*13d00*/  NOP ;  /* 0x0000000000007918 */ /* 0x000fde0000000000 */
[----:B------:R-:W1:Y:S01]  /*13d10*/  DSETP.LTU.OR P2, PT, |R36|, 2.14748364800000000000e+09, P2 ;  /* 0x41e000002400742a */ /* 0x000e620001749600 */
[----:B------:R0:W5:Y:S04]  /*13d20*/  @P4 LDG.E.EL R25, desc[UR12][R30.64+0x4] ;  /* 0x0000040c1e194981 */ /* 0x000168000c2e1900 */
[----:B------:R0:W5:Y:S01]  /*13d30*/  @P3 LDG.E.EL R26, desc[UR12][R30.64+0x4] ;  /* 0x0000040c1e1a3981 */ /* 0x000162000c2e1900 */
[----:B------:R-:W-:-:S15]  /*13d40*/  @P3 LOP3.LUT R0, R0, 0x40000000, RZ, 0xfc, !PT ;  /* 0x4000000000003812 */ /* 0x000fde00078efcff */
[----:B------:R-:W-:-:S13]  /*13d50*/  NOP ;  /* 0x0000000000007918 */ /* 0x000fda0000000000 */
[----:B------:R-:W-:-:S15]  /*13d60*/  NOP ;  /* 0x0000000000007918 */ /* 0x000fde0000000000 */
[----:B------:R-:W-:-:S15]  /*13d70*/  NOP ;  /* 0x0000000000007918 */ /* 0x000fde0000000000 */
[----:B------:R-:W3:-:S15]  /*13d80*/  F2F.F64.F32 R18, R18 ;  /* 0x0000001200127310 */ /* 0x000ede0000201800 */
[----:B------:R-:W-:-:S04]  /*13d90*/  NOP ;  /* 0x0000000000007918 */ /* 0x000fc80000000000 */
[----:B------:R-:W-:-:S15]  /*13da0*/  NOP ;  /* 0x0000000000007918 */ /* 0x000fde0000000000 */
[----:B------:R-:W-:-:S15]  /*13db0*/  NOP ;  /* 0x0000000000007918 */ /* 0x000fde0000000000 */
[----:B------:R-:W-:-:S15]  /*13dc0*/  NOP ;  /* 0x0000000000007918 */ /* 0x000fde0000000000 */
[----:B---3--:R0:W3:Y:S01]  /*13dd0*/  DMUL R18, R18, R8 ;  /* 0x0000000812127228 */ /* 0x0080e20000000000 */
[----:B--2---:R0:W-:Y:S04]  /*13de0*/  STL.64 [R1+0xaa0], R6 ;  /* 0x000aa00601007387 */ /* 0x0041e80000100a00 */
        /* <DEDUP_REMOVED lines=8> */
[----:B-----5:R-:W-:Y:S05]  /*13e70*/  CALL.REL.NOINC `($triton_poi_fused_cat_2$__internal_trig_reduction_slowpathd) ;  /* 0x000002d800147944 */ /* 0x020fea0003c00000 */
.L_x_305:
[----:B------:R-:W-:Y:S05]  /*13e80*/  BSYNC.RECONVERGENT B1 ;  /* 0x0000000000017941 */ /* 0x000fea0003800200 */
.L_x_304:
[----:B0-----:R-:W2:Y:S01]  /*13e90*/  LDL.LU.64 R4, [R1+0x38] ;  /* 0x0000380001047983 */ /* 0x001ea20000300a00 */
        /* <DEDUP_REMOVED lines=22> */
.L_x_307:
[----:B------:R-:W-:Y:S05]  /*14000*/  BSYNC.RECONVERGENT B1 ;  /* 0x0000000000017941 */ /* 0x000fea0003800200 */
.L_x_306:
[----:B------:R-:W2:Y:S01]  /*14010*/  LDL.LU.64 R4, [R1+0x30] ;  /* 0x0000300001047983 */ /* 0x000ea20000300a00 */
[----:B------:R-:W-:Y:S01]  /*14020*/  LOP3.LUT R3, R17, 0x7fffffff, RZ, 0xc0, !PT ;  /* 0x7fffffff11037812 */ /* 0x000fe200078ec0ff */
[----:B------:R-:W-:Y:S01]  /*14030*/  BSSY.RECONVERGENT B1, `(.L_x_308) ;  /* 0x000003f000017945 */ /* 0x000fe20003800200 */
[----:B------:R-:W-:-:S03]  /*14040*/  ISETP.NE.AND P3, PT, R16, RZ, PT ;  /* 0x000000ff1000720c */ /* 0x000fc60003f65270 */
[----:B------:R-:W-:Y:S01]  /*14050*/  ISETP.EQ.AND P2, PT, R3, 0x7ff00000, PT ;  /* 0x7ff000000300780c */ /* 0x000fe20003f42270 */
[----:B--2---:R0:W1:-:S12]  /*14060*/  DMUL R18, R22, R4 ;  /* 0x0000000416127228 */ /* 0x0040580000000000 */
        /* <DEDUP_REMOVED lines=49> */
.L_x_312:
[----:B------:R1:W5:Y:S04]  /*14380*/  LDL R3, [R1] ;  /* 0x0000000001037983 */ /* 0x0003680000100800 */
[----:B------:R1:W-:Y:S02]  /*14390*/  STL.64 [R1+0x570], R4 ;  /* 0x0005700401007387 */ /* 0x0003e40000100a00 */
.L_x_311:
[----:B------:R-:W-:Y:S05]  /*143a0*/  BSYNC.RECONVERGENT B2 ;  /* 0x0000000000027941 */ /* 0x000fea0003800200 */
.L_x_310:
[----:B0----5:R-:W-:-:S05]  /*143b0*/  IADD3 R3, PT, PT, R3, 0x1, RZ ;  /* 0x0000000103037810 */ /* 0x021fca0007ffe0ff */
[----:B------:R2:W-:Y:S01]  /*143c0*/  STL [R1+0xc7c], R3 ;  /* 0x000c7c0301007387 */ /* 0x0005e20000100800 */
[----:B------:R-:W-:Y:S05]  /*143d0*/  BRA `(.L_x_313) ;  /* 0x0000000000107947 */ /* 0x000fea0003800000 */
.L_x_309:
[----:B------:R-:W-:Y:S01]  /*143e0*/  MOV R3, 0x1 ;  /* 0x0000000100037802 */ /* 0x000fe20000000f00 */
[----:B------:R-:W0:Y:S02]  /*143f0*/  DMUL R4, RZ, R16 ;  /* 0x00000010ff047228 */ /* 0x000e240000000000 */
[----:B0-----:R0:W-:Y:S04]  /*14400*/  STL.64 [R1+0x570], R4 ;  /* 0x0005700401007387 */ /* 0x0011e80000100a00 */
[----:B------:R0:W-:Y:S02]  /*14410*/  STL [R1+0xc7c], R3 ;  /* 0x000c7c0301007387 */ /* 0x0001e40000100800 */
.L_x_313:
[----:B------:R-:W-:Y:S05]  /*14420*/  BSYNC.RECONVERGENT B1 ;  /* 0x0000000000017941 */ /* 0x000fea0003800200 */
.L_x_308:
[----:B0-2---:R-:W2:Y:S01]  /*14430*/  LDL R3, [R1+0xc7c] ;  /* 0x000c7c0001037983 */ /* 0x005ea20000100800 */
[----:B------:R-:W0:Y:S01]  /*14440*/  LDC.64 R6, c[0x4][0x18] ;  /* 0x01000600ff067b82 */ /* 0x000e220000000a00 */
[----:B--2---:R-:W-:-:S05]  /*14450*/  LOP3.LUT R3, R3, 0x1, RZ, 0xc0, !PT ;  /* 0x0000000103037812 */ /* 0x004fca00078ec0ff */
[----:B-1----:R-:W-:Y:S01]  /*14460*/  IMAD.SHL.U32 R4, R3, 0x8, RZ ;  /* 0x0000000803047824 */ /* 0x002fe200078e00ff */
        /* <DEDUP_REMOVED lines=16> */
[----:B------:R0:W0:Y:S01]  /*14570*/  DMUL R16, RZ, R34 ;  /* 0x00000022ff107228 */ /* 0x0000220000000000 */
[----:B------:R-:W-:Y:S01]  /*14580*/  ISETP.EQ.AND P2, PT, R3, 0x7ff00000, PT ;  /* 0x7ff000000300780c */ /* 0x000fe20003f42270 */
        /* <DEDUP_REMOVED lines=55> */
.L_x_318:
[----:B------:R1:W5:Y:S04]  /*14900*/  LDL R3, [R1] ;  /* 0x0000000001037983 */ /* 0x0003680000100800 */
[----:B------:R1:W-:Y:S02]  /*14910*/  STL.64 [R1+0x568], R4 ;  /* 0x0005680401007387 */ /* 0x0003e40000100a00 */
.L_x_317:
[----:B------:R-:W-:Y:S05]  /*14920*/  BSYNC.RECONVERGENT B2 ;  /* 0x0000000000027941 */ /* 0x000fea0003800200 */
.L_x_316:
[----:B0----5:R-:W-:-:S05]  /*14930*/  IADD3 R3, PT, PT, R3, 0x1, RZ ;  /* 0x0000000103037810 */ /* 0x021fca0007ffe0ff */
[----:B------:R2:W-:Y:S01]  /*14940*/  STL [R1+0xc78], R3 ;  /* 0x000c780301007387 */ /* 0x0005e20000100800 */
[----:B------:R-:W-:Y:S05]  /*14950*/  BRA `(.L_x_319) ;  /* 0x0000000000107947 */ /* 0x000fea0003800000 */
.L_x_315:
[----:B------:R-:W-:Y:S01]  /*14960*/  MOV R3, 0x1 ;  /* 0x0000000100037802 */ /* 0x000fe20000000f00 */
[----:B--2---:R-:W0:Y:S02]  /*14970*/  DMUL R4, RZ, R18 ;  /* 0x00000012ff047228 */ /* 0x004e240000000000 */
[----:B0-----:R0:W-:Y:S04]  /*14980*/  STL.64 [R1+0x568], R4 ;  /* 0x0005680401007387 */ /* 0x0011e80000100a00 */
[----:B------:R0:W-:Y:S02]  /*14990*/  STL [R1+0xc78], R3 ;  /* 0x000c780301007387 */ /* 0x0001e40000100800 */
.L_x_319:
[----:B------:R-:W-:Y:S05]  /*149a0*/  BSYNC.RECONVERGENT B1 ;  /* 0x0000000000017941 */ /* 0x000fea0003800200 */
.L_x_314:
        /* <DEDUP_REMOVED lines=41> */
.L_x_321:
[----:B------:R-:W-:Y:S05]  /*14c40*/  BSYNC.RECONVERGENT B1 ;  /* 0x0000000000017941 */ /* 0x000fea0003800200 */
.L_x_320:
        /* <DEDUP_REMOVED lines=23> */
.L_x_323:
[----:B------:R-:W-:Y:S05]  /*14dc0*/  BSYNC.RECONVERGENT B1 ;  /* 0x0000000000017941 */ /* 0x000fea0003800200 */
.L_x_322:
        /* <DEDUP_REMOVED lines=54> */
.L_x_328:
[----:B------:R1:W5:Y:S04]  /*15130*/  LDL R3, [R1] ;  /* 0x0000000001037983 */ /* 0x0003680000100800 */
[----:B------:R1:W-:Y:S02]  /*15140*/  STL.64 [R1+0x558], R4 ;  /* 0x0005580401007387 */ /* 0x0003e40000100a00 */
.L_x_327:
[----:B------:R-:W-:Y:S05]  /*15150*/  BSYNC.RECONVERGENT B2 ;  /* 0x0000000000027941 */ /* 0x000fea0003800200 */
.L_x_326:
[----:B0----5:R-:W-:-:S05]  /*15160*/  IADD3 R3, PT, PT, R3, 0x1, RZ ;  /* 0x0000000103037810 */ /* 0x021fca0007ffe0ff */
[----:B------:R0:W-:Y:S01]  /*15170*/  STL [R1+0xc34], R3 ;  /* 0x000c340301007387 */ /* 0x0001e20000100800 */
[----:B------:R-:W-:Y:S05]  /*15180*/  BRA `(.L_x_329) ;  /* 0x0000000000107947 */ /* 0x000fea0003800000 */
.L_x_325:
[----:B------:R-:W-:Y:S01]  /*15190*/  MOV R3, 0x1 ;  /* 0x0000000100037802 */ /* 0x000fe20000000f00 */
[----:B--2---:R-:W0:Y:S02]  /*151a0*/  DMUL R4, RZ, R16 ;  /* 0x00000010ff047228 */ /* 0x004e240000000000 */
[----:B0-----:R2:W-:Y:S04]  /*151b0*/  STL.64 [R1+0x558], R4 ;  /* 0x0005580401007387 */ /* 0x0015e80000100a00 */
[----:B------:R2:W-:Y:S02]  /*151c0*/  STL [R1+0xc34], R3 ;  /* 0x000c340301007387 */ /* 0x0005e40000100800 */
.L_x_329:
[----:B------:R-:W-:Y:S05]  /*151d0*/  BSYNC.RECONVERGENT B1 ;  /* 0x0000000000017941 */ /* 0x000fea0003800200 */
.L_x_324:
        /* <DEDUP_REMOVED lines=71> */
.L_x_334:
[----:B------:R1:W5:Y:S04]  /*15650*/  LDL R3, [R1] ;  /* 0x0000000001037983 */ /* 0x0003680000100800 */
[----:B------:R1:W-:Y:S02]  /*15660*/  STL.64 [R1+0x560], R4 ;  /* 0x0005600401007387 */ /* 0x0003e40000100a00 */
.L_x_333:
[----:B------:R-:W-:Y:S05]  /*15670*/  BSYNC.RECONVERGENT B2 ;  /* 0x0000000000027941 */ /* 0x000fea0003800200 */
.L_x_332:
[----:B0----5:R-:W-:-:S05]  /*15680*/  IADD3 R3, PT, PT, R3, 0x1, RZ ;  /* 0x0000000103037810 */ /* 0x021fca0007ffe0ff */
[----:B------:R0:W-:Y:S01]  /*15690*/  STL [R1+0xc30], R3 ;  /* 0x000c300301007387 */ /* 0x0001e20000100800 */
[----:B------:R-:W-:Y:S05]  /*156a0*/  BRA `(.L_x_335) ;  /* 0x0000000000107947 */ /* 0x000fea0003800000 */
.L_x_331:
[----:B------:R-:W-:Y:S01]  /*156b0*/  MOV R3, 0x1 ;  /* 0x0000000100037802 */ /* 0x000fe20000000f00 */
[----:B0-----:R-:W0:Y:S02]  /*156c0*/  DMUL R4, RZ, R18 ;  /* 0x00000012ff047228 */ /* 0x001e240000000000 */
[----:B0-----:R2:W-:Y:S04]  /*156d0*/  STL.64 [R1+0x560], R4 ;  /* 0x0005600401007387 */ /* 0x0015e80000100a00 */
[----:B------:R2:W-:Y:S02]  /*156e0*/  STL [R1+0xc30], R3 ;  /* 0x000c300301007387 */ /* 0x0005e40000100800 */
.L_x_335:
[----:B------:R-:W-:Y:S05]  /*156f0*/  BSYNC.RECONVERGENT B1 ;  /* 0x0000000000017941 */ /* 0x000fea0003800200 */
.L_x_330:
[----:B0-2---:R-:W2:Y:S04]  /*15700*/  LDL R3, [R1+0x78] ;  /* 0x0000780001037983 */ /* 0x005ea80000100800 */
[----:B------:R-:W3:Y:S04]  /*15710*/  LDL R12, [R1+0xc30] ;  /* 0x000c3000010c7983 */ /* 0x000ee80000100800 */
[----:B------:R-:W4:Y:S01]  /*15720*/  LDL.64 R10, [R1+0x58] ;  /* 0x00005800010a7983 */ /* 0x000f220000100a00 */
[----:B------:R-:W-:Y:S02]  /*15730*/  MOV.64 R6, 0x3fee79e79e79e79e ;  /* 0xe79e79e79e067402 */ /* 0x000fe400003fee79 */
[----:B------:R-:W-:Y:S01]  /*15740*/  UMOV.64 UR12, 0x3fa8618618618618 ;  /* 0x86186186180c7482 */ /* 0x000fe200083fa861 */
[----:B-12---:R-:W-:-:S06]  /*15750*/  IADD3 R4, PT, PT, -R3, 0x3f, RZ ;  /* 0x0000003f03047810 */ /* 0x006fcc0007ffe1ff */
[----:B------:R-:W0:-:S15]  /*15760*/  I2F.F64.U32 R4, R4 ;  /* 0x0000000400047312 */ /* 0x000e1e0000201800 */
[----:B------:R-:W-:-:S04]  /*15770*/  NOP ;  /* 0x0000000000007918 */ /* 0x000fc80000000000 */
[----:B------:R-:W-:-:S15]  /*15780*/  NOP ;  /* 0x0000000000007918 */ /* 0x000fde0000000000 */
[----:B------:R-:W-:-:S15]  /*15790*/  NOP ;  /* 0x0000000000007918 */ /* 0x000fde0000000000 */
[----:B------:R-:W-:-:S15]  /*157a0*/  NOP ;  /* 0x0000000000007918 */ /* 0x000fde0000000000 */
[----:B0-----:R0:W-:Y:S02]  /*157b0*/  DFMA R4, R4, -UR12, R6 ;  /* 0x8000000c04047c2b */ /* 0x0011e40008000006 */
[C---:B0-----:R-:W-:Y:S01]  /*157c0*/  IADD3 R6, PT, PT, R3.reuse, -0x2b, RZ ;  /* 0xffffffd503067810 */ /* 0x041fe20007ffe0ff */
[----:B------:R-:W-:Y:S01]  /*157d0*/  ISETP.GE.AND P2, PT, R3, 0x36, PT ;  /* 0x000000360300780c */ /* 0x000fe20003f46270 */
[----:B------:R-:W-:Y:S01]  /*157e0*/  UMOV.64 UR12, 0x3fa8618618618618 ;  /* 0x86186186180c7482 */ /* 0x000fe200083fa861 */
[----:B---3--:R-:W-:-:S05]  /*157f0*/  LOP3.LUT R12, R12, 0x1, RZ, 0xc0, !PT ;  /* 0x000000010c0c7812 */ /* 0x008fca00078ec0ff */
[----:B------:R0:W-:-:S15]  /*15800*/  STL [R1+0xa0], R12 ;  /* 0x0000a00c01007387 */ /* 0x0001de0000100800 */
[----:B------:R-:W-:-:S09]  /*15810*/  NOP ;  /* 0x0000000000007918 */ /* 0x000fd20000000000 */
[----:B------:R-:W-:-:S15]  /*15820*/  NOP ;  /* 0x0000000000007918 */ /* 0x000fde0000000000 */
[----:B------:R-:W-:-:S15]  /*15830*/  NOP ;  /* 0x0000000000007918 */ /* 0x000fde0000000000 */
[----:B------:R-:W1:-:S15]  /*15840*/  I2F.F64 R6, R6 ;  /* 0x0000000600067312 */ /* 0x000e5e0000201c00 */
[----:B------:R-:W-:-:S04]  /*15850*/  NOP ;  /* 0x0000000000007918 */ /* 0x000fc80000000000 */
[----:B------:R-:W-:-:S15]  /*15860*/  NOP ;  /* 0x0000000000007918 */ /* 0x000fde0000000000 */
[----:B------:R-:W-:-:S15]  /*15870*/  NOP ;  /* 0x0000000000007918 */ /* 0x000fde0000000000 */
[----:B------:R-:W-:-:S15]  /*15880*/  NOP ;  /* 0x0000000000007918 */ /* 0x000fde0000000000 */
[----:B-1----:R-:W1:Y:S02]  /*15890*/  DFMA R6, R6, UR12, RZ ;  /* 0x0000000c06067c2b */ /* 0x002e6400080000ff */
[----:B-1----:R-:W-:Y:S01]  /*158a0*/  FSEL R8, R6, R4, !P2 ;  /* 0x0000000406087208 */ /* 0x002fe20005000000 */
[----:B------:R-:W-:Y:S01]  /*158b0*/  FSEL R9, R7, R5, !P2 ;  /* 0x0000000507097208 */ /* 0x000fe20005000000 */
[----:B------:R-:W-:Y:S01]  /*158c0*/  IMAD.SHL.U32 R6, R12, 0x8, RZ ;  /* 0x000000080c067824 */ /* 0x000fe200078e00ff */
[----:B0-----:R-:W-:Y:S01]  /*158d0*/  MOV R12, UR8 ;  /* 0x00000008000c7c02 */ /* 0x001fe20008000f00 */
[----:B------:R-:W-:Y:S01]  /*158e0*/  ISETP.GT.AND P2, PT, R3, 0x2a, PT ;  /* 0x0000002a0300780c */ /* 0x000fe20003f44270 */
[----:B------:R-:W-:Y:S01]  /*158f0*/  UMOV UR12, 0xf0 ;  /* 0x000000f0000c7882 */ /* 0x000fe20000000000 */
[----:B------:R-:W0:Y:S03]  /*15900*/  LDC.64 R4, c[0x4][0x18] ;  /* 0x01000600ff047b82 */ /* 0x000e260000000a00 */
[----:B------:R-:W-:Y:S01]  /*15910*/  ISETP.LT.AND P5, PT, R12, 0x1, P2 ;  /* 0x000000010c00780c */ /* 0x000fe200017a1270 */
[----:B------:R-:W-:Y:S01]  /*15920*/  USHF.R.U32 UR16, UR12, 0x4, URZ ;  /* 0x000000040c107899 */ /* 0x000fe200080016ff */
[----:B------:R-:W-:-:S03]  /*15930*/  UMOV UR17, 0x140 ;  /* 0x0000014000117882 */ /* 0x000fc60000000000 */
[----:B------:R-:W-:-:S04]  /*15940*/  ULOP3.LUT UR17, UR17, 0xf, UR16, 0xf8, !UPT ;  /* 0x0000000f11117892 */ /* 0x000fc8000f8ef810 */
[----:B------:R-:W-:Y:S01]  /*15950*/  USHF.L.U32 UR17, UR17, 0x14, URZ ;  /* 0x0000001411117899 */ /* 0x000fe200080006ff */
[----:B------:R-:W-:Y:S01]  /*15960*/  UMOV UR16, URZ ;  /* 0x000000ff00107c82 */ /* 0x000fe20008000000 */
[----:B------:R-:W-:-:S07]  /*15970*/  MOV R3, RZ ;  /* 0x000000ff00037202 */ /* 0x000fce0000000f00 */
[----:B----4-:R-:W2:Y:S01]  /*15980*/  @P5 LDG.E.EL R3, desc[UR16][R10.64+0x8] ;  /* 0x000008100a035981 */ /* 0x010ea2000c2e1900 */
[----:B0-----:R-:W-:Y:S01]  /*15990*/  IMAD.WIDE.U32 R6, R6, 0x8, R4 ;  /* 0x0000000806067825 */ /* 0x001fe200078e0004 */
[----:B------:R-:W-:Y:S01]  /*159a0*/  MOV R5, UR9 ;  /* 0x0000000900057c02 */ /* 0x000fe20008000f00 */
[----:B------:R-:W-:Y:S01]  /*159b0*/  USHF.R.U32 UR18, UR12, 0x4, URZ ;  /* 0x000000040c127899 */ /* 0x000fe200080016ff */
[----:B------:R-:W-:-:S03]  /*159c0*/  UMOV UR19, 0x140 ;  /* 0x0000014000137882 */ /* 0x000fc60000000000 */
[----:B------:R-:W-:-:S04]  /*159d0*/  ULOP3.LUT UR19, UR19, 0xf, UR18, 0xf8, !UPT ;  /* 0x0000000f13137892 */ /* 0x000fc8000f8ef812 */
[----:B------:R-:W-:Y:S01]  /*159e0*/  USHF.L.U32 UR19, UR19, 0x14, URZ ;  /* 0x0000001413137899 */ /* 0x000fe200080006ff */
[----:B------:R-:W-:Y:S01]  /*159f0*/  UMOV UR18, URZ ;  /* 0x000000ff00127c82 */ /* 0x000fe20008000000 */
[----:B--2---:R0:W-:Y:S01]  /*15a00*/  STL [R1+0x38], R3 ;  /* 0x0000380301007387 */ /* 0x0041e20000100800 */
[----:B------:R-:W-:Y:S01]  /*15a10*/  ISETP.LT.AND P4, PT, R5, 0x1, P2 ;  /* 0x000000010500780c */ /* 0x000fe20001781270 */
[----:B------:R-:W-:Y:S01]  /*15a20*/  MOV R4, UR10 ;  /* 0x0000000a00047c02 */ /* 0x000fe20008000f00 */
[----:B------:R-:W-:Y:S01]  /*15a30*/  HFMA2 R34, -RZ, RZ, 0, 0 ;  /* 0x00000000ff227431 */ /* 0x000fe200000001ff */
[----:B------:R-:W-:Y:S01]  /*15a40*/  USHF.R.U32 UR20, UR12, 0x4, URZ ;  /* 0x000000040c147899 */ /* 0x000fe200080016ff */
[----:B------:R-:W-:-:S03]  /*15a50*/  UMOV UR21, 0x140 ;  /* 0x0000014000157882 */ /* 0x000fc60000000000 */
[----:B------:R-:W-:-:S04]  /*15a60*/  ULOP3.LUT UR21, UR21, 0xf, UR20, 0xf8, !UPT ;  /* 0x0000000f15157892 */ /* 0x000fc8000f8ef814 */
[----:B------:R-:W-:Y:S01]  /*15a70*/  USHF.L.U32 UR21, UR21, 0x14, URZ ;  /* 0x0000001415157899 */ /* 0x000fe200080006ff */
[----:B------:R-:W-:Y:S01]  /*15a80*/  UMOV UR20, URZ ;  /* 0x000000ff00147c82 */ /* 0x000fe20008000000 */
[----:B------:R1:W-:Y:S04]  /*15a90*/  STL [R1+0x108c], R12 ;  /* 0x00108c0c01007387 */ /* 0x0003e80000100800 */
[----:B------:R-:W2:Y:S01]  /*15aa0*/  LDG.E.64.CONSTANT R18, desc[UR14][R6.64+0x8] ;  /* 0x0000080e06127981 */ /* 0x000ea2000c1e9b00 */
[----:B0-----:R-:W-:Y:S01]  /*15ab0*/  HFMA2 R3, -RZ, RZ, 0, 0 ;  /* 0x00000000ff037431 */ /* 0x001fe200000001ff */
[----:B------:R-:W-:Y:S02]  /*15ac0*/  ISETP.LT.AND P3, PT, R4, 0x1, P2 ;  /* 0x000000010400780c */ /* 0x000fe40001761270 */
[----:B------:R-:W5:Y:S04]  /*15ad0*/  @P2 LDG.E.EL R34, desc[UR16][R10.64+0x8] ;  /* 0x000008100a222981 */ /* 0x000f68000c2e1900 */
[----:B------:R-:W3:Y:S04]  /*15ae0*/  @P4 LDG.E.EL R3, desc[UR18][R10.64+0x8] ;  /* 0x000008120a034981 */ /* 0x000ee8000c2e1900 */
[----:B------:R-:W4:Y:S04]  /*15af0*/  LDG.E.64.CONSTANT R16, desc[UR14][R6.64+0x10] ;  /* 0x0000100e06107981 */ /* 0x000f28000c1e9b00 */
[----:B------:R-:W2:Y:S04]  /*15b00*/  LDG.E.64.CONSTANT R14, desc[UR14][R6.64+0x18] ;  /* 0x0000180e060e7981 */ /* 0x000ea8000c1e9b00 */
[----:B-1----:R-:W2:Y:S04]  /*15b10*/  LDG.E.64.CONSTANT R12, desc[UR14][R6.64+0x20] ;  /* 0x0000200e060c7981 */ /* 0x002ea8000c1e9b00 */
[----:B---3--:R0:W-:Y:S02]  /*15b20*/  STL [R1+0x3c], R3 ;  /* 0x00003c0301007387 */ /* 0x0081e40000100800 */
[----:B0-----:R-:W-:-:S06]  /*15b30*/  MOV R3, RZ ;  /* 0x000000ff00037202 */ /* 0x001fcc0000000f00 */
[----:B------:R0:W3:Y:S02]  /*15b40*/  @P3 LDG.E.EL R3, desc[UR18][R10.64+0x8] ;  /* 0x000008120a033981 */ /* 0x0000e4000c2e1900 */
[----:B0-----:R-:W-:-:S06]  /*15b50*/  HFMA2 R10, -RZ, RZ, 0, 0 ;  /* 0x00000000ff0a7431 */ /* 0x001fcc00000001ff */
[----:B------:R-:W2:Y:S01]  /*15b60*/  @P2 LDG.E.EL R10, desc[UR20][R30.64+0x8] ;  /* 0x000008141e0a2981 */ /* 0x000ea2000c2e1900 */
[----:B------:R-:W-:Y:S01]  /*15b70*/  USHF.R.U32 UR12, UR12, 0x4, URZ ;  /* 0x000000040c0c7899 */ /* 0x000fe200080016ff */
[----:B------:R-:W-:-:S03]  /*15b80*/  UMOV UR13, 0x140 ;  /* 0x00000140000d7882 */ /* 0x000fc60000000000 */
[----:B------:R-:W-:-:S04]  /*15b90*/  ULOP3.LUT UR13, UR13, 0xf, UR12, 0xf8, !UPT ;  /* 0x0000000f0d0d7892 */ /* 0x000fc8000f8ef80c */
[----:B------:R-:W-:Y:S01]  /*15ba0*/  USHF.L.U32 UR13, UR13, 0x14, URZ ;  /* 0x000000140d0d7899 */ /* 0x000fe200080006ff */
[----:B------:R-:W-:Y:S01]  /*15bb0*/  UMOV UR12, URZ ;  /* 0x000000ff000c7c82 */ /* 0x000fe20008000000 */
[----:B------:R-:W-:Y:S04]  /*15bc0*/  STL [R1+0x1090], R5 ;  /* 0x0010900501007387 */ /* 0x000fe80000100800 */
[----:B------:R0:W-:Y:S02]  /*15bd0*/  STL [R1+0x1094], R4 ;  /* 0x0010940401007387 */ /* 0x0001e40000100800 */
[----:B0-----:R-:W-:-:S06]  /*15be0*/  CS2R R4, SRZ ;  /* 0x0000000000047805 */ /* 0x001fcc000001ff00 */
[----:B------:R-:W4:Y:S04]  /*15bf0*/  @P5 LDG.E.EL R5, desc[UR20][R30.64+0x8] ;  /* 0x000008141e055981 */ /* 0x000f28000c2e1900 */
[----:B------:R-:W4:Y:S04]  /*15c00*/  @P4 LDG.E.EL R4, desc[UR12][R30.64+0x8] ;  /* 0x0000080c1e044981 */ /* 0x000f28000c2e1900 */
[----:B---3--:R-:W-:Y:S04]  /*15c10*/  STL [R1+0x6c], R3 ;  /* 0x00006c0301007387 */ /* 0x008fe80000100800 */
[----:B--2---:R0:W-:Y:S04]  /*15c20*/  STL [R1+0x88], R10 ;  /* 0x0000880a01007387 */ /* 0x0041e80000100800 */
[----:B0-----:R-:W2:Y:S04]  /*15c30*/  LDG.E.64.CONSTANT R10, desc[UR14][R6.64+0x28] ;  /* 0x0000280e060a7981 */ /* 0x001ea8000c1e9b00 */
[----:B------:R-:W3:Y:S01]  /*15c40*/  LDG.E.64.CONSTANT R6, desc[UR14][R6.64+0x30] ;  /* 0x0000300e06067981 */ /* 0x000ee2000c1e9b00 */
[----:B------:R-:W-:-:S06]  /*15c50*/  MOV R3, RZ ;  /* 0x000000ff00037202 */ /* 0x000fcc0000000f00 */
[----:B------:R-:W3:Y:S01]  /*15c60*/  @P3 LDG.E.EL R3, desc[UR12][R30.64+0x8] ;  /* 0x0000080c1e033981 */ /* 0x000ee2000c2e1900 */
[----:B------:R-:W-:-:S03]  /*15c70*/  LOP3.LUT R2, R2, 0xfffffffd, RZ, 0xc0, !PT ;  /* 0xfffffffd02027812 */ /* 0x000fc600078ec0ff */
[----:B------:R-:W-:Y:S04]  /*15c80*/  STL.64 [R1+0x960], R12 ;  /* 0x0009600c01007387 */ /* 0x000fe80000100a00 */
[----:B------:R-:W-:Y:S04]  /*15c90*/  STL.64 [R1+0x8d0], R14 ;  /* 0x0008d00e01007387 */ /* 0x000fe80000100a00 */
[----:B----4-:R-:W-:Y:S04]  /*15ca0*/  STL.64 [R1+0x858], R16 ;  /* 0x0008581001007387 */ /* 0x010fe80000100a00 */
[----:B------:R-:W-:Y:S01]  /*15cb0*/  STL.64 [R1+0x550], R18 ;  /* 0x0005501201007387 */ /* 0x000fe20000100a00 */
[----:B------:R-:W-:-:S04]  /*15cc0*/  @P5 LOP3.LUT R2, R2, 0x2, RZ, 0xfc, !PT ;  /* 0x0000000202025812 */ /* 0x000fc800078efcff */
[----:B------:R-:W-:-:S04]  /*15cd0*/  LOP3.LUT R2, R2, 0xfffffff7, RZ, 0xc0, !PT ;  /* 0xfffffff702027812 */ /* 0x000fc800078ec0ff */
[----:B------:R-:W-:Y:S01]  /*15ce0*/  @P4 LOP3.LUT R2, R2, 0x8, RZ, 0xfc, !PT ;  /* 0x0000000802024812 */ /* 0x000fe200078efcff */
[----:B------:R-:W-:Y:S03]  /*15cf0*/  BSSY.RECONVERGENT B0, `(.L_x_336) ;  /* 0x000000c000007945 */ /* 0x000fe60003800200 */
[----:B------:R-:W-:Y:S01]  /*15d00*/  LOP3.LUT R2, R2, 0xffffffef, RZ, 0xc0, !PT ;  /* 0xffffffef02027812 */ /* 0x000fe200078ec0ff */
[----:B------:R0:W-:Y:S03]  /*15d10*/  STL [R1+0x8c], R5 ;  /* 0x00008c0501007387 */ /* 0x0001e60000100800 */
[----:B------:R-:W-:Y:S01]  /*15d20*/  @P3 LOP3.LUT R2, R2, 0x10, RZ, 0xfc, !PT ;  /* 0x0000001002023812 */ /* 0x000fe200078efcff */
[----:B------:R1:W-:Y:S01]  /*15d30*/  STL [R1+0x98], R4 ;  /* 0x0000980401007387 */ /* 0x0003e20000100800 */
[----:B0-----:R-:W-:Y:S01]  /*15d40*/  MOV R5, R8 ;  /* 0x0000000800057202 */ /* 0x001fe20000000f00 */
[----:B-1----:R-:W-:-:S02]  /*15d50*/  MOV R4, R9 ;  /* 0x0000000900047202 */ /* 0x002fc40000000f00 */
[----:B--2---:R-:W-:Y:S04]  /*15d60*/  STL.64 [R1+0x9e8], R10 ;  /* 0x0009e80a01007387 */ /* 0x004fe80000100a00 */
[----:B---3--:R-:W-:Y:S04]  /*15d70*/  STL.64 [R1+0xa90], R6 ;  /* 0x000a900601007387 */ /* 0x008fe80000100a00 */
[----:B------:R0:W-:Y:S02]  /*15d80*/  STL [R1+0x9c], R3 ;  /* 0x00009c0301007387 */ /* 0x0001e40000100800 */
[----:B0-----:R-:W-:-:S07]  /*15d90*/  MOV R3, 0x15db0 ;  /* 0x00015db000037802 */ /* 0x001fce0000000f00 */
[----:B-----5:R-:W-:Y:S05]  /*15da0*/  CALL.REL.NOINC `($triton_poi_fused_cat_2$__internal_accurate_pow) ;  /* 0x0000029800d47944 */ /* 0x020fea0003c00000 */
[----:B------:R-:W-:Y:S05]  /*15db0*/  BSYNC.RECONVERGENT B0 ;  /* 0x0000000000007941 */ /* 0x000fea0003800200 */
.L_x_336:
[----:B------:R-:W0:Y:S01]  /*15dc0*/  DADD R10, R8, 10000 ;  /* 0x40c38800080a7429 */ /* 0x000e220000000000 */
[----:B------:R-:W-:Y:S01]  /*15dd0*/  BSSY.RECONVERGENT B0, `(.L_x_337) ;  /* 0x000000f000007945 */ /* 0x000fe20003800200 */
[----:B0-----:R-:W-:Y:S01]  /*15de0*/  LOP3.LUT R3, R11, 0x7ff00000, RZ, 0xc0, !PT ;  /* 0x7ff000000b037812 */ /* 0x001fe200078ec0ff */
[----:B------:R-:W-:-:S04]  /*15df0*/  MOV.64 R6, R4 ;  /* 0x0000000400067202 */ /* 0x000fc80000010f00 */
[----:B------:R-:W-:-:S13]  /*15e00*/  ISETP.NE.AND P3, PT, R3, 0x7ff00000, PT ;  /* 0x7ff000000300780c */ /* 0x000fda0003f65270 */
[----:B------:R-:W-:Y:S05]  /*15e10*/  @P3 BRA `(.L_x_338) ;  /* 0x0000000000283947 */ /* 0x000fea0003800000 */
        /* <DEDUP_REMOVED lines=10> */
.L_x_338:
[----:B------:R-:W-:Y:S05]  /*15ec0*/  BSYNC.RECONVERGENT B0 ;  /* 0x0000000000007941 */ /* 0x000fea0003800200 */
.L_x_337:
[----:B------:R-:W-:Y:S01]  /*15ed0*/  BSSY.RECONVERGENT B0, `(.L_x_339) ;  /* 0x0000005000007945 */ /* 0x000fe20003800200 */
[----:B------:R-:W-:Y:S01]  /*15ee0*/  MOV R5, R8 ;  /* 0x0000000800057202 */ /* 0x000fe20000000f00 */
[----:B------:R-:W-:Y:S01]  /*15ef0*/  MOV R4, R9 ;  /* 0x0000000900047202 */ /* 0x000fe20000000f00 */
[----:B------:R-:W-:-:S07]  /*15f00*/  MOV R3, 0x15f20 ;  /* 0x00015f2000037802 */ /* 0x000fce0000000f00 */
[----:B------:R-:W-:Y:S05]  /*15f10*/  CALL.REL.NOINC `($triton_poi_fused_cat_2$__internal_accurate_pow) ;  /* 0x0000029800787944 */ /* 0x000fea0003c00000 */
[----:B------:R-:W-:Y:S05]  /*15f20*/  BSYNC.RECONVERGENT B0 ;  /* 0x0000000000007941 */ /* 0x000fea0003800200 */
.L_x_339:
[----:B------:R-:W-:Y:S01]  /*15f30*/  BSSY.RECONVERGENT B0, `(.L_x_340) ;  /* 0x0000012000007945 */ /* 0x000fe20003800200 */
[----:B------:R-:W-:-:S03]  /*15f40*/  MOV.64 R12, R4 ;  /* 0x00000004000c7202 */ /* 0x000fc60000010f00 */
[----:B------:R-:W-:Y:S05]  /*15f50*/  @P3 BRA `(.L_x_341) ;  /* 0x00000000003c3947 */ /* 0x000fea0003800000 */
[----:B------:R-:W0:Y:S02]  /*15f60*/  DADD R10, R8, 10000 ;  /* 0x40c38800080a7429 */ /* 0x000e240000000000 */
[----:B0-----:R-:W-:-:S15]  /*15f70*/  MOV.64 R12, R10 ;  /* 0x0000000a000c7202 */ /* 0x001fde0000010f00 */
[----:B------:R-:W-:Y:S02]  /*15f80*/  NOP ;  /* 0x0000000000007918 */ /* 0x000fe40000000000 */
[----:B------:R-:W-:-:S15]  /*15f90*/  NOP ;  /* 0x0000000000007918 */ /* 0x000fde0000000000 */
[----:B------:R-:W-:-:S15]  /*15fa0*/  NOP ;  /* 0x0000000000007918 */ /* 0x000fde0000000000 */
[----:B------:R-:W-:-:S15]  /*15fb0*/  NOP ;  /* 0x0000000000007918 */ /* 0x000fde0000000000 */
[----:B------:R-:W0:Y:S02]  /*15fc0*/  DSETP.NAN.AND P4, PT, |R8|, |R8|, PT ;  /* 0x400000080800722a */ /* 0x000e240003f88200 */
[----:B0-----:R-:W-:Y:S05]  /*15fd0*/  @P4 BRA `(.L_x_341) ;  /* 0x00000000001c4947 */ /* 0x001fea0003800000 */
[----:B------:R-:W-:Y:S01]  /*15fe0*/  LOP3.LUT R3, R9, 0x7fffffff, RZ, 0xc0, !PT ;  /* 0x7fffffff09037812 */ /* 0x000fe200078ec0ff */
[----:B------:R-:W-:-:S05]  /*15ff0*/  ISETP.NE.AND P4, PT, R8, RZ, PT ;  /* 0x000000ff0800720c */ /* 0x000fca0003f85270 */
[----:B------:R-:W-:-:S13]  /*16000*/  ISETP.NE.OR P4, PT, R3, 0x7ff00000, P4 ;  /* 0x7ff000000300780c */ /* 0x000fda0002785670 */
[----:B------:R-:W-:Y:S01]  /*16010*/  @!P4 ISETP.GE.AND P5, PT, R9, RZ, PT ;  /* 0x000000ff0900c20c */ /* 0x000fe20003fa6270 */
[----:B------:R-:W-:-:S04]  /*16020*/  @!P4 MOV R12, RZ ;  /* 0x000000ff000cc202 */ /* 0x000fc80000000f00 */
[----:B------:R-:W-:Y:S01]  /*16030*/  @!P4 SEL R13, RZ, 0x7ff00000, !P5 ;  /* 0x7ff00000ff0dc807 */ /* 0x000fe20006800000 */
[----:B------:R-:W-:-:S08]  /*16040*/  @P4 MOV.64 R12, R4 ;  /* 0x00000004000c4202 */ /* 0x000fd00000010f00 */
.L_x_341:
[----:B------:R-:W-:Y:S05]  /*16050*/  BSYNC.RECONVERGENT B0 ;  /* 0x0000000000007941 */ /* 0x000fea0003800200 */
.L_x_340:
[----:B------:R-:W-:Y:S01]  /*16060*/  BSSY.RECONVERGENT B0, `(.L_x_342) ;  /* 0x0000005000007945 */ /* 0x000fe20003800200 */
[----:B------:R-:W-:Y:S01]  /*16070*/  MOV R5, R8 ;  /* 0x0000000800057202 */ /* 0x000fe20000000f00 */
[----:B------:R-:W-:Y:S01]  /*16080*/  MOV R4, R9 ;  /* 0x0000000900047202 */ /* 0x000fe20000000f00 */
[----:B------:R-:W-:-:S07]  /*16090*/  MOV R3, 0x160b0 ;  /* 0x000160b000037802 */ /* 0x000fce0000000f00 */
[----:B------:R-:W-:Y:S05]  /*160a0*/  CALL.REL.NOINC `($triton_poi_fused_cat_2$__internal_accurate_pow) ;  /* 0x0000029800147944 */ /* 0x000fea0003c00000 */
[----:B------:R-:W-:Y:S05]  /*160b0*/  BSYNC.RECONVERGENT B0 ;  /* 0x0000000000007941 */ /* 0x000fea0003800200 */
.L_x_342:
        /* <DEDUP_REMOVED lines=18> */
.L_x_344:
[----:B------:R-:W-:Y:S05]  /*161e0*/  BSYNC.RECONVERGENT B0 ;  /* 0x0000000000007941 */ /* 0x000fea0003800200 */
.L_x_343:
[----:B------:R-:W-:Y:S01]  /*161f0*/  BSSY.RECONVERGENT B0, `(.L_x_345) ;  /* 0x0000005000007945 */ /* 0x000fe20003800200 */
[----:B------:R-:W-:Y:S01]  /*16200*/  MOV R5, R8 ;  /* 0x0000000800057202 */ /* 0x000fe20000000f00 */
[----:B------:R-:W-:Y:S01]  /*16210*/  MOV R4, R9 ;  /* 0x0000000900047202 */ /* 0x000fe20000000f00 */
[----:B------:R-:W-:-:S07]  /*16220*/  MOV R3, 0x16240 ;  /* 0x0001624000037802 */ /* 0x000fce0000000f00 */
[----:B------:R-:W-:Y:S05]  /*16230*/  CALL.REL.NOINC `($triton_poi_fused_cat_2$__internal_accurate_pow) ;  /* 0x0000029400b07944 */ /* 0x000fea0003c00000 */
[----:B------:R-:W-:Y:S05]  /*16240*/  BSYNC.RECONVERGENT B0 ;  /* 0x0000000000007941 */ /* 0x000fea0003800200 */
.L_x_345:
        /* <DEDUP_REMOVED lines=18> */
.L_x_347:
[----:B------:R-:W-:Y:S05]  /*16370*/  BSYNC.RECONVERGENT B0 ;  /* 0x0000000000007941 */ /* 0x000fea0003800200 */
.L_x_346:
[----:B------:R-:W-:Y:S01]  /*16380*/  BSSY.RECONVERGENT B0, `(.L_x_348) ;  /* 0x0000005000007945 */ /* 0x000fe20003800200 */
[----:B------:R-:W-:Y:S01]  /*16390*/  MOV R5, R8 ;  /* 0x0000000800057202 */ /* 0x000fe20000000f00 */
[----:B------:R-:W-:Y:S01]  /*163a0*/  MOV R4, R9 ;  /* 0x0000000900047202 */ /* 0x000fe20000000f00 */
[----:B------:R-:W-:-:S07]  /*163b0*/  MOV R3, 0x163d0 ;  /* 0x000163d000037802 */ /* 0x000fce0000000f00 */
[----:B------:R-:W-:Y:S05]  /*163c0*/  CALL.REL.NOINC `($triton_poi_fused_cat_2$__internal_accurate_pow) ;  /* 0x00000294004c7944 */ /* 0x000fea0003c00000 */
[----:B------:R-:W-:Y:S05]  /*163d0*/  BSYNC.RECONVERGENT B0 ;  /* 0x0000000000007941 */ /* 0x000fea0003800200 */
.L_x_348:
        /* <DEDUP_REMOVED lines=18> */
.L_x_350:
[----:B------:R-:W-:Y:S05]  /*16500*/  BSYNC.RECONVERGENT B0 ;  /* 0x0000000000007941 */ /* 0x000fea0003800200 */
.L_x_349:
[----:B------:R-:W-:Y:S01]  /*16510*/  BSSY.RECONVERGENT B0, `(.L_x_351) ;  /* 0x0000005000007945 */ /* 0x000fe20003800200 */
[----:B------:R-:W-:Y:S01]  /*16520*/  MOV R5, R8 ;  /* 0x0000000800057202 */ /* 0x000fe20000000f00 */
[----:B------:R-:W-:Y:S01]  /*16530*/  MOV R4, R9 ;  /* 0x0000000900047202 */ /* 0x000fe20000000f00 */
[----:B------:R-:W-:-:S07]  /*16540*/  MOV R3, 0x16560 ;  /* 0x0001656000037802 */ /* 0x000fce0000000f00 */
[----:B------:R-:W-:Y:S05]  /*16550*/  CALL.REL.NOINC `($triton_poi_fused_cat_2$__internal_accurate_pow) ;  /* 0x0000029000e87944 */ /* 0x000fea0003c00000 */
[----:B------:R-:W-:Y:S05]  /*16560*/  BSYNC.RECONVERGENT B0 ;  /* 0x0000000000007941 */ /* 0x000fea0003800200 */
.L_x_351:
        /* <DEDUP_REMOVED lines=18> */
.L_x_353:
[----:B------:R-:W-:Y:S05]  /*16690*/  BSYNC.RECONVERGENT B0 ;  /* 0x0000000000007941 */ /* 0x000fea0003800200 */
.L_x_352:
[----:B------:R0:W1:Y:S01]  /*166a0*/  DSETP.NEU.AND P4, PT, R8, RZ, PT ;  /* 0x000000ff0800722a */ /* 0x0000620003f8d000 */
[----:B------:R-:W-:Y:S01]  /*166b0*/  BSSY.RECONVERGENT B0, `(.L_x_354) ;  /* 0x0000005000007945 */ /* 0x000fe20003800200 */
[----:B------:R-:W-:Y:S01]  /*166c0*/  MOV R5, R8 ;  /* 0x0000000800057202 */ /* 0x000fe20000000f00 */
[----:B------:R-:W-:Y:S01]  /*166d0*/  MOV R4, R9 ;  /* 0x0000000900047202 */ /* 0x000fe20000000f00 */
[----:B-1----:R-:W-:-:S07]  /*166e0*/  MOV R3, 0x16700 ;  /* 0x0001670000037802 */ /* 0x002fce0000000f00 */
[----:B0-----:R-:W-:Y:S05]  /*166f0*/  CALL.REL.NOINC `($triton_poi_fused_cat_2$__internal_accurate_pow) ;  /* 0x0000029000807944 */ /* 0x001fea0003c00000 */
[----:B------:R-:W-:Y:S05]  /*16700*/  BSYNC.RECONVERGENT B0 ;  /* 0x0000000000007941 */ /* 0x000fea0003800200 */
.L_x_354:
[----:B------:R-:W0:Y:S01]  /*16710*/  F2F.F64.F32 R16, R34 ;  /* 0x0000002200107310 */ /* 0x000e220000201800 */
[----:B------:R-:W-:Y:S01]  /*16720*/  BSSY.RECONVERGENT B0, `(.L_x_355) ;  /* 0x0000013000007945 */ /* 0x000fe20003800200 */
[----:B0-----:R0:W-:Y:S01]  /*16730*/  STL.64 [R1+0x80], R16 ;  /* 0x0000801001007387 */ /* 0x0011e20000100a00 */
[----:B------:R-:W-:Y:S02]  /*16740*/  MOV.64 R34, R4 ;  /* 0x0000000400227202 */ /* 0x000fe40000010f00 */
[----:B------:R-:W-:Y:S06]  /*16750*/  @P3 BRA `(.L_x_356) ;  /* 0x00000000003c3947 */ /* 0x000fec0003800000 */
[----:B0-----:R-:W0:Y:S02]  /*16760*/  DADD R16, R8, 10000 ;  /* 0x40c3880008107429 */ /* 0x001e240000000000 */
        /* <DEDUP_REMOVED lines=14> */
.L_x_356:
[----:B------:R-:W-:Y:S05]  /*16850*/  BSYNC.RECONVERGENT B0 ;  /* 0x0000000000007941 */ /* 0x000fea0003800200 */
.L_x_355:
[----:B------:R-:W2:Y:S01]  /*16860*/  LDL.LU R3, [R1+0x38] ;  /* 0x0000380001037983 */ /* 0x000ea20000300800 */
[----:B------:R-:W-:Y:S01]  /*16870*/  BSSY.RECONVERGENT B0, `(.L_x_357) ;  /* 0x000000d000007945 */ /* 0x000fe20003800200 */
[----:B------:R-:W-:Y:S01]  /*16880*/  FSEL R6, R6, RZ, P4 ;  /* 0x000000ff06067208 */ /* 0x000fe20002000000 */
[----:B------:R-:W-:Y:S01]  /*16890*/  FSEL R7, R7, 1.875, P4 ;  /* 0x3ff0000007077808 */ /* 0x000fe20002000000 */
[----:B------:R-:W-:Y:S01]  /*168a0*/  FSEL R12, R12, RZ, P4 ;  /* 0x000000ff0c0c7208 */ /* 0x000fe20002000000 */
[----:B------:R-:W-:Y:S01]  /*168b0*/  FSEL R13, R13, 1.875, P4 ;  /* 0x3ff000000d0d7808 */ /* 0x000fe20002000000 */
[----:B------:R-:W-:Y:S01]  /*168c0*/  FSEL R14, R14, RZ, P4 ;  /* 0x000000ff0e0e7208 */ /* 0x000fe20002000000 */
[----:B------:R-:W-:Y:S01]  /*168d0*/  FSEL R15, R15, 1.875, P4 ;  /* 0x3ff000000f0f7808 */ /* 0x000fe20002000000 */
[----:B------:R-:W-:Y:S01]  /*168e0*/  MOV R5, R8 ;  /* 0x0000000800057202 */ /* 0x000fe20000000f00 */
[----:B------:R-:W-:Y:S01]  /*168f0*/  MOV R4, R9 ;  /* 0x0000000900047202 */ /* 0x000fe20000000f00 */
[----:B0-2---:R-:W0:Y:S02]  /*16900*/  F2F.F64.F32 R16, R3 ;  /* 0x0000000300107310 */ /* 0x005e240000201800 */
[----:B0-----:R0:W-:Y:S01]  /*16910*/  STL.64 [R1+0x48], R16 ;  /* 0x0000481001007387 */ /* 0x0011e20000100a00 */
[----:B------:R-:W-:-:S07]  /*16920*/  MOV R3, 0x16940 ;  /* 0x0001694000037802 */ /* 0x000fce0000000f00 */
[----:B0-----:R-:W-:Y:S05]  /*16930*/  CALL.REL.NOINC `($triton_poi_fused_cat_2$__internal_accurate_pow) ;  /* 0x0000028c00f07944 */ /* 0x001fea0003c00000 */
[----:B------:R-:W-:Y:S05]  /*16940*/  BSYNC.RECONVERGENT B0 ;  /* 0x0000000000007941 */ /* 0x000fea0003800200 */
.L_x_357:
[----:B------:R0:W1:Y:S01]  /*16950*/  MUFU.RCP64H R17, R7 ;  /* 0x0000000700117308 */ /* 0x0000620000001800 */
[----:B------:R-:W-:Y:S01]  /*16960*/  BSSY.RECONVERGENT B0, `(.L_x_358) ;  /* 0x0000012000007945 */ /* 0x000fe20003800200 */
[----:B------:R-:W-:-:S03]  /*16970*/  MOV.64 R26, R4 ;  /* 0x00000004001a7202 */ /* 0x000fc60000010f00 */
[----:B------:R-:W-:Y:S05]  /*16980*/  @P3 BRA `(.L_x_359) ;  /* 0x00000000003c3947 */ /* 0x000fea0003800000 */
[----:B------:R-:W2:Y:S02]  /*16990*/  DADD R18, R8, 10000 ;  /* 0x40c3880008127429 */ /* 0x000ea40000000000 */
[----:B--2---:R-:W-:-:S15]  /*169a0*/  MOV.64 R26, R18 ;  /* 0x00000012001a7202 */ /* 0x004fde0000010f00 */
[----:B------:R-:W-:Y:S02]  /*169b0*/  NOP ;  /* 0x0000000000007918 */ /* 0x000fe40000000000 */
[----:B------:R-:W-:-:S15]  /*169c0*/  NOP ;  /* 0x0000000000007918 */ /* 0x000fde0000000000 */
[----:B------:R-:W-:-:S15]  /*169d0*/  NOP ;  /* 0x0000000000007918 */ /* 0x000fde0000000000 */
[----:B------:R-:W-:-:S15]  /*169e0*/  NOP ;  /* 0x0000000000007918 */ /* 0x000fde0000000000 */
[----:B------:R-:W2:Y:S02]  /*169f0*/  DSETP.NAN.AND P3, PT, |R8|, |R8|, PT ;  /* 0x400000080800722a */ /* 0x000ea40003f68200 */
[----:B--2---:R-:W-:Y:S05]  /*16a00*/  @P3 BRA `(.L_x_359) ;  /* 0x00000000001c3947 */ /* 0x004fea0003800000 */
[----:B------:R-:W-:Y:S01]  /*16a10*/  LOP3.LUT R3, R9, 0x7fffffff, RZ, 0xc0, !PT ;  /* 0x7fffffff09037812 */ /* 0x000fe200078ec0ff */
[----:B------:R-:W-:-:S05]  /*16a20*/  ISETP.NE.AND P3, PT, R8, RZ, PT ;  /* 0x000000ff0800720c */ /* 0x000fca0003f65270 */
[----:B------:R-:W-:-:S13]  /*16a30*/  ISETP.NE.OR P3, PT, R3, 0x7ff00000, P3 ;  /* 0x7ff000000300780c */ /* 0x000fda0001f65670 */
[----:B------:R-:W-:Y:S01]  /*16a40*/  @!P3 ISETP.GE.AND P5, PT, R9, RZ, PT ;  /* 0x000000ff0900b20c */ /* 0x000fe20003fa6270 */
[----:B------:R-:W-:-:S04]  /*16a50*/  @!P3 MOV R26, RZ ;  /* 0x000000ff001ab202 */ /* 0x000fc80000000f00 */
[----:B------:R-:W-:Y:S01]  /*16a60*/  @!P3 SEL R27, RZ, 0x7ff00000, !P5 ;  /* 0x7ff00000ff1bb807 */ /* 0x000fe20006800000 */
[----:B------:R-:W-:-:S08]  /*16a70*/  @P3 MOV.64 R26, R4 ;  /* 0x00000004001a3202 */ /* 0x000fd00000010f00 */
.L_x_359:
[----:B------:R-:W-:Y:S05]  /*16a80*/  BSYNC.RECONVERGENT B0 ;  /* 0x0000000000007941 */ /* 0x000fea0003800200 */
.L_x_358:
[----:B------:R-:W2:Y:S01]  /*16a90*/  LDL.LU R18, [R1+0x3c] ;  /* 0x00003c0001127983 */ /* 0x000ea20000300800 */
        /* <DEDUP_REMOVED lines=27> */
[----:B--2---:R2:W3:-:S15]  /*16c50*/  F2F.F64.F32 R22, R18 ;  /* 0x0000001200167310 */ /* 0x0044de0000201800 */
        /* <DEDUP_REMOVED lines=16> */
[----:B------:R-:W-:Y:S01]  /*16d60*/  FFMA R3, RZ, R7, R21 ;  /* 0x00000007ff037223 */ /* 0x000fe20000000015 */
[----:B------:R-:W-:Y:S01]  /*16d70*/  FSEL R16, R10, RZ, P4 ;  /* 0x000000ff0a107208 */ /* 0x000fe20002000000 */
[----:B------:R-:W-:-:S03]  /*16d80*/  FSEL R17, R11, 1.875, P4 ;  /* 0x3ff000000b117808 */ /* 0x000fc60002000000 */
[----:B------:R-:W-:-:S13]  /*16d90*/  FSETP.GT.AND P3, PT, |R3|, 1.469367938527859385e-39, PT ;  /* 0x001000000300780b */ /* 0x000fda0003f64200 */
[----:B--23--:R-:W-:Y:S05]  /*16da0*/  @P3 BRA `(.L_x_361) ;  /* 0x0000000000143947 */ /* 0x00cfea0003800000 */
[----:B------:R-:W-:Y:S01]  /*16db0*/  MOV R4, R6 ;  /* 0x0000000600047202 */ /* 0x000fe20000000f00 */
[----:B------:R-:W-:Y:S01]  /*16dc0*/  MOV R5, R7 ;  /* 0x0000000700057202 */ /* 0x000fe20000000f00 */
[----:B------:R-:W-:-:S07]  /*16dd0*/  MOV R3, 0x16df0 ;  /* 0x00016df000037802 */ /* 0x000fce0000000f00 */
[----:B0-----:R-:W-:Y:S05]  /*16de0*/  CALL.REL.NOINC `($__internal_0_$__cuda_sm20_div_rn_f64_full) ;  /* 0x00000280000c7944 */ /* 0x001fea0003c00000 */
[----:B------:R1:W-:Y:S02]  /*16df0*/  STL.64 [R1+0x1e0], R4 ;  /* 0x0001e00401007387 */ /* 0x0003e40000100a00 */
.L_x_361:
[----:B------:R-:W-:Y:S05]  /*16e00*/  BSYNC.RECONVERGENT B1 ;  /* 0x0000000000017941 */ /* 0x000fea0003800200 */
.L_x_360:
[----:B-1----:R-:W1:Y:S01]  /*16e10*/  MUFU.RCP64H R5, R13 ;  /* 0x0000000d00057308 */ /* 0x002e620000001800 */
[----:B------:R-:W-:Y:S01]  /*16e20*/  MOV R4, 0x1 ;  /* 0x0000000100047802 */ /* 0x000fe20000000f00 */
[----:B------:R-:W-:Y:S05]  /*16e30*/  BSSY.RECONVERGENT B1, `(.L_x_362) ;  /* 0x000002e000017945 */ /* 0x000fea0003800200 */
[----:B01----:R-:W0:-:S15]  /*16e40*/  DFMA R6, -R12, R4, 1 ;  /* 0x3ff000000c06742b */ /* 0x003e1e0000000104 */
        /* <DEDUP_REMOVED lines=42> */
[----:B------:R-:W-:Y:S05]  /*170f0*/  CALL.REL.NOINC `($__internal_0_$__cuda_sm20_div_rn_f64_full) ;  /* 0x0000027c00487944 */ /* 0x000fea0003c00000 */
[----:B------:R0:W-:Y:S02]  /*17100*/  STL.64 [R1+0x1e8], R4 ;  /* 0x0001e80401007387 */ /* 0x0001e40000100a00 */
.L_x_363:
[----:B------:R-:W-:Y:S05]  /*17110*/  BSYNC.RECONVERGENT B1 ;  /* 0x0000000000017941 */ /* 0x000fea0003800200 */
.L_x_362:
        /* <DEDUP_REMOVED lines=48> */
.L_x_365:
[----:B------:R-:W-:Y:S05]  /*17420*/  BSYNC.RECONVERGENT B1 ;  /* 0x0000000000017941 */ /* 0x000fea0003800200 */
.L_x_364:
[----:B------:R-:W2:Y:S04]  /*17430*/  LDL.64 R10, [R1+0x1e0] ;  /* 0x0001e000010a7983 */ /* 0x000ea80000100a00 */
[----:B0-----:R-:W2:Y:S04]  /*17440*/  LDL.LU.64 R4, [R1+0x80] ;  /* 0x0000800001047983 */ /* 0x001ea80000300a00 */
[----:B------:R-:W3:Y:S04]  /*17450*/  LDL.64 R8, [R1+0x1e8] ;  /* 0x0001e80001087983 */ /* 0x000ee80000100a00 */
[----:B------:R-:W3:Y:S01]  /*17460*/  LDL.LU.64 R6, [R1+0x48] ;  /* 0x0000480001067983 */ /* 0x000ee20000300a00 */
        /* <DEDUP_REMOVED lines=8> */
[----:B---3--:R0:W1:Y:S02]  /*174f0*/  DMUL R18, R6, R8 ;  /* 0x0000000806127228 */ /* 0x0080640000000000 */
        /* <DEDUP_REMOVED lines=41> */
[----:B0-----:R-:W-:Y:S01]  /*17790*/  MOV R6, R4 ;  /* 0x0000000400067202 */ /* 0x001fe20000000f00 */
[----:B------:R-:W-:Y:S01]  /*177a0*/  MOV R7, R5 ;  /* 0x0000000500077202 */ /* 0x000fe20000000f00 */
[----:B------:R-:W-:Y:S01]  /*177b0*/  BSSY.RECONVERGENT B3, `(.L_x_370) ;  /* 0x0000005000037945 */ /* 0x000fe20003800200 */
[----:B------:R-:W-:Y:S02]  /*177c0*/  MOV.64 R4, UR6 ;  /* 0x0000000600047c02 */ /* 0x000fe40008010f00 */
[----:B------:R-:W-:Y:S01]  /*177d0*/  MOV R5, R9 ;  /* 0x0000000900057202 */ /* 0x000fe20000000f00 */
[----:B------:R-:W-:-:S07]  /*177e0*/  MOV R3, 0x17800 ;  /* 0x0001780000037802 */ /* 0x000fce0000000f00 */
[----:B------:R-:W-:Y:S05]  /*177f0*/  CALL.REL.NOINC `($triton_poi_fused_cat_2$__internal_trig_reduction_slowpathd) ;  /* 0x0000029c00b47944 */ /* 0x000fea0003c00000 */
[----:B------:R-:W-:Y:S05]  /*17800*/  BSYNC.RECONVERGENT B3 ;  /* 0x0000000000037941 */ /* 0x000fea0003800200 */
.L_x_370:
[----:B------:R1:W5:Y:S04]  /*17810*/  LDL R3, [R1] ;  /* 0x0000000001037983 */ /* 0x0003680000100800 */
[----:B------:R1:W-:Y:S02]  /*17820*/  STL.64 [R1+0x538], R4 ;  /* 0x0005380401007387 */ /* 0x0003e40000100a00 */
.L_x_369:
[----:B------:R-:W-:Y:S05]  /*17830*/  BSYNC.RECONVERGENT B2 ;  /* 0x0000000000027941 */ /* 0x000fea0003800200 */
.L_x_368:
[----:B0----5:R-:W-:-:S05]  /*17840*/  IADD3 R3, PT, PT, R3, 0x1, RZ ;  /* 0x0000000103037810 */ /* 0x021fca0007ffe0ff */
[----:B------:R0:W-:Y:S01]  /*17850*/  STL [R1+0xa74], R3 ;  /* 0x000a740301007387 */ /* 0x0001e20000100800 */
[----:B------:R-:W-:Y:S05]  /*17860*/  BRA `(.L_x_371) ;  /* 0x0000000000107947 */ /* 0x000fea0003800000 */
.L_x_367:
[----:B------:R-:W-:Y:S01]  /*17870*/  MOV R3, 0x1 ;  /* 0x0000000100037802 */ /* 0x000fe20000000f00 */
[----:B------:R-:W0:Y:S02]  /*17880*/  DMUL R4, RZ, R4 ;  /* 0x00000004ff047228 */ /* 0x000e240000000000 */
[----:B0-----:R2:W-:Y:S04]  /*17890*/  STL.64 [R1+0x538], R4 ;  /* 0x0005380401007387 */ /* 0x0015e80000100a00 */
[----:B------:R2:W-:Y:S02]  /*178a0*/  STL [R1+0xa74], R3 ;  /* 0x000a740301007387 */ /* 0x0005e40000100800 */
.L_x_371:
[----:B------:R-:W-:Y:S05]  /*178b0*/  BSYNC.RECONVERGENT B1 ;  /* 0x0000000000017941 */ /* 0x000fea0003800200 */
.L_x_366:
[----:B------:R-:W3:Y:S01]  /*178c0*/  LDL.LU R10, [R1+0x6c] ;  /* 0x00006c00010a7983 */ /* 0x000ee20000300800 */
        /* <DEDUP_REMOVED lines=30> */
[----:B---3--:R2:W3:-:S15]  /*17ab0*/  F2F.F64.F32 R28, R10 ;  /* 0x0000000a001c7310 */ /* 0x0084de0000201800 */
        /* <DEDUP_REMOVED lines=16> */
[----:B0-----:R-:W-:-:S05]  /*17bc0*/  FFMA R3, RZ, R17, R13 ;  /* 0x00000011ff037223 */ /* 0x001fca000000000d */
[----:B------:R-:W-:-:S13]  /*17bd0*/  FSETP.GT.AND P3, PT, |R3|, 1.469367938527859385e-39, PT ;  /* 0x001000000300780b */ /* 0x000fda0003f64200 */
[----:B--23--:R-:W-:Y:S05]  /*17be0*/  @P3 BRA `(.L_x_373) ;  /* 0x0000000000143947 */ /* 0x00cfea0003800000 */
[----:B------:R-:W-:Y:S01]  /*17bf0*/  MOV R4, R16 ;  /* 0x0000001000047202 */ /* 0x000fe20000000f00 */
[----:B------:R-:W-:Y:S01]  /*17c00*/  MOV R5, R17 ;  /* 0x0000001100057202 */ /* 0x000fe20000000f00 */
[----:B------:R-:W-:-:S07]  /*17c10*/  MOV R3, 0x17c30 ;  /* 0x00017c3000037802 */ /* 0x000fce0000000f00 */
[----:B------:R-:W-:Y:S05]  /*17c20*/  CALL.REL.NOINC `($__internal_0_$__cuda_sm20_div_rn_f64_full) ;  /* 0x00000270007c7944 */ /* 0x000fea0003c00000 */
[----:B------:R0:W-:Y:S02]  /*17c30*/  STL.64 [R1+0x1f0], R4 ;  /* 0x0001f00401007387 */ /* 0x0001e40000100a00 */
.L_x_373:
[----:B------:R-:W-:Y:S05]  /*17c40*/  BSYNC.RECONVERGENT B1 ;  /* 0x0000000000017941 */ /* 0x000fea0003800200 */
.L_x_372:
[----:B------:R-:W2:Y:S01]  /*17c50*/  LDL R3, [R1+0xa74] ;  /* 0x000a740001037983 */ /* 0x000ea20000100800 */
[----:B------:R-:W1:Y:S03]  /*17c60*/  LDC.64 R6, c[0x4][0x18] ;  /* 0x01000600ff067b82 */ /* 0x000e660000000a00 */
[----:B------:R-:W3:Y:S01]  /*17c70*/  LDL.64 R8, [R1+0x1f8] ;  /* 0x0001f80001087983 */ /* 0x000ee20000100a00 */
[----:B--2---:R-:W-:-:S05]  /*17c80*/  LOP3.LUT R37, R3, 0x1, RZ, 0xc0, !PT ;  /* 0x0000000103257812 */ /* 0x004fca00078ec0ff */
[----:B0-----:R-:W-:-:S04]  /*17c90*/  IMAD.SHL.U32 R4, R37, 0x8, RZ ;  /* 0x0000000825047824 */ /* 0x001fc800078e00ff */
[----:B-1----:R-:W-:-:S05]  /*17ca0*/  IMAD.WIDE.U32 R4, R4, 0x8, R6 ;  /* 0x0000000804047825 */ /* 0x002fca00078e0006 */
[----:B------:R-:W2:Y:S04]  /*17cb0*/  LDG.E.64.CONSTANT R16, desc[UR14][R4.64+0x8] ;  /* 0x0000080e04107981 */ /* 0x000ea8000c1e9b00 */
[----:B------:R-:W4:Y:S04]  /*17cc0*/  LDG.E.64.CONSTANT R14, desc[UR14][R4.64+0x10] ;  /* 0x0000100e040e7981 */ /* 0x000f28000c1e9b00 */
[----:B------:R-:W5:Y:S04]  /*17cd0*/  LDG.E.64.CONSTANT R12, desc[UR14][R4.64+0x18] ;  /* 0x0000180e040c7981 */ /* 0x000f68000c1e9b00 */
[----:B------:R-:W5:Y:S04]  /*17ce0*/  LDG.E.64.CONSTANT R10, desc[UR14][R4.64+0x20] ;  /* 0x0000200e040a7981 */ /* 0x000f68000c1e9b00 */
[----:B------:R-:W5:Y:S04]  /*17cf0*/  LDG.E.64.CONSTANT R6, desc[UR14][R4.64+0x28] ;  /* 0x0000280e04067981 */ /* 0x000f68000c1e9b00 */
[----:B------:R-:W5:Y:S01]  /*17d00*/  LDG.E.64.CONSTANT R4, desc[UR14][R4.64+0x30] ;  /* 0x0000300e04047981 */ /* 0x000f62000c1e9b00 */
[----:B------:R-:W-:Y:S01]  /*17d10*/  LOP3.LUT R3, R19, 0x7fffffff, RZ, 0xc0, !PT ;  /* 0x7fffffff13037812 */ /* 0x000fe200078ec0ff */
[----:B------:R-:W-:Y:S01]  /*17d20*/  BSSY.RECONVERGENT B1, `(.L_x_374) ;  /* 0x0000045000017945 */ /* 0x000fe20003800200 */
[----:B------:R-:W-:Y:S01]  /*17d30*/  ISETP.NE.AND P5, PT, R18, RZ, PT ;  /* 0x000000ff1200720c */ /* 0x000fe20003fa5270 */
[----:B---3--:R0:W1:Y:S02]  /*17d40*/  DMUL R22, R22, R8 ;  /* 0x0000000816167228 */ /* 0x0080640000000000 */
[----:B------:R-:W-:Y:S01]  /*17d50*/  ISETP.EQ.AND P3, PT, R3, 0x7ff00000, PT ;  /* 0x7ff000000300780c */ /* 0x000fe20003f62270 */
[----:B--2---:R0:W-:Y:S04]  /*17d60*/  STL.64 [R1+0x4b0], R16 ;  /* 0x0004b01001007387 */ /* 0x0041e80000100a00 */
[----:B----4-:R0:W-:Y:S04]  /*17d70*/  STL.64 [R1+0x6d8], R14 ;  /* 0x0006d80e01007387 */ /* 0x0101e80000100a00 */
[----:B-----5:R0:W-:Y:S04]  /*17d80*/  STL.64 [R1+0x7c0], R12 ;  /* 0x0007c00c01007387 */ /* 0x0201e80000100a00 */
[----:B------:R0:W-:Y:S04]  /*17d90*/  STL.64 [R1+0x830], R10 ;  /* 0x0008300a01007387 */ /* 0x0001e80000100a00 */
        /* <DEDUP_REMOVED lines=51> */
.L_x_378:
[----:B------:R1:W5:Y:S04]  /*180d0*/  LDL R3, [R1] ;  /* 0x0000000001037983 */ /* 0x0003680000100800 */
[----:B------:R1:W-:Y:S02]  /*180e0*/  STL.64 [R1+0x530], R4 ;  /* 0x0005300401007387 */ /* 0x0003e40000100a00 */
.L_x_377:
[----:B------:R-:W-:Y:S05]  /*180f0*/  BSYNC.RECONVERGENT B2 ;  /* 0x0000000000027941 */ /* 0x000fea0003800200 */
.L_x_376:
[----:B0----5:R-:W-:-:S05]  /*18100*/  IADD3 R3, PT, PT, R3, 0x1, RZ ;  /* 0x0000000103037810 */ /* 0x021fca0007ffe0ff */
[----:B------:R0:W-:Y:S01]  /*18110*/  STL [R1+0xa70], R3 ;  /* 0x000a700301007387 */ /* 0x0001e20000100800 */
[----:B------:R-:W-:Y:S05]  /*18120*/  BRA `(.L_x_379) ;  /* 0x0000000000107947 */ /* 0x000fea0003800000 */
.L_x_375:
[----:B------:R-:W-:Y:S01]  /*18130*/  MOV R3, 0x1 ;  /* 0x0000000100037802 */ /* 0x000fe20000000f00 */
[----:B0-----:R-:W0:Y:S02]  /*18140*/  DMUL R4, RZ, R18 ;  /* 0x00000012ff047228 */ /* 0x001e240000000000 */
[----:B0-----:R2:W-:Y:S04]  /*18150*/  STL.64 [R1+0x530], R4 ;  /* 0x0005300401007387 */ /* 0x0015e80000100a00 */
[----:B------:R2:W-:Y:S02]  /*18160*/  STL [R1+0xa70], R3 ;  /* 0x000a700301007387 */ /* 0x0005e40000100800 */
.L_x_379:
[----:B------:R-:W-:Y:S05]  /*18170*/  BSYNC.RECONVERGENT B1 ;  /* 0x0000000000017941 */ /* 0x000fea0003800200 */
.L_x_374:
        /* <DEDUP_REMOVED lines=56> */
.L_x_381:
[----:B------:R-:W-:Y:S05]  /*18500*/  BSYNC.RECONVERGENT B1 ;  /* 0x0000000000017941 */ /* 0x000fea0003800200 */
.L_x_380:
        /* <DEDUP_REMOVED lines=72> */
.L_x_386:
[----:B------:R1:W5:Y:S04]  /*18990*/  LDL R3, [R1] ;  /* 0x0000000001037983 */ /* 0x0003680000100800 */
[----:B------:R1:W-:Y:S02]  /*189a0*/  STL.64 [R1+0x528], R4 ;  /* 0x0005280401007387 */ /* 0x0003e40000100a00 */
.L_x_385:
[----:B------:R-:W-:Y:S05]  /*189b0*/  BSYNC.RECONVERGENT B2 ;  /* 0x0000000000027941 */ /* 0x000fea0003800200 */
.L_x_384:
[----:B0----5:R-:W-:-:S05]  /*189c0*/  IADD3 R3, PT, PT, R3, 0x1, RZ ;  /* 0x0000000103037810 */ /* 0x021fca0007ffe0ff */
[----:B------:R2:W-:Y:S01]  /*189d0*/  STL [R1+0xa14], R3 ;  /* 0x000a140301007387 */ /* 0x0005e20000100800 */
[----:B------:R-:W-:Y:S05]  /*189e0*/  BRA `(.L_x_387) ;  /* 0x0000000000107947 */ /* 0x000fea0003800000 */
.L_x_383:
[----:B------:R-:W-:Y:S01]  /*189f0*/  MOV R3, 0x1 ;  /* 0x0000000100037802 */ /* 0x000fe20000000f00 */
[----:B0-----:R-:W0:Y:S02]  /*18a00*/  DMUL R4, RZ, R22 ;  /* 0x00000016ff047228 */ /* 0x001e240000000000 */
[----:B0-----:R0:W-:Y:S04]  /*18a10*/  STL.64 [R1+0x528], R4 ;  /* 0x0005280401007387 */ /* 0x0011e80000100a00 */
[----:B------:R0:W-:Y:S02]  /*18a20*/  STL [R1+0xa14], R3 ;  /* 0x000a140301007387 */ /* 0x0001e40000100800 */
.L_x_387:
[----:B------:R-:W-:Y:S05]  /*18a30*/  BSYNC.RECONVERGENT B1 ;  /* 0x0000000000017941 */ /* 0x000fea0003800200 */
.L_x_382:
[----:B------:R-:W3:Y:S01]  /*18a40*/  LDL.LU R10, [R1+0x8c] ;  /* 0x00008c00010a7983 */ /* 0x000ee20000300800 */
[----:B01----:R-:W0:Y:S01]  /*18a50*/  MUFU.RCP64H R5, R17 ;  /* 0x0000001100057308 */ /* 0x003e220000001800 */
        /* <DEDUP_REMOVED lines=46> */
[----:B--2---:R-:W-:-:S05]  /*18d40*/  FFMA R3, RZ, R17, R13 ;  /* 0x00000011ff037223 */ /* 0x004fca000000000d */
[----:B------:R-:W-:-:S13]  /*18d50*/  FSETP.GT.AND P3, PT, |R3|, 1.469367938527859385e-39, PT ;  /* 0x001000000300780b */ /* 0x000fda0003f64200 */
[----:B-1-3--:R-:W-:Y:S05]  /*18d60*/  @P3 BRA `(.L_x_389) ;  /* 0x0000000000143947 */ /* 0x00afea0003800000 */
[----:B------:R-:W-:Y:S01]  /*18d70*/  MOV R4, R16 ;  /* 0x0000001000047202 */ /* 0x000fe20000000f00 */
[----:B------:R-:W-:Y:S01]  /*18d80*/  MOV R5, R17 ;  /* 0x0000001100057202 */ /* 0x000fe20000000f00 */
[----:B------:R-:W-:-:S07]  /*18d90*/  MOV R3, 0x18db0 ;  /* 0x00018db000037802 */ /* 0x000fce0000000f00 */
[----:B------:R-:W-:Y:S05]  /*18da0*/  CALL.REL.NOINC `($__internal_0_$__cuda_sm20_div_rn_f64_full) ;  /* 0x00000260001c7944 */ /* 0x000fea0003c00000 */
[----:B------:R0:W-:Y:S02]  /*18db0*/  STL.64 [R1+0x4a8], R4 ;  /* 0x0004a80401007387 */ /* 0x0001e40000100a00 */
.L_x_389:
[----:B------:R-:W-:Y:S05]  /*18dc0*/  BSYNC.RECONVERGENT B1 ;  /* 0x0000000000017941 */ /* 0x000fea0003800200 */
.L_x_388:
        /* <DEDUP_REMOVED lines=72> */
.L_x_394:
[----:B------:R1:W5:Y:S04]  /*19250*/  LDL R3, [R1] ;  /* 0x0000000001037983 */ /* 0x0003680000100800 */
[----:B------:R1:W-:Y:S02]  /*19260*/  STL.64 [R1+0x520], R4 ;  /* 0x0005200401007387 */ /* 0x0003e40000100a00 */
.L_x_393:
[----:B------:R-:W-:Y:S05]  /*19270*/  BSYNC.RECONVERGENT B2 ;  /* 0x0000000000027941 */ /* 0x000fea0003800200 */
.L_x_392:
[----:B0----5:R-:W-:-:S05]  /*19280*/  IADD3 R3, PT, PT, R3, 0x1, RZ ;  /* 0x0000000103037810 */ /* 0x021fca0007ffe0ff */
[----:B------:R0:W-:Y:S01]  /*19290*/  STL [R1+0xa10], R3 ;  /* 0x000a100301007387 */ /* 0x0001e20000100800 */
[----:B------:R-:W-:Y:S05]  /*192a0*/  BRA `(.L_x_395) ;  /* 0x0000000000107947 */ /* 0x000fea0003800000 */
.L_x_391:
[----:B------:R-:W-:Y:S01]  /*192b0*/  MOV R3, 0x1 ;  /* 0x0000000100037802 */ /* 0x000fe20000000f00 */
[----:B0-----:R-:W0:Y:S02]  /*192c0*/  DMUL R4, RZ, R18 ;  /* 0x00000012ff047228 */ /* 0x001e240000000000 */
[----:B0-----:R2:W-:Y:S04]  /*192d0*/  STL.64 [R1+0x520], R4 ;  /* 0x0005200401007387 */ /* 0x0015e80000100a00 */
[----:B------:R2:W-:Y:S02]  /*192e0*/  STL [R1+0xa10], R3 ;  /* 0x000a100301007387 */ /* 0x0005e40000100800 */
.L_x_395:
[----:B------:R-:W-:Y:S05]  /*192f0*/  BSYNC.RECONVERGENT B1 ;  /* 0x0000000000017941 */ /* 0x000fea0003800200 */
.L_x_390:
        /* <DEDUP_REMOVED lines=56> */
.L_x_397:
[----:B------:R-:W-:Y:S05]  /*19680*/  BSYNC.RECONVERGENT B1 ;  /* 0x0000000000017941 */ /* 0x000fea0003800200 */
.L_x_396:
        /* <DEDUP_REMOVED lines=72> */
.L_x_402:
[----:B------:R1:W5:Y:S04]  /*19b10*/  LDL R3, [R1] ;  /* 0x0000000001037983 */ /* 0x0003680000100800 */
[----:B------:R1:W-:Y:S02]  /*19b20*/  STL.64 [R1+0x518], R4 ;  /* 0x0005180401007387 */ /* 0x0003e40000100a00 */
.L_x_401:
[----:B------:R-:W-:Y:S05]  /*19b30*/  BSYNC.RECONVERGENT B2 ;  /* 0x0000000000027941 */ /* 0x000fea0003800200 */
.L_x_400:
[----:B0----5:R-:W-:-:S05]  /*19b40*/  IADD3 R3, PT, PT, R3, 0x1, RZ ;  /* 0x0000000103037810 */ /* 0x021fca0007ffe0ff */
[----:B------:R2:W-:Y:S01]  /*19b50*/  STL [R1+0x974], R3 ;  /* 0x0009740301007387 */ /* 0x0005e20000100800 */
[----:B------:R-:W-:Y:S05]  /*19b60*/  BRA `(.L_x_403) ;  /* 0x0000000000107947 */ /* 0x000fea0003800000 */
.L_x_399:
[----:B------:R-:W-:Y:S01]  /*19b70*/  MOV R3, 0x1 ;  /* 0x0000000100037802 */ /* 0x000fe20000000f00 */
[----:B0-----:R-:W0:Y:S02]  /*19b80*/  DMUL R4, RZ, R22 ;  /* 0x00000016ff047228 */ /* 0x001e240000000000 */
[----:B0-----:R0:W-:Y:S04]  /*19b90*/  STL.64 [R1+0x518], R4 ;  /* 0x0005180401007387 */ /* 0x0011e80000100a00 */
[----:B------:R0:W-:Y:S02]  /*19ba0*/  STL [R1+0x974], R3 ;  /* 0x0009740301007387 */ /* 0x0001e40000100800 */
.L_x_403:
[----:B------:R-:W-:Y:S05]  /*19bb0*/  BSYNC.RECONVERGENT B1 ;  /* 0x0000000000017941 */ /* 0x000fea0003800200 */
.L_x_398:
[----:B------:R-:W3:Y:S01]  /*19bc0*/  LDL.LU R10, [R1+0x9c] ;  /* 0x00009c00010a7983 */ /* 0x000ee20000300800 */
[----:B01----:R-:W0:Y:S01]  /*19bd0*/  MUFU.RCP64H R5, R17 ;  /* 0x0000001100057308 */ /* 0x003e220000001800 */
        /* <DEDUP_REMOVED lines=52> */
.L_x_405:
[----:B------:R-:W-:Y:S05]  /*19f20*/  BSYNC.RECONVERGENT B1 ;  /* 0x0000000000017941 */ /* 0x000fea0003800200 */
.L_x_404:
        /* <DEDUP_REMOVED lines=72> */
.L_x_410:
[----:B------:R1:W5:Y:S04]  /*1a3b0*/  LDL R3, [R1] ;  /* 0x0000000001037983 */ /* 0x0003680000100800 */
[----:B------:R1:W-:Y:S02]  /*1a3c0*/  STL.64 [R1+0x508], R4 ;  /* 0x0005080401007387 */ /* 0x0003e40000100a00 */
.L_x_409:
[----:B------:R-:W-:Y:S05]  /*1a3d0*/  BSYNC.RECONVERGENT B2 ;  /* 0x0000000000027941 */ /* 0x000fea0003800200 */
.L_x_408:
[----:B0----5:R-:W-:-:S05]  /*1a3e0*/  IADD3 R3, PT, PT, R3, 0x1, RZ ;  /* 0x0000000103037810 */ /* 0x021fca0007ffe0ff */
[----:B------:R0:W-:Y:S01]  /*1a3f0*/  STL [R1+0x970], R3 ;  /* 0x0009700301007387 */ /* 0x0001e20000100800 */
[----:B------:R-:W-:Y:S05]  /*1a400*/  BRA `(.L_x_411) ;  /* 0x0000000000107947 */ /* 0x000fea0003800000 */
.L_x_407:
[----:B------:R-:W-:Y:S01]  /*1a410*/  MOV R3, 0x1 ;  /* 0x0000000100037802 */ /* 0x000fe20000000f00 */
[----:B0-----:R-:W0:Y:S02]  /*1a420*/  DMUL R4, RZ, R18 ;  /* 0x00000012ff047228 */ /* 0x001e240000000000 */
[----:B0-----:R2:W-:Y:S04]  /*1a430*/  STL.64 [R1+0x508], R4 ;  /* 0x0005080401007387 */ /* 0x0015e80000100a00 */
[----:B------:R2:W-:Y:S02]  /*1a440*/  STL [R1+0x970], R3 ;  /* 0x0009700301007387 */ /* 0x0005e40000100800 */
.L_x_411:
[----:B------:R-:W-:Y:S05]  /*1a450*/  BSYNC.RECONVERGENT B1 ;  /* 0x0000000000017941 */ /* 0x000fea0003800200 */
.L_x_406:
[----:B0-2---:R-:W2:Y:S01]  /*1a460*/  LDL R3, [R1+0x970] ;  /* 0x0009700001037983 */ /* 0x005ea20000100800 */
[----:B------:R-:W0:Y:S03]  /*1a470*/  LDC.64 R6, c[0x4][0x18] ;  /* 0x01000600ff067b82 */ /* 0x000e260000000a00 */
[----:B------:R-:W3:Y:S01]  /*1a480*/  LDL.64 R8, [R1+0x4b8] ;  /* 0x0004b80001087983 */ /* 0x000ee20000100a00 */
[----:B--2---:R-:W-:-:S05]  /*1a490*/  LOP3.LUT R32, R3, 0x1, RZ, 0xc0, !PT ;  /* 0x0000000103207812 */ /* 0x004fca00078ec0ff */
[----:B-1----:R-:W-:-:S04]  /*1a4a0*/  IMAD.SHL.U32 R4, R32, 0x8, RZ ;  /* 0x0000000820047824 */ /* 0x002fc800078e00ff */
[----:B0-----:R-:W-:-:S05]  /*1a4b0*/  IMAD.WIDE.U32 R4, R4, 0x8, R6 ;  /* 0x0000000804047825 */ /* 0x001fca00078e0006 */
        /* <DEDUP_REMOVED lines=66> */
.L_x_416:
[----:B------:R1:W5:Y:S04]  /*1a8e0*/  LDL R3, [R1] ;  /* 0x0000000001037983 */ /* 0x0003680000100800 */
[----:B------:R1:W-:Y:S02]  /*1a8f0*/  STL.64 [R1+0x500], R4 ;  /* 0x0005000401007387 */ /* 0x0003e40000100a00 */
.L_x_415:
[----:B------:R-:W-:Y:S05]  /*1a900*/  BSYNC.RECONVERGENT B2 ;  /* 0x0000000000027941 */ /* 0x000fea0003800200 */
.L_x_414:
[----:B0----5:R-:W-:-:S05]  /*1a910*/  IADD3 R3, PT, PT, R3, 0x1, RZ ;  /* 0x0000000103037810 */ /* 0x021fca0007ffe0ff */
[----:B------:R0:W-:Y:S01]  /*1a920*/  STL [R1+0x944], R3 ;  /* 0x0009440301007387 */ /* 0x0001e20000100800 */
[----:B------:R-:W-:Y:S05]  /*1a930*/  BRA `(.L_x_417) ;  /* 0x0000000000107947 */ /* 0x000fea0003800000 */
.L_x_413:
[----:B------:R-:W-:Y:S01]  /*1a940*/  MOV R3, 0x1 ;  /* 0x0000000100037802 */ /* 0x000fe20000000f00 */
[----:B0-----:R-:W0:Y:S02]  /*1a950*/  DMUL R4, RZ, R16 ;  /* 0x00000010ff047228 */ /* 0x001e240000000000 */
[----:B0-----:R2:W-:Y:S04]  /*1a960*/  STL.64 [R1+0x500], R4 ;  /* 0x0005000401007387 */ /* 0x0015e80000100a00 */
[----:B------:R2:W-:Y:S02]  /*1a970*/  STL [R1+0x944], R3 ;  /* 0x0009440301007387 */ /* 0x0005e40000100800 */
.L_x_417:
[----:B------:R-:W-:Y:S05]  /*1a980*/  BSYNC.RECONVERGENT B1 ;  /* 0x0000000000017941 */ /* 0x000fea0003800200 */
.L_x_412:
[----:B0-2---:R-:W2:Y:S01]  /*1a990*/  LDL R3, [R1+0x944] ;  /* 0x0009440001037983 */ /* 0x005ea20000100800 */
[----:B------:R-:W0:Y:S01]  /*1a9a0*/  LDC.64 R6, c[0x4][0x18] ;  /* 0x01000600ff067b82 */ /* 0x000e220000000a00 */
[----:B--2---:R-:W-:-:S05]  /*1a9b0*/  LOP3.LUT R29, R3, 0x1, RZ, 0xc0, !PT ;  /* 0x00000001031d7812 */ /* 0x004fca00078ec0ff */
[----:B-1----:R-:W-:-:S04]  /*1a9c0*/  IMAD.SHL.U32 R4, R29, 0x8, RZ ;  /* 0x000000081d047824 */ /* 0x002fc800078e00ff */
[----:B0-----:R-:W-:-:S05]  /*1a9d0*/  IMAD.WIDE.U32 R4, R4, 0x8, R6 ;  /* 0x0000000804047825 */ /* 0x001fca00078e0006 */
[----:B------:R-:W2:Y:S04]  /*1a9e0*/  LDG.E.64.CONSTANT R14, desc[UR14][R4.64+0x8] ;  /* 0x0000080e040e7981 */ /* 0x000ea8000c1e9b00 */
[----:B------:R-:W3:Y:S04]  /*1a9f0*/  LDG.E.64.CONSTANT R12, desc[UR14][R4.64+0x10] ;  /* 0x0000100e040c7981 */ /* 0x000ee8000c1e9b00 */
[----:B------:R-:W4:Y:S04]  /*1aa00*/  LDG.E.64.CONSTANT R10, desc[UR14][R4.64+0x18] ;  /* 0x0000180e040a7981 */ /* 0x000f28000c1e9b00 */
[----:B------:R-:W5:Y:S04]  /*1aa10*/  LDG.E.64.CONSTANT R8, desc[UR14][R4.64+0x20] ;  /* 0x0000200e04087981 */ /* 0x000f68000c1e9b00 */
[----:B------:R-:W5:Y:S04]  /*1aa20*/  LDG.E.64.CONSTANT R6, desc[UR14][R4.64+0x28] ;  /* 0x0000280e04067981 */ /* 0x000f68000c1e9b00 */
[----:B------:R-:W5:Y:S01]  /*1aa30*/  LDG.E.64.CONSTANT R4, desc[UR14][R4.64+0x30] ;  /* 0x0000300e04047981 */ /* 0x000f62000c1e9b00 */
[----:B------:R-:W-:Y:S01]  /*1aa40*/  LOP3.LUT R3, R19, 0x7fffffff, RZ, 0xc0, !PT ;  /* 0x7fffffff13037812 */ /* 0x000fe200078ec0ff */
        /* <DEDUP_REMOVED lines=58> */
.L_x_422:
[----:B------:R1:W5:Y:S04]  /*1adf0*/  LDL R3, [R1] ;  /* 0x0000000001037983 */ /* 0x0003680000100800 */
[----:B------:R1:W-:Y:S02]  /*1ae00*/  STL.64 [R1+0x4f8], R4 ;  /* 0x0004f80401007387 */ /* 0x0003e40000100a00 */
.L_x_421:
[----:B------:R-:W-:Y:S05]  /*1ae10*/  BSYNC.RECONVERGENT B2 ;  /* 0x0000000000027941 */ /* 0x000fea0003800200 */
.L_x_420:
[----:B0----5:R-:W-:-:S05]  /*1ae20*/  IADD3 R3, PT, PT, R3, 0x1, RZ ;  /* 0x0000000103037810 */ /* 0x021fca0007ffe0ff */
[----:B------:R0:W-:Y:S01]  /*1ae30*/  STL [R1+0x940], R3 ;  /* 0x0009400301007387 */ /* 0x0001e20000100800 */
[----:B------:R-:W-:Y:S05]  /*1ae40*/  BRA `(.L_x_423) ;  /* 0x0000000000107947 */ /* 0x000fea0003800000 */
.L_x_419:
[----:B------:R-:W-:Y:S01]  /*1ae50*/  MOV R3, 0x1 ;  /* 0x0000000100037802 */ /* 0x000fe20000000f00 */
[----:B0-----:R-:W0:Y:S02]  /*1ae60*/  DMUL R4, RZ, R18 ;  /* 0x00000012ff047228 */ /* 0x001e240000000000 */
[----:B0-----:R2:W-:Y:S04]  /*1ae70*/  STL.64 [R1+0x4f8], R4 ;  /* 0x0004f80401007387 */ /* 0x0015e80000100a00 */
[----:B------:R2:W-:Y:S02]  /*1ae80*/  STL [R1+0x940], R3 ;  /* 0x0009400301007387 */ /* 0x0005e40000100800 */
.L_x_423:
[----:B------:R-:W-:Y:S05]  /*1ae90*/  BSYNC.RECONVERGENT B1 ;  /* 0x0000000000017941 */ /* 0x000fea0003800200 */
.L_x_418:
[----:B-12---:R-:W2:Y:S01]  /*1aea0*/  LDL R4, [R1+0x940] ;  /* 0x0009400001047983 */ /* 0x006ea20000100800 */
[----:B------:R-:W1:Y:S03]  /*1aeb0*/  LDC.64 R6, c[0x4][0x18] ;  /* 0x01000600ff067b82 */ /* 0x000e660000000a00 */
[----:B0-----:R-:W3:Y:S04]  /*1aec0*/  LDL R3, [R1+0x78] ;  /* 0x0000780001037983 */ /* 0x001ee80000100800 */
[----:B------:R-:W4:Y:S01]  /*1aed0*/  LDL.64 R10, [R1+0x58] ;  /* 0x00005800010a7983 */ /* 0x000f220000100a00 */
[----:B------:R-:W-:Y:S01]  /*1aee0*/  PLOP3.LUT P3, PT, PT, PT, UP0, 0x80, 0x8 ;  /* 0x000000000008781c */ /* 0x000fe20003f6f008 */
[----:B------:R-:W-:Y:S01]  /*1aef0*/  UMOV UR4, 0xf0 ;  /* 0x000000f000047882 */ /* 0x000fe20000000000 */
[----:B------:R-:W-:Y:S01]  /*1af00*/  ISETP.LT.AND P5, PT, RZ, UR8, P2 ;  /* 0x00000008ff007c0c */ /* 0x000fe200097a1270 */
        /* <DEDUP_REMOVED lines=8> */
[----:B--2---:R-:W-:Y:S01]  /*1af90*/  LOP3.LUT R28, R4, 0x1, RZ, 0xc0, !PT ;  /* 0x00000001041c7812 */ /* 0x004fe200078ec0ff */
[----:B---3--:R-:W-:-:S04]  /*1afa0*/  ISETP.GT.AND P4, PT, R3, 0x2a, P3 ;  /* 0x0000002a0300780c */ /* 0x008fc80001f84270 */
[----:B------:R-:W-:Y:S01]  /*1afb0*/  IMAD.SHL.U32 R4, R28, 0x8, RZ ;  /* 0x000000081c047824 */ /* 0x000fe200078e00ff */
[----:B----4-:R-:W2:Y:S03]  /*1afc0*/  @P5 LDG.E.EL R16, desc[UR12][R10.64+0x8] ;  /* 0x0000080c0a105981 */ /* 0x010ea6000c2e1900 */
[----:B-1----:R-:W-:Y:S02]  /*1afd0*/  IMAD.WIDE.U32 R4, R4, 0x8, R6 ;  /* 0x0000000804047825 */ /* 0x002fe400078e0006 */
[----:B------:R-:W3:Y:S04]  /*1afe0*/  LDL.64 R6, [R1+0x1e8] ;  /* 0x0001e80001067983 */ /* 0x000ee80000100a00 */
[----:B------:R-:W4:Y:S04]  /*1aff0*/  LDG.E.64.CONSTANT R26, desc[UR14][R4.64+0x10] ;  /* 0x0000100e041a7981 */ /* 0x000f28000c1e9b00 */
[----:B------:R-:W5:Y:S04]  /*1b000*/  @P4 LDG.E.EL R18, desc[UR12][R10.64+0x8] ;  /* 0x0000080c0a124981 */ /* 0x000f68000c2e1900 */
[----:B------:R-:W2:Y:S04]  /*1b010*/  LDG.E.64.CONSTANT R22, desc[UR14][R4.64+0x18] ;  /* 0x0000180e04167981 */ /* 0x000ea8000c1e9b00 */
[----:B------:R-:W2:Y:S04]  /*1b020*/  LDG.E.64.CONSTANT R14, desc[UR14][R4.64+0x20] ;  /* 0x0000200e040e7981 */ /* 0x000ea8000c1e9b00 */
[----:B------:R-:W2:Y:S04]  /*1b030*/  LDG.E.64.CONSTANT R10, desc[UR14][R4.64+0x8] ;  /* 0x0000080e040a7981 */ /* 0x000ea8000c1e9b00 */
[----:B------:R-:W3:Y:S04]  /*1b040*/  LDG.E.64.CONSTANT R12, desc[UR14][R4.64+0x28] ;  /* 0x0000280e040c7981 */ /* 0x000ee8000c1e9b00 */
[----:B--2---:R0:W-:Y:S04]  /*1b050*/  STL.64 [R1+0x3e0], R10 ;  /* 0x0003e00a01007387 */ /* 0x0041e80000100a00 */
[----:B0-----:R0:W2:Y:S04]  /*1b060*/  LDG.E.64.CONSTANT R10, desc[UR14][R4.64+0x30] ;  /* 0x0000300e040a7981 */ /* 0x0010a8000c1e9b00 */
[----:B---3--:R1:W-:Y:S01]  /*1b070*/  STL.64 [R1+0x728], R12 ;  /* 0x0007280c01007387 */ /* 0x0083e20000100a00 */
[----:B0-----:R-:W0:Y:S02]  /*1b080*/  DMUL R4, RZ, R8 ;  /* 0x00000008ff047228 */ /* 0x001e240000000000 */
[----:B0-----:R-:W-:Y:S01]  /*1b090*/  LOP3.LUT R3, R5, 0x7fffffff, RZ, 0xc0, !PT ;  /* 0x7fffffff05037812 */ /* 0x001fe200078ec0ff */
[----:B------:R-:W-:Y:S01]  /*1b0a0*/  ISETP.NE.AND P3, PT, R4, RZ, PT ;  /* 0x000000ff0400720c */ /* 0x000fe20003f65270 */
[----:B------:R1:W-:Y:S04]  /*1b0b0*/  STL.64 [R1+0x670], R14 ;  /* 0x0006700e01007387 */ /* 0x0003e80000100a00 */
[----:B------:R1:W-:Y:S01]  /*1b0c0*/  STL.64 [R1+0x498], R22 ;  /* 0x0004981601007387 */ /* 0x0003e20000100a00 */
[----:B------:R-:W-:-:S03]  /*1b0d0*/  ISETP.EQ.AND P3, PT, R3, 0x7ff00000, !P3 ;  /* 0x7ff000000300780c */ /* 0x000fc60005f62270 */
[----:B----4-:R1:W-:Y:S01]  /*1b0e0*/  STL.64 [R1+0x438], R26 ;  /* 0x0004381a01007387 */ /* 0x0103e20000100a00 */
[----:B------:R-:W-:Y:S01]  /*1b0f0*/  USHF.R.U32 UR4, UR4, 0x4, URZ ;  /* 0x0000000404047899 */ /* 0x000fe200080016ff */
[----:B------:R-:W-:-:S03]  /*1b100*/  UMOV UR5, 0x140 ;  /* 0x0000014000057882 */ /* 0x000fc60000000000 */
[----:B------:R-:W-:-:S04]  /*1b110*/  ULOP3.LUT UR5, UR5, 0xf, UR4, 0xf8, !UPT ;  /* 0x0000000f05057892 */ /* 0x000fc8000f8ef804 */
[----:B------:R-:W-:Y:S01]  /*1b120*/  USHF.L.U32 UR5, UR5, 0x14, URZ ;  /* 0x0000001405057899 */ /* 0x000fe200080006ff */
[----:B------:R-:W-:Y:S01]  /*1b130*/  UMOV UR4, URZ ;  /* 0x000000ff00047c82 */ /* 0x000fe20008000000 */
[----:B------:R-:W-:Y:S01]  /*1b140*/  LOP3.LUT R0, R0, 0xf7ffffff, RZ, 0xc0, !PT ;  /* 0xf7ffffff00007812 */ /* 0x000fe200078ec0ff */
[----:B------:R-:W-:Y:S01]  /*1b150*/  HFMA2 R20, -RZ, RZ, 0, 0 ;  /* 0x00000000ff147431 */ /* 0x000fe200000001ff */
[----:B------:R-:W-:Y:S02]  /*1b160*/  MOV R24, RZ ;  /* 0x000000ff00187202 */ /* 0x000fe40000000f00 */
[----:B------:R-:W-:-:S15]  /*1b170*/  @P4 LOP3.LUT R0, R0, 0x8000000, RZ, 0xfc, !PT ;  /* 0x0800000000004812 */ /* 0x000fde00078efcff */
[----:B------:R-:W-:-:S07]  /*1b180*/  NOP ;  /* 0x0000000000007918 */ /* 0x000fce0000000000 */
[----:B------:R-:W-:-:S15]  /*1b190*/  NOP ;  /* 0x0000000000007918 */ /* 0x000fde0000000000 */
[----:B------:R-:W0:Y:S01]  /*1b1a0*/  F2F.F64.F32 R16, R16 ;  /* 0x0000001000107310 */ /* 0x000e220000201800 */
[----:B------:R-:W-:Y:S01]  /*1b1b0*/  BSSY.RECONVERGENT B1, `(.L_x_424) ;  /* 0x0000017000017945 */ /* 0x000fe20003800200 */
[----:B------:R-:W-:Y:S01]  /*1b1c0*/  LOP3.LUT R0, R0, 0xefffffff, RZ, 0xc0, !PT ;  /* 0xefffffff00007812 */ /* 0x000fe200078ec0ff */
[----:B------:R1:W5:Y:S04]  /*1b1d0*/  @P5 LDG.E.EL R20, desc[UR4][R30.64+0x8] ;  /* 0x000008041e145981 */ /* 0x000368000c2e1900 */
[----:B------:R1:W5:Y:S01]  /*1b1e0*/  @P4 LDG.E.EL R24, desc[UR4][R30.64+0x8] ;  /* 0x000008041e184981 */ /* 0x000362000c2e1900 */
[----:B------:R-:W-:-:S15]  /*1b1f0*/  @P5 LOP3.LUT R0, R0, 0x10000000, RZ, 0xfc, !PT ;  /* 0x1000000000005812 */ /* 0x000fde00078efcff */
[----:B------:R-:W-:-:S11]  /*1b200*/  NOP ;  /* 0x0000000000007918 */ /* 0x000fd60000000000 */
[----:B------:R-:W-:-:S15]  /*1b210*/  NOP ;  /* 0x0000000000007918 */ /* 0x000fde0000000000 */
[----:B------:R-:W-:-:S15]  /*1b220*/  NOP ;  /* 0x0000000000007918 */ /* 0x000fde0000000000 */
[----:B------:R-:W3:-:S15]  /*1b230*/  DSETP.LTU.OR P3, PT, |R4|, 2.14748364800000000000e+09, P3 ;  /* 0x41e000000400742a */ /* 0x000ede0001f69600 */
[----:B------:R-:W-:-:S04]  /*1b240*/  NOP ;  /* 0x0000000000007918 */ /* 0x000fc80000000000 */
[----:B------:R-:W-:-:S15]  /*1b250*/  NOP ;  /* 0x0000000000007918 */ /* 0x000fde0000000000 */
[----:B------:R-:W-:-:S15]  /*1b260*/  NOP ;  /* 0x0000000000007918 */ /* 0x000fde0000000000 */
[----:B------:R-:W-:-:S15]  /*1b270*/  NOP ;  /* 0x0000000000007918 */ /* 0x000fde0000000000 */
[----:B0-----:R1:W0:Y:S01]  /*1b280*/  DMUL R16, R16, R6 ;  /* 0x0000000610107228 */ /* 0x0012220000000000 */
[----:B--2---:R1:W-:Y:S01]  /*1b290*/  STL.64 [R1+0x7e8], R10 ;  /* 0x0007e80a01007387 */ /* 0x0043e20000100a00 */
[----:B0--3--:R-:W-:Y:S05]  /*1b2a0*/  @P3 BRA `(.L_x_425) ;  /* 0x00000000001c3947 */ /* 0x009fea0003800000 */
[----:B------:R-:W-:Y:S02]  /*1b2b0*/  MOV.64 R8, UR6 ;  /* 0x0000000600087c02 */ /* 0x000fe40008010f00 */
[----:B-1----:R-:W-:Y:S01]  /*1b2c0*/  MOV R6, R4 ;  /* 0x0000000400067202 */ /* 0x002fe20000000f00 */
[----:B------:R-:W-:Y:S01]  /*1b2d0*/  MOV R7, R5 ;  /* 0x0000000500077202 */ /* 0x000fe20000000f00 */
[----:B------:R-:W-:Y:S02]  /*1b2e0*/  MOV.64 R4, UR6 ;  /* 0x0000000600047c02 */ /* 0x000fe40008010f00 */
[----:B------:R-:W-:Y:S01]  /*1b2f0*/  MOV R3, 0x1b320 ;  /* 0x0001b32000037802 */ /* 0x000fe20000000f00 */
[----:B------:R-:W-:-:S07]  /*1b300*/  MOV R5, R9 ;  /* 0x0000000900057202 */ /* 0x000fce0000000f00 */
[----:B-----5:R-:W-:Y:S05]  /*1b310*/  CALL.REL.NOINC `($triton_poi_fused_cat_2$__internal_trig_reduction_slowpathd) ;  /* 0x0000026000ec7944 */ /* 0x020fea0003c00000 */
.L_x_425:
[----:B------:R-:W-:Y:S05]  /*1b320*/  BSYNC.RECONVERGENT B1 ;  /* 0x0000000000017941 */ /* 0x000fea0003800200 */
.L_x_424:
[----:B------:R-:W2:Y:S01]  /*1b330*/  LDL.64 R4, [R1+0x1f8] ;  /* 0x0001f80001047983 */ /* 0x000ea20000100a00 */
[----:B------:R-:W-:Y:S01]  /*1b340*/  LOP3.LUT R3, R17, 0x7fffffff, RZ, 0xc0, !PT ;  /* 0x7fffffff11037812 */ /* 0x000fe200078ec0ff */
[----:B-1---5:R2:W0:Y:S01]  /*1b350*/  F2F.F64.F32 R22, R18 ;  /* 0x0000001200167310 */ /* 0x0224220000201800 */
        /* <DEDUP_REMOVED lines=55> */
.L_x_429:
[----:B------:R-:W2:Y:S04]  /*1b6d0*/  LDL R3, [R1] ;  /* 0x0000000001037983 */ /* 0x000ea80000100800 */
[----:B------:R3:W-:Y:S04]  /*1b6e0*/  STL.64 [R1+0x4f0], R4 ;  /* 0x0004f00401007387 */ /* 0x0007e80000100a00 */
[----:B--2---:R3:W-:Y:S01]  /*1b6f0*/  STL [R1+0x5c0], R3 ;  /* 0x0005c00301007387 */ /* 0x0047e20000100800 */
[----:B------:R-:W-:Y:S05]  /*1b700*/  BRA `(.L_x_428) ;  /* 0x00000000000c7947 */ /* 0x000fea0003800000 */
.L_x_427:
[----:B------:R-:W0:Y:S01]  /*1b710*/  DMUL R4, RZ, R16 ;  /* 0x00000010ff047228 */ /* 0x000e220000000000 */
[----:B------:R1:W-:Y:S04]  /*1b720*/  STL [R1+0x5c0], RZ ;  /* 0x0005c0ff01007387 */ /* 0x0003e80000100800 */
[----:B0-----:R1:W-:Y:S02]  /*1b730*/  STL.64 [R1+0x4f0], R4 ;  /* 0x0004f00401007387 */ /* 0x0013e40000100a00 */
.L_x_428:
[----:B------:R-:W-:Y:S05]  /*1b740*/  BSYNC.RECONVERGENT B1 ;  /* 0x0000000000017941 */ /* 0x000fea0003800200 */
.L_x_426:
[----:B0--3--:R-:W2:Y:S01]  /*1b750*/  LDL R3, [R1+0x5c0] ;  /* 0x0005c00001037983 */ /* 0x009ea20000100800 */
        /* <DEDUP_REMOVED lines=8> */
[----:B------:R-:W3:Y:S04]  /*1b7e0*/  LDG.E.64.CONSTANT R10, desc[UR14][R4.64+0x20] ;  /* 0x0000200e040a7981 */ /* 0x000ee8000c1e9b00 */
[----:B------:R-:W3:Y:S04]  /*1b7f0*/  LDG.E.64.CONSTANT R6, desc[UR14][R4.64+0x28] ;  /* 0x0000280e04067981 */ /* 0x000ee8000c1e9b00 */
[----:B------:R-:W3:Y:S01]  /*1b800*/  LDG.E.64.CONSTANT R4, desc[UR14][R4.64+0x30] ;  /* 0x0000300e04047981 */ /* 0x000ee2000c1e9b00 */
[----:B------:R-:W-:Y:S01]  /*1b810*/  LOP3.LUT R3, R19, 0x7fffffff, RZ, 0xc0, !PT ;  /* 0x7fffffff13037812 */ /* 0x000fe200078ec0ff */
[----:B------:R-:W-:Y:S01]  /*1b820*/  BSSY.RECONVERGENT B1, `(.L_x_430) ;  /* 0x0000016000017945 */ /* 0x000fe20003800200 */
[----:B------:R-:W-:-:S05]  /*1b830*/  ISETP.NE.AND P3, PT, R18, RZ, PT ;  /* 0x000000ff1200720c */ /* 0x000fca0003f65270 */
[----:B------:R-:W-:-:S13]  /*1b840*/  ISETP.EQ.AND P3, PT, R3, 0x7ff00000, !P3 ;  /* 0x7ff000000300780c */ /* 0x000fda0005f62270 */
[----:B------:R-:W0:Y:S01]  /*1b850*/  DSETP.LTU.OR P3, PT, |R18|, 2.14748364800000000000e+09, P3 ;  /* 0x41e000001200742a */ /* 0x000e220001f69600 */
[----:B--2---:R1:W-:Y:S04]  /*1b860*/  STL.64 [R1+0x3d8], R16 ;  /* 0x0003d81001007387 */ /* 0x0043e80000100a00 */
[----:B----4-:R2:W-:Y:S04]  /*1b870*/  STL.64 [R1+0x428], R14 ;  /* 0x0004280e01007387 */ /* 0x0105e80000100a00 */
[----:B-----5:R2:W-:Y:S04]  /*1b880*/  STL.64 [R1+0x488], R12 ;  /* 0x0004880c01007387 */ /* 0x0205e80000100a00 */
[----:B---3--:R2:W-:-:S15]  /*1b890*/  STL.64 [R1+0x650], R10 ;  /* 0x0006500a01007387 */ /* 0x0085de0000100a00 */
[----:B------:R-:W-:-:S06]  /*1b8a0*/  NOP ;  /* 0x0000000000007918 */ /* 0x000fcc0000000000 */
[----:B------:R-:W-:-:S15]  /*1b8b0*/  NOP ;  /* 0x0000000000007918 */ /* 0x000fde0000000000 */
[----:B------:R-:W-:-:S15]  /*1b8c0*/  NOP ;  /* 0x0000000000007918 */ /* 0x000fde0000000000 */
[----:B-1----:R2:W1:Y:S01]  /*1b8d0*/  DMUL R16, R22, R8 ;  /* 0x0000000816107228 */ /* 0x0024620000000000 */
        /* <DEDUP_REMOVED lines=10> */
.L_x_431:
[----:B------:R-:W-:Y:S05]  /*1b980*/  BSYNC.RECONVERGENT B1 ;  /* 0x0000000000017941 */ /* 0x000fea0003800200 */
.L_x_430:
[----:B--2---:R-:W2:Y:S01]  /*1b990*/  LDL.64 R4, [R1+0x200] ;  /* 0x0002000001047983 */ /* 0x004ea20000100a00 */
[----:B------:R-:W-:Y:S01]  /*1b9a0*/  LOP3.LUT R3, R17, 0x7fffffff, RZ, 0xc0, !PT ;  /* 0x7fffffff11037812 */ /* 0x000fe200078ec0ff */
[----:B------:R-:W0:Y:S01]  /*1b9b0*/  F2F.F64.F32 R20, R20 ;  /* 0x0000001400147310 */ /* 0x000e220000201800 */
        /* <DEDUP_REMOVED lines=55> */
.L_x_435:
[----:B------:R-:W2:Y:S04]  /*1bd30*/  LDL R3, [R1] ;  /* 0x0000000001037983 */ /* 0x000ea80000100800 */
[----:B------:R3:W-:Y:S04]  /*1bd40*/  STL.64 [R1+0x4e8], R4 ;  /* 0x0004e80401007387 */ /* 0x0007e80000100a00 */
[----:B--2---:R3:W-:Y:S01]  /*1bd50*/  STL [R1+0x5ac], R3 ;  /* 0x0005ac0301007387 */ /* 0x0047e20000100800 */
[----:B------:R-:W-:Y:S05]  /*1bd60*/  BRA `(.L_x_434) ;  /* 0x00000000000c7947 */ /* 0x000fea0003800000 */
.L_x_433:
[----:B------:R-:W0:Y:S01]  /*1bd70*/  DMUL R4, RZ, R16 ;  /* 0x00000010ff047228 */ /* 0x000e220000000000 */
[----:B------:R1:W-:Y:S04]  /*1bd80*/  STL [R1+0x5ac], RZ ;  /* 0x0005acff01007387 */ /* 0x0003e80000100800 */
[----:B0-----:R1:W-:Y:S02]  /*1bd90*/  STL.64 [R1+0x4e8], R4 ;  /* 0x0004e80401007387 */ /* 0x0013e40000100a00 */
.L_x_434:
[----:B------:R-:W-:Y:S05]  /*1bda0*/  BSYNC.RECONVERGENT B1 ;  /* 0x0000000000017941 */ /* 0x000fea0003800200 */
.L_x_432:
        /* <DEDUP_REMOVED lines=15> */
[----:B---3--:R-:W-:Y:S04]  /*1bea0*/  DMUL R16, R20, R8 ;  /* 0x0000000814107228 */ /* 0x008fe80000000000 */
[----:B------:R-:W-:-:S15]  /*1beb0*/  ISETP.EQ.AND P3, PT, R3, 0x7ff00000, !P3 ;  /* 0x7ff000000300780c */ /* 0x000fde0005f62270 */
[----:B------:R-:W-:-:S15]  /*1bec0*/  NOP ;  /* 0x0000000000007918 */ /* 0x000fde0000000000 */
[----:B------:R-:W-:-:S15]  /*1bed0*/  NOP ;  /* 0x0000000000007918 */ /* 0x000fde0000000000 */
[----:B------:R-:W-:-:S15]  /*1bee0*/  NOP ;  /* 0x0000000000007918 */ /* 0x000fde0000000000 */
[----:B------:R-:W0:Y:S01]  /*1bef0*/  DSETP.LTU.OR P3, PT, |R18|, 2.14748364800000000000e+09, P3 ;  /* 0x41e000001200742a */ /* 0x000e220001f69600 */
[----:B--2---:R1:W-:Y:S04]  /*1bf00*/  STL.64 [R1+0x3c8], R22 ;  /* 0x0003c81601007387 */ /* 0x0043e80000100a00 */
[----:B----4-:R1:W-:Y:S04]  /*1bf10*/  STL.64 [R1+0x418], R14 ;  /* 0x0004180e01007387 */ /* 0x0103e80000100a00 */
[----:B-----5:R1:W-:Y:S04]  /*1bf20*/  STL.64 [R1+0x470], R12 ;  /* 0x0004700c01007387 */ /* 0x0203e80000100a00 */
[----:B------:R1:W-:Y:S04]  /*1bf30*/  STL.64 [R1+0x630], R10 ;  /* 0x0006300a01007387 */ /* 0x0003e80000100a00 */
[----:B------:R1:W-:Y:S04]  /*1bf40*/  STL.64 [R1+0x6c8], R6 ;  /* 0x0006c80601007387 */ /* 0x0003e80000100a00 */
[----:B------:R1:W-:Y:S01]  /*1bf50*/  STL.64 [R1+0x7b0], R4 ;  /* 0x0007b00401007387 */ /* 0x0003e20000100a00 */
[----:B0-----:R-:W-:Y:S05]  /*1bf60*/  @P3 BRA `(.L_x_437) ;  /* 0x00000000001c3947 */ /* 0x001fea0003800000 */
[----:B------:R-:W-:Y:S02]  /*1bf70*/  MOV.64 R8, UR6 ;  /* 0x0000000600087c02 */ /* 0x000fe40008010f00 */
[----:B-1----:R-:W-:Y:S02]  /*1bf80*/  MOV.64 R4, UR6 ;  /* 0x0000000600047c02 */ /* 0x002fe40008010f00 */
[----:B------:R-:W-:Y:S01]  /*1bf90*/  MOV R6, R18 ;  /* 0x0000001200067202 */ /* 0x000fe20000000f00 */
[----:B------:R-:W-:Y:S01]  /*1bfa0*/  MOV R7, R19 ;  /* 0x0000001300077202 */ /* 0x000fe20000000f00 */
[----:B------:R-:W-:Y:S01]  /*1bfb0*/  MOV R3, 0x1bfe0 ;  /* 0x0001bfe000037802 */ /* 0x000fe20000000f00 */
[----:B------:R-:W-:-:S07]  /*1bfc0*/  MOV R5, R9 ;  /* 0x0000000900057202 */ /* 0x000fce0000000f00 */
[----:B------:R-:W-:Y:S05]  /*1bfd0*/  CALL.REL.NOINC `($triton_poi_fused_cat_2$__internal_trig_reduction_slowpathd) ;  /* 0x0000025400bc7944 */ /* 0x000fea0003c00000 */
.L_x_437:
[----:B------:R-:W-:Y:S05]  /*1bfe0*/  BSYNC.RECONVERGENT B1 ;  /* 0x0000000000017941 */ /* 0x000fea0003800200 */
.L_x_436:
[----:B-1----:R-:W2:Y:S01]  /*1bff0*/  LDL.64 R4, [R1+0x4c0] ;  /* 0x0004c00001047983 */ /* 0x002ea20000100a00 */
[----:B------:R-:W-:Y:S01]  /*1c000*/  LOP3.LUT R3, R17, 0x7fffffff, RZ, 0xc0, !PT ;  /* 0x7fffffff11037812 */ /* 0x000fe200078ec0ff */
[----:B------:R0:W1:Y:S01]  /*1c010*/  F2F.F64.F32 R20, R24 ;  /* 0x0000001800147310 */ /* 0x0000620000201800 */
        /* <DEDUP_REMOVED lines=55> */
.L_x_441:
[----:B------:R-:W2:Y:S04]  /*1c390*/  LDL R3, [R1] ;  /* 0x0000000001037983 */ /* 0x000ea80000100800 */
[----:B------:R3:W-:Y:S04]  /*1c3a0*/  STL.64 [R1+0x4e0], R4 ;  /* 0x0004e00401007387 */ /* 0x0007e80000100a00 */
[----:B--2---:R3:W-:Y:S01]  /*1c3b0*/  STL [R1+0x5a8], R3 ;  /* 0x0005a80301007387 */ /* 0x0047e20000100800 */
[----:B------:R-:W-:Y:S05]  /*1c3c0*/  BRA `(.L_x_440) ;  /* 0x00000000000c7947 */ /* 0x000fea0003800000 */
.L_x_439:
[----:B------:R-:W0:Y:S01]  /*1c3d0*/  DMUL R4, RZ, R16 ;  /* 0x00000010ff047228 */ /* 0x000e220000000000 */
[----:B------:R1:W-:Y:S04]  /*1c3e0*/  STL [R1+0x5a8], RZ ;  /* 0x0005a8ff01007387 */ /* 0x0003e80000100800 */
[----:B0-----:R1:W-:Y:S02]  /*1c3f0*/  STL.64 [R1+0x4e0], R4 ;  /* 0x0004e00401007387 */ /* 0x0013e40000100a00 */
.L_x_440:
[----:B------:R-:W-:Y:S05]  /*1c400*/  BSYNC.RECONVERGENT B1 ;  /* 0x0000000000017941 */ /* 0x000fea0003800200 */
.L_x_438:
        /* <DEDUP_REMOVED lines=35> */
.L_x_443:
[----:B------:R-:W-:Y:S05]  /*1c640*/  BSYNC.RECONVERGENT B1 ;  /* 0x0000000000017941 */ /* 0x000fea0003800200 */
.L_x_442:
        /* <DEDUP_REMOVED lines=52> */
.L_x_447:
[----:B------:R-:W2:Y:S04]  /*1c990*/  LDL R3, [R1] ;  /* 0x0000000001037983 */ /* 0x000ea80000100800 */
[----:B------:R3:W-:Y:S04]  /*1c9a0*/  STL.64 [R1+0x4d8], R4 ;  /* 0x0004d80401007387 */ /* 0x0007e80000100a00 */
[----:B--2---:R3:W-:Y:S01]  /*1c9b0*/  STL [R1+0x58c], R3 ;  /* 0x00058c0301007387 */ /* 0x0047e20000100800 */
[----:B------:R-:W-:Y:S05]  /*1c9c0*/  BRA `(.L_x_446) ;  /* 0x00000000000c7947 */ /* 0x000fea0003800000 */
.L_x_445:
[----:B-1----:R-:W0:Y:S01]  /*1c9d0*/  DMUL R4, RZ, R16 ;  /* 0x00000010ff047228 */ /* 0x002e220000000000 */
[----:B------:R1:W-:Y:S04]  /*1c9e0*/  STL [R1+0x58c], RZ ;  /* 0x00058cff01007387 */ /* 0x0003e80000100800 */
[----:B0-----:R1:W-:Y:S02]  /*1c9f0*/  STL.64 [R1+0x4d8], R4 ;  /* 0x0004d80401007387 */ /* 0x0013e40000100a00 */
.L_x_446:
[----:B------:R-:W-:Y:S05]  /*1ca00*/  BSYNC.RECONVERGENT B1 ;  /* 0x0000000000017941 */ /* 0x000fea0003800200 */
.L_x_444:
[----:B0--3--:R-:W2:Y:S01]  /*1ca10*/  LDL R3, [R1+0x58c] ;  /* 0x00058c0001037983 */ /* 0x009ea20000100800 */
[----:B------:R-:W0:Y:S03]  /*1ca20*/  LDC.64 R6, c[0x4][0x18] ;  /* 0x01000600ff067b82 */ /* 0x000e260000000a00 */
[----:B-1----:R-:W3:Y:S04]  /*1ca30*/  LDL.LU R4, [R1+0x78] ;  /* 0x0000780001047983 */ /* 0x002ee80000300800 */
[----:B------:R-:W4:Y:S01]  /*1ca40*/  LDL.64 R10, [R1+0x58] ;  /* 0x00005800010a7983 */ /* 0x000f220000100a00 */
[----:B------:R-:W-:Y:S01]  /*1ca50*/  PLOP3.LUT P3, PT, PT, PT, UP1, 0x80, 0x8 ;  /* 0x000000000008781c */ /* 0x000fe20003f6f018 */
[----:B------:R-:W-:Y:S01]  /*1ca60*/  MOV R12, UR9 ;  /* 0x00000009000c7c02 */ /* 0x000fe20008000f00 */
[----:B------:R-:W-:Y:S01]  /*1ca70*/  UMOV UR4, 0xf0 ;  /* 0x000000f000047882 */ /* 0x000fe20000000000 */
[----:B------:R-:W4:Y:S03]  /*1ca80*/  LDL.64 R8, [R1+0x1e0] ;  /* 0x0001e00001087983 */ /* 0x000f260000100a00 */
[----:B------:R-:W-:Y:S01]  /*1ca90*/  ISETP.EQ.AND P5, PT, R12, 0x2, P2 ;  /* 0x000000020c00780c */ /* 0x000fe200017a2270 */
[----:B------:R-:W-:Y:S01]  /*1caa0*/  USHF.R.U32 UR12, UR4, 0x4, URZ ;  /* 0x00000004040c7899 */ /* 0x000fe200080016ff */
[----:B------:R-:W-:-:S03]  /*1cab0*/  UMOV UR13, 0x140 ;  /* 0x00000140000d7882 */ /* 0x000fc60000000000 */
[----:B------:R-:W-:-:S04]  /*1cac0*/  ULOP3.LUT UR13, UR13, 0xf, UR12, 0xf8, !UPT ;  /* 0x0000000f0d0d7892 */ /* 0x000fc8000f8ef80c */
[----:B------:R-:W-:Y:S01]  /*1cad0*/  USHF.L.U32 UR13, UR13, 0x14, URZ ;  /* 0x000000140d0d7899 */ /* 0x000fe200080006ff */
[----:B------:R-:W-:Y:S01]  /*1cae0*/  UMOV UR12, URZ ;  /* 0x000000ff000c7c82 */ /* 0x000fe20008000000 */
[----:B------:R-:W-:Y:S01]  /*1caf0*/  HFMA2 R16, -RZ, RZ, 0, 0 ;  /* 0x00000000ff107431 */ /* 0x000fe200000001ff */
[----:B------:R-:W-:Y:S01]  /*1cb00*/  MOV R20, RZ ;  /* 0x000000ff00147202 */ /* 0x000fe20000000f00 */
[----:B------:R1:W-:Y:S01]  /*1cb10*/  STL [R1+0x1084], R12 ;  /* 0x0010840c01007387 */ /* 0x0003e20000100800 */
[----:B--2---:R-:W-:Y:S01]  /*1cb20*/  LOP3.LUT R24, R3, 0x1, RZ, 0xc0, !PT ;  /* 0x0000000103187812 */ /* 0x004fe200078ec0ff */
[----:B---3--:R-:W-:-:S04]  /*1cb30*/  ISETP.GT.AND P4, PT, R4, 0x2a, P3 ;  /* 0x0000002a0400780c */ /* 0x008fc80001f84270 */
[----:B------:R-:W-:Y:S01]  /*1cb40*/  IMAD.SHL.U32 R4, R24, 0x8, RZ ;  /* 0x0000000818047824 */ /* 0x000fe200078e00ff */
[----:B----4-:R-:W2:Y:S03]  /*1cb50*/  @P5 LDG.E.EL R16, desc[UR12][R10.64+0x8] ;  /* 0x0000080c0a105981 */ /* 0x010ea6000c2e1900 */
[----:B0-----:R-:W-:Y:S01]  /*1cb60*/  IMAD.WIDE.U32 R4, R4, 0x8, R6 ;  /* 0x0000000804047825 */ /* 0x001fe200078e0006 */
[----:B------:R-:W-:Y:S01]  /*1cb70*/  USHF.R.U32 UR4, UR4, 0x4, URZ ;  /* 0x0000000404047899 */ /* 0x000fe200080016ff */
[----:B------:R-:W-:-:S03]  /*1cb80*/  UMOV UR5, 0x140 ;  /* 0x0000014000057882 */ /* 0x000fc60000000000 */
[----:B------:R-:W-:-:S04]  /*1cb90*/  ULOP3.LUT UR5, UR5, 0xf, UR4, 0xf8, !UPT ;  /* 0x0000000f05057892 */ /* 0x000fc8000f8ef804 */
[----:B------:R-:W-:Y:S01]  /*1cba0*/  USHF.L.U32 UR5, UR5, 0x14, URZ ;  /* 0x0000001405057899 */ /* 0x000fe200080006ff */
[----:B------:R-:W-:Y:S01]  /*1cbb0*/  UMOV UR4, URZ ;  /* 0x000000ff00047c82 */ /* 0x000fe20008000000 */
[----:B------:R-:W-:Y:S01]  /*1cbc0*/  MOV R3, RZ ;  /* 0x000000ff00037202 */ /* 0x000fe20000000f00 */
[----:B------:R-:W3:Y:S04]  /*1cbd0*/  LDL.64 R6, [R1+0x1e8] ;  /* 0x0001e80001067983 */ /* 0x000ee80000100a00 */
[----:B-1----:R-:W4:Y:S04]  /*1cbe0*/  LDG.E.64.CONSTANT R12, desc[UR14][R4.64+0x8] ;  /* 0x0000080e040c7981 */ /* 0x002f28000c1e9b00 */
[----:B------:R-:W5:Y:S04]  /*1cbf0*/  @P4 LDG.E.EL R20, desc[UR12][R10.64+0x8] ;  /* 0x0000080c0a144981 */ /* 0x000f68000c2e1900 */
[----:B------:R-:W2:Y:S04]  /*1cc00*/  @P4 LDG.E.EL R3, desc[UR4][R30.64+0x8] ;  /* 0x000008041e034981 */ /* 0x000ea8000c2e1900 */
[----:B------:R-:W2:Y:S04]  /*1cc10*/  LDG.E.64.CONSTANT R14, desc[UR14][R4.64+0x20] ;  /* 0x0000200e040e7981 */ /* 0x000ea8000c1e9b00 */
[----:B------:R-:W2:Y:S04]  /*1cc20*/  LDG.E.64.CONSTANT R10, desc[UR14][R4.64+0x10] ;  /* 0x0000100e040a7981 */ /* 0x000ea8000c1e9b00 */
[----:B------:R-:W3:Y:S04]  /*1cc30*/  LDG.E.64.CONSTANT R18, desc[UR14][R4.64+0x18] ;  /* 0x0000180e04127981 */ /* 0x000ee8000c1e9b00 */
[----:B----4-:R0:W-:Y:S04]  /*1cc40*/  STL.64 [R1+0x3b8], R12 ;  /* 0x0003b80c01007387 */ /* 0x0101e80000100a00 */
[----:B0-----:R-:W4:Y:S04]  /*1cc50*/  LDG.E.64.CONSTANT R12, desc[UR14][R4.64+0x28] ;  /* 0x0000280e040c7981 */ /* 0x001f28000c1e9b00 */
[----:B--2---:R0:W-:Y:S04]  /*1cc60*/  STL.64 [R1+0x3f0], R10 ;  /* 0x0003f00a01007387 */ /* 0x0041e80000100a00 */
[----:B0-----:R0:W2:Y:S04]  /*1cc70*/  LDG.E.64.CONSTANT R10, desc[UR14][R4.64+0x30] ;  /* 0x0000300e040a7981 */ /* 0x0010a8000c1e9b00 */
[----:B------:R1:W-:Y:S01]  /*1cc80*/  STL [R1+0x1d4], R3 ;  /* 0x0001d40301007387 */ /* 0x0003e20000100800 */
[----:B0-----:R-:W0:Y:S02]  /*1cc90*/  DMUL R4, RZ, R8 ;  /* 0x00000008ff047228 */ /* 0x001e240000000000 */
[----:B0-----:R-:W-:Y:S01]  /*1cca0*/  ISETP.NE.AND P3, PT, R4, RZ, PT ;  /* 0x000000ff0400720c */ /* 0x001fe20003f65270 */
[----:B-1----:R-:W-:Y:S01]  /*1ccb0*/  LOP3.LUT R3, R5, 0x7fffffff, RZ, 0xc0, !PT ;  /* 0x7fffffff05037812 */ /* 0x002fe200078ec0ff */
[----:B------:R-:W-:Y:S04]  /*1ccc0*/  STL.64 [R1+0x5d8], R14 ;  /* 0x0005d80e01007387 */ /* 0x000fe80000100a00 */
[----:B------:R-:W-:Y:S01]  /*1ccd0*/  ISETP.EQ.AND P3, PT, R3, 0x7ff00000, !P3 ;  /* 0x7ff000000300780c */ /* 0x000fe20005f62270 */
[----:B------:R-:W-:-:S15]  /*1cce0*/  LOP3.LUT R0, R0, 0xfdffffff, RZ, 0xc0, !PT ;  /* 0xfdffffff00007812 */ /* 0x000fde00078ec0ff */
[----:B------:R-:W-:-:S10]  /*1ccf0*/  NOP ;  /* 0x0000000000007918 */ /* 0x000fd40000000000 */
[----:B------:R-:W-:-:S15]  /*1cd00*/  NOP ;  /* 0x0000000000007918 */ /* 0x000fde0000000000 */
[----:B------:R-:W-:-:S15]  /*1cd10*/  NOP ;  /* 0x0000000000007918 */ /* 0x000fde0000000000 */
[----:B------:R-:W0:Y:S01]  /*1cd20*/  F2F.F64.F32 R16, R16 ;  /* 0x0000001000107310 */ /* 0x000e220000201800 */
[----:B------:R-:W-:Y:S01]  /*1cd30*/  HFMA2 R22, -RZ, RZ, 0, 0 ;  /* 0x00000000ff167431 */ /* 0x000fe200000001ff */
[----:B------:R-:W-:Y:S01]  /*1cd40*/  @P4 LOP3.LUT R0, R0, 0x2000000, RZ, 0xfc, !PT ;  /* 0x0200000000004812 */ /* 0x000fe200078efcff */
[----:B---3--:R1:W-:Y:S01]  /*1cd50*/  STL.64 [R1+0x448], R18 ;  /* 0x0004481201007387 */ /* 0x0083e20000100a00 */
[----:B------:R-:W-:Y:S02]  /*1cd60*/  BSSY.RECONVERGENT B1, `(.L_x_448) ;  /* 0x0000017000017945 */ /* 0x000fe40003800200 */
[----:B------:R-:W-:Y:S01]  /*1cd70*/  LOP3.LUT R0, R0, 0xfbffffff, RZ, 0xc0, !PT ;  /* 0xfbffffff00007812 */ /* 0x000fe200078ec0ff */
[----:B------:R3:W5:Y:S03]  /*1cd80*/  @P5 LDG.E.EL R22, desc[UR4][R30.64+0x8] ;  /* 0x000008041e165981 */ /* 0x000766000c2e1900 */
[----:B------:R-:W-:-:S15]  /*1cd90*/  @P5 LOP3.LUT R0, R0, 0x4000000, RZ, 0xfc, !PT ;  /* 0x0400000000005812 */ /* 0x000fde00078efcff */
[----:B------:R-:W-:-:S09]  /*1cda0*/  NOP ;  /* 0x0000000000007918 */ /* 0x000fd20000000000 */
[----:B------:R-:W-:-:S15]  /*1cdb0*/  NOP ;  /* 0x0000000000007918 */ /* 0x000fde0000000000 */
[----:B------:R-:W-:-:S15]  /*1cdc0*/  NOP ;  /* 0x0000000000007918 */ /* 0x000fde0000000000 */
[----:B------:R-:W0:-:S15]  /*1cdd0*/  DSETP.LTU.OR P3, PT, |R4|, 2.14748364800000000000e+09, P3 ;  /* 0x41e000000400742a */ /* 0x000e1e0001f69600 */
[----:B------:R-:W-:-:S04]  /*1cde0*/  NOP ;  /* 0x0000000000007918 */ /* 0x000fc80000000000 */
[----:B------:R-:W-:-:S15]  /*1cdf0*/  NOP ;  /* 0x0000000000007918 */ /* 0x000fde0000000000 */
[----:B------:R-:W-:-:S15]  /*1ce00*/  NOP ;  /* 0x0000000000007918 */ /* 0x000fde0000000000 */
[----:B------:R-:W-:-:S15]  /*1ce10*/  NOP ;  /* 0x0000000000007918 */ /* 0x000fde0000000000 */
[----:B-1----:R3:W1:Y:S01]  /*1ce20*/  DMUL R18, RZ, R6 ;  /* 0x00000006ff127228 */ /* 0x0026620000000000 */
[----:B----4-:R3:W-:Y:S04]  /*1ce30*/  STL.64 [R1+0x668], R12 ;  /* 0x0006680c01007387 */ /* 0x0107e80000100a00 */
[----:B--2---:R3:W-:Y:S01]  /*1ce40*/  STL.64 [R1+0x760], R10 ;  /* 0x0007600a01007387 */ /* 0x0047e20000100a00 */
[----:B01----:R-:W-:Y:S05]  /*1ce50*/  @P3 BRA `(.L_x_449) ;  /* 0x00000000001c3947 */ /* 0x003fea0003800000 */
[----:B------:R-:W-:Y:S02]  /*1ce60*/  MOV.64 R8, UR6 ;  /* 0x0000000600087c02 */ /* 0x000fe40008010f00 */
[----:B---3--:R-:W-:Y:S01]  /*1ce70*/  MOV R6, R4 ;  /* 0x0000000400067202 */ /* 0x008fe20000000f00 */
[----:B------:R-:W-:Y:S01]  /*1ce80*/  MOV R7, R5 ;  /* 0x0000000500077202 */ /* 0x000fe20000000f00 */
[----:B------:R-:W-:Y:S02]  /*1ce90*/  MOV.64 R4, UR6 ;  /* 0x0000000600047c02 */ /* 0x000fe40008010f00 */
[----:B------:R-:W-:Y:S01]  /*1cea0*/  MOV R3, 0x1ced0 ;  /* 0x0001ced000037802 */ /* 0x000fe20000000f00 */
[----:B------:R-:W-:-:S07]  /*1ceb0*/  MOV R5, R9 ;  /* 0x0000000900057202 */ /* 0x000fce0000000f00 */
[----:B-----5:R-:W-:Y:S05]  /*1cec0*/  CALL.REL.NOINC `($triton_poi_fused_cat_2$__internal_trig_reduction_slowpathd) ;  /* 0x0000024800007944 */ /* 0x020fea0003c00000 */
.L_x_449:
[----:B------:R-:W-:Y:S05]  /*1ced0*/  BSYNC.RECONVERGENT B1 ;  /* 0x0000000000017941 */ /* 0x000fea0003800200 */
.L_x_448:
        /* <DEDUP_REMOVED lines=14> */
[----:B--2---:R2:W4:Y:S02]  /*1cfc0*/  DMUL R16, R16, R4 ;  /* 0x0000000410107228 */ /* 0x0045240000000000 */
[----:B012-4-:R-:W-:Y:S05]  /*1cfd0*/  @P3 BRA `(.L_x_451) ;  /* 0x00000000001c3947 */ /* 0x017fea0003800000 */
[----:B------:R-:W-:Y:S02]  /*1cfe0*/  MOV.64 R8, UR6 ;  /* 0x0000000600087c02 */ /* 0x000fe40008010f00 */
[----:B------:R-:W-:Y:S02]  /*1cff0*/  MOV.64 R4, UR6 ;  /* 0x0000000600047c02 */ /* 0x000fe40008010f00 */
[----:B---3--:R-:W-:Y:S01]  /*1d000*/  MOV R6, R18 ;  /* 0x0000001200067202 */ /* 0x008fe20000000f00 */
[----:B------:R-:W-:Y:S01]  /*1d010*/  MOV R7, R19 ;  /* 0x0000001300077202 */ /* 0x000fe20000000f00 */
[----:B------:R-:W-:Y:S01]  /*1d020*/  MOV R3, 0x1d050 ;  /* 0x0001d05000037802 */ /* 0x000fe20000000f00 */
[----:B------:R-:W-:-:S07]  /*1d030*/  MOV R5, R9 ;  /* 0x0000000900057202 */ /* 0x000fce0000000f00 */
[----:B------:R-:W-:Y:S05]  /*1d040*/  CALL.REL.NOINC `($triton_poi_fused_cat_2$__internal_trig_reduction_slowpathd) ;  /* 0x0000024400a07944 */ /* 0x000fea0003c00000 */
.L_x_451:
[----:B------:R-:W-:Y:S05]  /*1d050*/  BSYNC.RECONVERGENT B1 ;  /* 0x0000000000017941 */ /* 0x000fea0003800200 */
.L_x_450:
        /* <DEDUP_REMOVED lines=30> */
[----:B-1-3--:R-:W1:Y:S01]  /*1d240*/  DFMA R6, -R4, UR4, R16 ;  /* 0x0000000404067c2b */ /* 0x00ae620008000110 */
        /* <DEDUP_REMOVED lines=23> */
.L_x_455:
[----:B------:R-:W2:Y:S04]  /*1d3c0*/  LDL R3, [R1] ;  /* 0x0000000001037983 */ /* 0x000ea80000100800 */
[----:B------:R4:W-:Y:S04]  /*1d3d0*/  STL.64 [R1+0x4d0], R4 ;  /* 0x0004d00401007387 */ /* 0x0009e80000100a00 */
[----:B--2---:R4:W-:Y:S01]  /*1d3e0*/  STL [R1+0x588], R3 ;  /* 0x0005880301007387 */ /* 0x0049e20000100800 */
[----:B------:R-:W-:Y:S05]  /*1d3f0*/  BRA `(.L_x_454) ;  /* 0x00000000000c7947 */ /* 0x000fea0003800000 */
.L_x_453:
[----:B------:R-:W0:Y:S01]  /*1d400*/  DMUL R4, RZ, R16 ;  /* 0x00000010ff047228 */ /* 0x000e220000000000 */
[----:B------:R1:W-:Y:S04]  /*1d410*/  STL [R1+0x588], RZ ;  /* 0x000588ff01007387 */ /* 0x0003e80000100800 */
[----:B0-----:R1:W-:Y:S02]  /*1d420*/  STL.64 [R1+0x4d0], R4 ;  /* 0x0004d00401007387 */ /* 0x0013e40000100a00 */
.L_x_454:
[----:B------:R-:W-:Y:S05]  /*1d430*/  BSYNC.RECONVERGENT B1 ;  /* 0x0000000000017941 */ /* 0x000fea0003800200 */
.L_x_452:
[----:B0---4-:R-:W2:Y:S01]  /*1d440*/  LDL R3, [R1+0x588] ;  /* 0x0005880001037983 */ /* 0x011ea20000100800 */
[----:B---3--:R-:W0:Y:S03]  /*1d450*/  LDC.64 R6, c[0x4][0x18] ;  /* 0x01000600ff067b82 */ /* 0x008e260000000a00 */
        /* <DEDUP_REMOVED lines=12> */
[----:B------:R-:W-:-:S03]  /*1d520*/  ISETP.NE.AND P4, PT, R18, RZ, PT ;  /* 0x000000ff1200720c */ /* 0x000fc60003f85270 */
[----:B------:R-:W-:Y:S01]  /*1d530*/  ISETP.EQ.AND P3, PT, R3, 0x7ff00000, PT ;  /* 0x7ff000000300780c */ /* 0x000fe20003f62270 */
[----:B--2---:R0:W-:Y:S04]  /*1d540*/  STL.64 [R1+0x3b0], R16 ;  /* 0x0003b01001007387 */ /* 0x0041e80000100a00 */
[----:B----4-:R1:W-:Y:S04]  /*1d550*/  STL.64 [R1+0x3e8], R14 ;  /* 0x0003e80e01007387 */ /* 0x0103e80000100a00 */
[----:B-----5:R1:W-:Y:S04]  /*1d560*/  STL.64 [R1+0x430], R12 ;  /* 0x0004300c01007387 */ /* 0x0203e80000100a00 */
[----:B---3--:R1:W-:Y:S01]  /*1d570*/  STL.64 [R1+0x490], R10 ;  /* 0x0004900a01007387 */ /* 0x0083e20000100a00 */
[----:B0-----:R1:W0:Y:S03]  /*1d580*/  DMUL R16, RZ, R8 ;  /* 0x00000008ff107228 */ /* 0x0012260000000000 */
[----:B------:R1:W-:Y:S04]  /*1d590*/  STL.64 [R1+0x640], R6 ;  /* 0x0006400601007387 */ /* 0x0003e80000100a00 */
[----:B------:R1:W-:Y:S01]  /*1d5a0*/  STL.64 [R1+0x718], R4 ;  /* 0x0007180401007387 */ /* 0x0003e20000100a00 */
[----:B0-----:R-:W-:Y:S05]  /*1d5b0*/  @!P4 BRA P3, `(.L_x_457) ;  /* 0x0000000000ccc947 */ /* 0x001fea0001800000 */
        /* <DEDUP_REMOVED lines=47> */
.L_x_459:
[----:B------:R-:W2:Y:S04]  /*1d8b0*/  LDL R3, [R1] ;  /* 0x0000000001037983 */ /* 0x000ea80000100800 */
[----:B------:R3:W-:Y:S04]  /*1d8c0*/  STL.64 [R1+0x4c8], R4 ;  /* 0x0004c80401007387 */ /* 0x0007e80000100a00 */
[----:B--2---:R3:W-:Y:S01]  /*1d8d0*/  STL [R1+0x54c], R3 ;  /* 0x00054c0301007387 */ /* 0x0047e20000100800 */
[----:B------:R-:W-:Y:S05]  /*1d8e0*/  BRA `(.L_x_458) ;  /* 0x00000000000c7947 */ /* 0x000fea0003800000 */
.L_x_457:
[----:B-1----:R-:W0:Y:S01]  /*1d8f0*/  DMUL R4, RZ, R18 ;  /* 0x00000012ff047228 */ /* 0x002e220000000000 */
[----:B------:R1:W-:Y:S04]  /*1d900*/  STL [R1+0x54c], RZ ;  /* 0x00054cff01007387 */ /* 0x0003e80000100800 */
[----:B0-----:R1:W-:Y:S02]  /*1d910*/  STL.64 [R1+0x4c8], R4 ;  /* 0x0004c80401007387 */ /* 0x0013e40000100a00 */
.L_x_458:
[----:B------:R-:W-:Y:S05]  /*1d920*/  BSYNC.RECONVERGENT B1 ;  /* 0x0000000000017941 */ /* 0x000fea0003800200 */
.L_x_456:
[----:B0--3--:R-:W2:Y:S01]  /*1d930*/  LDL R3, [R1+0x54c] ;  /* 0x00054c0001037983 */ /* 0x009ea20000100800 */
[----:B-1----:R-:W0:Y:S03]  /*1d940*/  LDC.64 R4, c[0x4][0x18] ;  /* 0x01000600ff047b82 */ /* 0x002e260000000a00 */
[----:B------:R-:W3:Y:S04]  /*1d950*/  LDL.LU R6, [R1+0x134] ;  /* 0x0001340001067983 */ /* 0x000ee80000300800 */
[----:B------:R-:W4:Y:S04]  /*1d960*/  LDL.LU R10, [R1+0x138] ;  /* 0x00013800010a7983 */ /* 0x000f280000300800 */
[----:B------:R-:W5:Y:S01]  /*1d970*/  LDL.LU R9, [R1+0x130] ;  /* 0x0001300001097983 */ /* 0x000f620000300800 */
[----:B------:R-:W-:-:S03]  /*1d980*/  LOP3.LUT R20, R20, 0xfffffff7, RZ, 0xc0, !PT ;  /* 0xfffffff714147812 */ /* 0x000fc600078ec0ff */
[----:B------:R-:W3:Y:S04]  /*1d990*/  LDL.LU R8, [R1+0x12c] ;  /* 0x00012c0001087983 */ /* 0x000ee80000300800 */
[----:B------:R-:W3:Y:S01]  /*1d9a0*/  LDL.LU R7, [R1+0x128] ;  /* 0x0001280001077983 */ /* 0x000ee20000300800 */
[----:B--2---:R-:W-:-:S05]  /*1d9b0*/  LOP3.LUT P3, R3, R3, 0x1, RZ, 0xc0, !PT ;  /* 0x0000000103037812 */ /* 0x004fca000786c0ff */
[----:B------:R-:W-:-:S04]  /*1d9c0*/  IMAD.SHL.U32 R3, R3, 0x8, RZ ;  /* 0x0000000803037824 */ /* 0x000fc800078e00ff */
[----:B0-----:R-:W-:-:S05]  /*1d9d0*/  IMAD.WIDE.U32 R4, R3, 0x8, R4 ;  /* 0x0000000803047825 */ /* 0x001fca00078e0004 */
[----:B------:R-:W2:Y:S01]  /*1d9e0*/  LDG.E.64.CONSTANT R12, desc[UR14][R4.64+0x8] ;  /* 0x0000080e040c7981 */ /* 0x000ea2000c1e9b00 */
[----:B------:R-:W-:Y:S02]  /*1d9f0*/  @P3 LOP3.LUT R20, R20, 0x8, RZ, 0xfc, !PT ;  /* 0x0000000814143812 */ /* 0x000fe400078efcff */
[----:B------:R-:W-:Y:S01]  /*1da00*/  LOP3.LUT R3, R17, 0x7fffffff, RZ, 0xc0, !PT ;  /* 0x7fffffff11037812 */ /* 0x000fe200078ec0ff */
[----:B------:R-:W2:Y:S01]  /*1da10*/  LDG.E.64.CONSTANT R18, desc[UR14][R4.64+0x18] ;  /* 0x0000180e04127981 */ /* 0x000ea2000c1e9b00 */
[----:B------:R-:W-:Y:S01]  /*1da20*/  ISETP.NE.AND P3, PT, R16, RZ, PT ;  /* 0x000000ff1000720c */ /* 0x000fe20003f65270 */
[----:B---3--:R-:W-:Y:S02]  /*1da30*/  ISETP.NE.AND P5, PT, R6, RZ, PT ;  /* 0x000000ff0600720c */ /* 0x008fe40003fa5270 */
[----:B------:R-:W3:Y:S02]  /*1da40*/  LDL.LU R6, [R1+0x120] ;  /* 0x0001200001067983 */ /* 0x000ee40000300800 */
[----:B------:R-:W-:-:S02]  /*1da50*/  ISETP.EQ.AND P3, PT, R3, 0x7ff00000, !P3 ;  /* 0x7ff000000300780c */ /* 0x000fc40005f62270 */
[----:B------:R-:W3:Y:S01]  /*1da60*/  LDL.LU R3, [R1+0x124] ;  /* 0x0001240001037983 */ /* 0x000ee20000300800 */
[----:B----4-:R-:W-:-:S03]  /*1da70*/  ISETP.NE.AND P4, PT, R10, RZ, PT ;  /* 0x000000ff0a00720c */ /* 0x010fc60003f85270 */
[----:B------:R-:W4:Y:S01]  /*1da80*/  LDG.E.64.CONSTANT R10, desc[UR14][R4.64+0x10] ;  /* 0x0000100e040a7981 */ /* 0x000f22000c1e9b00 */
[----:B------:R-:W-:-:S03]  /*1da90*/  LOP3.LUT R0, R0, 0xfeffffff, RZ, 0xc0, !PT ;  /* 0xfeffffff00007812 */ /* 0x000fc600078ec0ff */
[----:B------:R-:W4:Y:S06]  /*1daa0*/  LDG.E.64.CONSTANT R14, desc[UR14][R4.64+0x20] ;  /* 0x0000200e040e7981 */ /* 0x000f2c000c1e9b00 */
[----:B------:R-:W-:Y:S01]  /*1dab0*/  @P4 LOP3.LUT R0, R0, 0x1000000, RZ, 0xfc, !PT ;  /* 0x0100000000004812 */ /* 0x000fe200078efcff */
[----:B-----5:R-:W-:-:S03]  /*1dac0*/  ISETP.NE.AND P4, PT, R9, RZ, PT ;  /* 0x000000ff0900720c */ /* 0x020fc60003f85270 */
[----:B------:R-:W-:Y:S01]  /*1dad0*/  LOP3.LUT R0, R0, 0xff7fffff, RZ, 0xc0, !PT ;  /* 0xff7fffff00007812 */ /* 0x000fe200078ec0ff */
[----:B------:R-:W5:Y:S03]  /*1dae0*/  LDL.LU R9, [R1+0x118] ;  /* 0x0001180001097983 */ /* 0x000f660000300800 */
[----:B------:R-:W-:Y:S01]  /*1daf0*/  @P5 LOP3.LUT R0, R0, 0x800000, RZ, 0xfc, !PT ;  /* 0x0080000000005812 */ /* 0x000fe200078efcff */
[----:B------:R-:W-:-:S03]  /*1db00*/  ISETP.NE.AND P5, PT, R8, RZ, PT ;  /* 0x000000ff0800720c */ /* 0x000fc60003fa5270 */
[----:B------:R-:W-:Y:S01]  /*1db10*/  LOP3.LUT R0, R0, 0xffbfffff, RZ, 0xc0, !PT ;  /* 0xffbfffff00007812 */ /* 0x000fe200078ec0ff */
[----:B------:R-:W5:Y:S03]  /*1db20*/  LDL.LU R8, [R1+0x10c] ;  /* 0x00010c0001087983 */ /* 0x000f660000300800 */
[----:B------:R-:W-:-:S04]  /*1db30*/  @P4 LOP3.LUT R0, R0, 0x400000, RZ, 0xfc, !PT ;  /* 0x0040000000004812 */ /* 0x000fc800078efcff */
[----:B------:R-:W-:-:S04]  /*1db40*/  LOP3.LUT R0, R0, 0xffdfffff, RZ, 0xc0, !PT ;  /* 0xffdfffff00007812 */ /* 0x000fc800078ec0ff */
[----:B------:R-:W-:Y:S01]  /*1db50*/  @P5 LOP3.LUT R0, R0, 0x200000, RZ, 0xfc, !PT ;  /* 0x0020000000005812 */ /* 0x000fe200078efcff */
[----:B------:R-:W-:Y:S01]  /*1db60*/  ISETP.NE.AND P4, PT, R7, RZ, PT ;  /* 0x000000ff0700720c */ /* 0x000fe20003f85270 */
[----:B--2---:R0:W-:Y:S01]  /*1db70*/  STL.64 [R1+0x3a8], R12 ;  /* 0x0003a80c01007387 */ /* 0x0041e20000100a00 */
[----:B---3--:R-:W-:-:S03]  /*1db80*/  ISETP.NE.AND P5, PT, R3, RZ, PT ;  /* 0x000000ff0300720c */ /* 0x008fc60003fa5270 */
[----:B0-----:R-:W2:Y:S04]  /*1db90*/  LDL.LU R12, [R1+0x11c] ;  /* 0x00011c00010c7983 */ /* 0x001ea80000300800 */
[----:B------:R-:W3:Y:S01]  /*1dba0*/  LDL.LU R3, [R1+0x114] ;  /* 0x0001140001037983 */ /* 0x000ee20000300800 */
[----:B------:R-:W-:-:S03]  /*1dbb0*/  LOP3.LUT R0, R0, 0xffefffff, RZ, 0xc0, !PT ;  /* 0xffefffff00007812 */ /* 0x000fc600078ec0ff */
[----:B------:R0:W-:Y:S01]  /*1dbc0*/  STL.64 [R1+0x420], R18 ;  /* 0x0004201201007387 */ /* 0x0001e20000100a00 */
[----:B------:R-:W-:Y:S01]  /*1dbd0*/  @P4 LOP3.LUT R0, R0, 0x100000, RZ, 0xfc, !PT ;  /* 0x0010000000004812 */ /* 0x000fe200078efcff */
[----:B------:R-:W-:Y:S02]  /*1dbe0*/  ISETP.NE.AND P4, PT, R6, RZ, PT ;  /* 0x000000ff0600720c */ /* 0x000fe40003f85270 */
[----:B----4-:R1:W-:Y:S04]  /*1dbf0*/  STL.64 [R1+0x3d0], R10 ;  /* 0x0003d00a01007387 */ /* 0x0103e80000100a00 */
[----:B------:R-:W4:Y:S04]  /*1dc00*/  LDL.LU R6, [R1+0x110] ;  /* 0x0001100001067983 */ /* 0x000f280000300800 */
[----:B0-----:R-:W4:Y:S04]  /*1dc10*/  LDG.E.64.CONSTANT R18, desc[UR14][R4.64+0x28] ;  /* 0x0000280e04127981 */ /* 0x001f28000c1e9b00 */
[----:B-1----:R-:W4:Y:S01]  /*1dc20*/  LDL.64 R10, [R1+0x4a8] ;  /* 0x0004a800010a7983 */ /* 0x002f220000100a00 */
[----:B------:R-:W-:-:S03]  /*1dc30*/  LOP3.LUT R0, R0, 0xfffbffff, RZ, 0xc0, !PT ;  /* 0xfffbffff00007812 */ /* 0x000fc600078ec0ff */
[----:B------:R-:W4:Y:S01]  /*1dc40*/  LDL.LU R7, [R1+0x108] ;  /* 0x0001080001077983 */ /* 0x000f220000300800 */
[----:B------:R-:W-:-:S03]  /*1dc50*/  @P5 LOP3.LUT R0, R0, 0x40000, RZ, 0xfc, !PT ;  /* 0x0004000000005812 */ /* 0x000fc600078efcff */
[----:B------:R0:W-:Y:S01]  /*1dc60*/  STL.64 [R1+0x478], R14 ;  /* 0x0004780e01007387 */ /* 0x0001e20000100a00 */
[----:B------:R-:W-:Y:S01]  /*1dc70*/  LOP3.LUT R0, R0, 0xfffdffff, RZ, 0xc0, !PT ;  /* 0xfffdffff00007812 */ /* 0x000fe200078ec0ff */
[----:B-----5:R-:W-:Y:S02]  /*1dc80*/  ISETP.NE.AND P6, PT, R8, RZ, PT ;  /* 0x000000ff0800720c */ /* 0x020fe40003fc5270 */
[----:B------:R-:W5:Y:S01]  /*1dc90*/  LDL.LU R13, [R1+0xc8] ;  /* 0x0000c800010d7983 */ /* 0x000f620000300800 */
[----:B------:R-:W-:-:S03]  /*1dca0*/  @P4 LOP3.LUT R0, R0, 0x20000, RZ, 0xfc, !PT ;  /* 0x0002000000004812 */ /* 0x000fc600078efcff */
[----:B------:R-:W5:Y:S01]  /*1dcb0*/  LDL.LU R8, [R1+0xe8] ;  /* 0x0000e80001087983 */ /* 0x000f620000300800 */
[----:B------:R-:W-:Y:S01]  /*1dcc0*/  LOP3.LUT R0, R0, 0xfffeffff, RZ, 0xc0, !PT ;  /* 0xfffeffff00007812 */ /* 0x000fe200078ec0ff */
[----:B------:R-:W-:Y:S02]  /*1dcd0*/  ISETP.NE.AND P4, PT, R9, RZ, PT ;  /* 0x000000ff0900720c */ /* 0x000fe40003f85270 */
[----:B0-----:R-:W5:Y:S04]  /*1dce0*/  LDG.E.64.CONSTANT R14, desc[UR14][R4.64+0x30] ;  /* 0x0000300e040e7981 */ /* 0x001f68000c1e9b00 */
[----:B------:R-:W5:Y:S04]  /*1dcf0*/  LDL.LU R9, [R1+0xec] ;  /* 0x0000ec0001097983 */ /* 0x000f680000300800 */
[----:B------:R-:W5:Y:S04]  /*1dd00*/  LDL.LU R5, [R1+0xfc] ;  /* 0x0000fc0001057983 */ /* 0x000f680000300800 */
[----:B------:R-:W5:Y:S01]  /*1dd10*/  LDL.LU R4, [R1+0xe0] ;  /* 0x0000e00001047983 */ /* 0x000f620000300800 */
[----:B--2---:R-:W-:-:S03]  /*1dd20*/  ISETP.NE.AND P5, PT, R12, RZ, PT ;  /* 0x000000ff0c00720c */ /* 0x004fc60003fa5270 */
[----:B------:R-:W2:Y:S10]  /*1dd30*/  LDL.LU R12, [R1+0xf8] ;  /* 0x0000f800010c7983 */ /* 0x000eb40000300800 */
[----:B------:R-:W-:Y:S01]  /*1dd40*/  @P5 LOP3.LUT R0, R0, 0x10000, RZ, 0xfc, !PT ;  /* 0x0001000000005812 */ /* 0x000fe200078efcff */
[----:B---3--:R-:W-:-:S02]  /*1dd50*/  ISETP.NE.AND P5, PT, R3, RZ, PT ;  /* 0x000000ff0300720c */ /* 0x008fc40003fa5270 */
[----:B------:R-:W3:Y:S01]  /*1dd60*/  LDL.LU R3, [R1+0x104] ;  /* 0x0001040001037983 */ /* 0x000ee20000300800 */
[----:B------:R-:W-:-:S04]  /*1dd70*/  LOP3.LUT R0, R0, 0xffff7fff, RZ, 0xc0, !PT ;  /* 0xffff7fff00007812 */ /* 0x000fc800078ec0ff */
[----:B------:R-:W-:Y:S01]  /*1dd80*/  @P4 LOP3.LUT R0, R0, 0x8000, RZ, 0xfc, !PT ;  /* 0x0000800000004812 */ /* 0x000fe200078efcff */
[----:B----4-:R-:W-:Y:S02]  /*1dd90*/  ISETP.NE.AND P4, PT, R6, RZ, PT ;  /* 0x000000ff0600720c */ /* 0x010fe40003f85270 */
[----:B------:R-:W4:Y:S04]  /*1dda0*/  LDL.LU R6, [R1+0x100] ;  /* 0x0001000001067983 */ /* 0x000f280000300800 */
[----:B------:R0:W-:Y:S02]  /*1ddb0*/  STL.64 [R1+0x628], R18 ;  /* 0x0006281201007387 */ /* 0x0001e40000100a00 */
[----:B0-----:R0:W-:Y:S02]  /*1ddc0*/  DMUL R18, RZ, R10 ;  /* 0x0000000aff127228 */ /* 0x0011e40000000000 */
[----:B0-----:R-:W2:Y:S04]  /*1ddd0*/  LDL.LU R11, [R1+0xf4] ;  /* 0x0000f400010b7983 */ /* 0x001ea80000300800 */
[----:B------:R-:W2:Y:S01]  /*1dde0*/  LDL.LU R10, [R1+0xf0] ;  /* 0x0000f000010a7983 */ /* 0x000ea20000300800 */
[----:B------:R-:W-:-:S04]  /*1ddf0*/  LOP3.LUT R0, R0, 0xffffbfff, RZ, 0xc0, !PT ;  /* 0xffffbfff00007812 */ /* 0x000fc800078ec0ff */
[----:B------:R-:W-:-:S04]  /*1de00*/  @P5 LOP3.LUT R0, R0, 0x4000, RZ, 0xfc, !PT ;  /* 0x0000400000005812 */ /* 0x000fc800078efcff */
[----:B------:R-:W-:-:S04]  /*1de10*/  LOP3.LUT R0, R0, 0xffffdfff, RZ, 0xc0, !PT ;  /* 0xffffdfff00007812 */ /* 0x000fc800078ec0ff */
[----:B------:R-:W-:Y:S01]  /*1de20*/  @P4 LOP3.LUT R0, R0, 0x2000, RZ, 0xfc, !PT ;  /* 0x0000200000004812 */ /* 0x000fe200078efcff */
[----:B------:R-:W-:-:S03]  /*1de30*/  ISETP.NE.AND P5, PT, R7, RZ, PT ;  /* 0x000000ff0700720c */ /* 0x000fc60003fa5270 */
[----:B------:R-:W-:Y:S01]  /*1de40*/  LOP3.LUT R0, R0, 0xffffefff, RZ, 0xc0, !PT ;  /* 0xffffefff00007812 */ /* 0x000fe200078ec0ff */
[----:B------:R-:W2:Y:S03]  /*1de50*/  LDL.LU R7, [R1+0xe4] ;  /* 0x0000e40001077983 */ /* 0x000ea60000300800 */
[----:B------:R-:W-:-:S04]  /*1de60*/  @P6 LOP3.LUT R0, R0, 0x1000, RZ, 0xfc, !PT ;  /* 0x0000100000006812 */ /* 0x000fc800078efcff */
[----:B------:R-:W-:-:S04]  /*1de70*/  LOP3.LUT R0, R0, 0xfffff7ff, RZ, 0xc0, !PT ;  /* 0xfffff7ff00007812 */ /* 0x000fc800078ec0ff */
[----:B------:R-:W-:Y:S01]  /*1de80*/  @P5 LOP3.LUT R0, R0, 0x800, RZ, 0xfc, !PT ;  /* 0x0000080000005812 */ /* 0x000fe200078efcff */
[----:B---3--:R-:W-:Y:S02]  /*1de90*/  ISETP.NE.AND P4, PT, R3, RZ, PT ;  /* 0x000000ff0300720c */ /* 0x008fe40003f85270 */
[----:B------:R-:W3:Y:S01]  /*1dea0*/  LDL.LU R3, [R1+0xdc] ;  /* 0x0000dc0001037983 */ /* 0x000ee20000300800 */
[----:B------:R-:W-:Y:S01]  /*1deb0*/  LOP3.LUT R0, R0, 0xfffffbff, RZ, 0xc0, !PT ;  /* 0xfffffbff00007812 */ /* 0x000fe200078ec0ff */
[----:B----4-:R-:W-:Y:S01]  /*1dec0*/  ISETP.NE.AND P6, PT, R6, RZ, PT ;  /* 0x000000ff0600720c */ /* 0x010fe20003fc5270 */
[----:B-----5:R-:W-:Y:S01]  /*1ded0*/  ISETP.NE.AND P5, PT, R5, RZ, PT ;  /* 0x000000ff0500720c */ /* 0x020fe20003fa5270 */
[----:B------:R-:W4:Y:S07]  /*1dee0*/  LDL.LU R6, [R1+0xd8] ;  /* 0x0000d80001067983 */ /* 0x000f2e0000300800 */
[----:B------:R-:W-:Y:S01]  /*1def0*/  @P4 LOP3.LUT R0, R0, 0x400, RZ, 0xfc, !PT ;  /* 0x0000040000004812 */ /* 0x000fe200078efcff */
[----:B------:R-:W5:Y:S03]  /*1df00*/  LDL.LU R5, [R1+0xd4] ;  /* 0x0000d40001057983 */ /* 0x000f660000300800 */
[----:B------:R-:W-:Y:S01]  /*1df10*/  LOP3.LUT R0, R0, 0xfffffdff, RZ, 0xc0, !PT ;  /* 0xfffffdff00007812 */ /* 0x000fe200078ec0ff */
[----:B--2---:R-:W-:-:S02]  /*1df20*/  ISETP.NE.AND P4, PT, R12, RZ, PT ;  /* 0x000000ff0c00720c */ /* 0x004fc40003f85270 */
[----:B------:R-:W2:Y:S01]  /*1df30*/  LDL.LU R12, [R1+0xc4] ;  /* 0x0000c400010c7983 */ /* 0x000ea20000300800 */
[----:B------:R-:W-:-:S04]  /*1df40*/  @P6 LOP3.LUT R0, R0, 0x200, RZ, 0xfc, !PT ;  /* 0x0000020000006812 */ /* 0x000fc800078efcff */
[----:B------:R-:W-:-:S04]  /*1df50*/  LOP3.LUT R0, R0, 0xfffffeff, RZ, 0xc0, !PT ;  /* 0xfffffeff00007812 */ /* 0x000fc800078ec0ff */
[----:B------:R-:W-:Y:S01]  /*1df60*/  @P5 LOP3.LUT R0, R0, 0x100, RZ, 0xfc, !PT ;  /* 0x0000010000005812 */ /* 0x000fe200078efcff */
[----:B------:R-:W-:-:S03]  /*1df70*/  ISETP.NE.AND P6, PT, R11, RZ, PT ;  /* 0x000000ff0b00720c */ /* 0x000fc60003fc5270 */
[----:B------:R-:W-:Y:S01]  /*1df80*/  LOP3.LUT R0, R0, 0xffffff7f, RZ, 0xc0, !PT ;  /* 0xffffff7f00007812 */ /* 0x000fe200078ec0ff */
[----:B------:R-:W2:Y:S03]  /*1df90*/  LDL.LU R11, [R1+0xc0] ;  /* 0x0000c000010b7983 */ /* 0x000ea60000300800 */
        /* <DEDUP_REMOVED lines=12> */
[----:B------:R-:W-:-:S04]  /*1e060*/  @P4 LOP3.LUT R0, R0, 0x10, RZ, 0xfc, !PT ;  /* 0x0000001000004812 */ /* 0x000fc800078efcff */
[----:B------:R-:W-:-:S04]  /*1e070*/  LOP3.LUT R0, R0, 0xfffffff7, RZ, 0xc0, !PT ;  /* 0xfffffff700007812 */ /* 0x000fc800078ec0ff */
[----:B------:R-:W-:Y:S01]  /*1e080*/  @P6 LOP3.LUT R0, R0, 0x8, RZ, 0xfc, !PT ;  /* 0x0000000800006812 */ /* 0x000fe200078efcff */
[----:B------:R-:W-:Y:S02]  /*1e090*/  ISETP.NE.AND P4, PT, R4, RZ, PT ;  /* 0x000000ff0400720c */ /* 0x000fe40003f85270 */
[----:B------:R-:W2:Y:S01]  /*1e0a0*/  LDL.LU R4, [R1+0xd0] ;  /* 0x0000d00001047983 */ /* 0x000ea20000300800 */
[----:B---3--:R-:W-:-:S03]  /*1e0b0*/  ISETP.NE.AND P6, PT, R3, RZ, PT ;  /* 0x000000ff0300720c */ /* 0x008fc60003fc5270 */
[----:B------:R-:W3:Y:S01]  /*1e0c0*/  LDL.LU R3, [R1+0xcc] ;  /* 0x0000cc0001037983 */ /* 0x000ee20000300800 */
[----:B------:R-:W-:Y:S01]  /*1e0d0*/  ISETP.NE.AND P5, PT, R7, RZ, PT ;  /* 0x000000ff0700720c */ /* 0x000fe20003fa5270 */
[----:B------:R-:W-:Y:S02]  /*1e0e0*/  LOP3.LUT R0, R0, 0xfffffffb, RZ, 0xc0, !PT ;  /* 0xfffffffb00007812 */ /* 0x000fe400078ec0ff */
[----:B------:R-:W3:Y:S10]  /*1e0f0*/  LDL.LU R7, [R1+0xb0] ;  /* 0x0000b00001077983 */ /* 0x000ef40000300800 */
[----:B------:R-:W-:Y:S01]  /*1e100*/  @P5 LOP3.LUT R0, R0, 0x4, RZ, 0xfc, !PT ;  /* 0x0000000400005812 */ /* 0x000fe200078efcff */
[----:B----4-:R-:W-:-:S02]  /*1e110*/  ISETP.NE.AND P5, PT, R6, RZ, PT ;  /* 0x000000ff0600720c */ /* 0x010fc40003fa5270 */
[----:B------:R-:W4:Y:S01]  /*1e120*/  LDL.LU R6, [R1+0xac] ;  /* 0x0000ac0001067983 */ /* 0x000f220000300800 */
[----:B------:R-:W-:-:S10]  /*1e130*/  LOP3.LUT R20, R20, 0x7fffffff, RZ, 0xc0, !PT ;  /* 0x7fffffff14147812 */ /* 0x000fd400078ec0ff */
[----:B------:R-:W-:Y:S02]  /*1e140*/  @P5 LOP3.LUT R20, R20, 0x80000000, RZ, 0xfc, !PT ;  /* 0x8000000014145812 */ /* 0x000fe400078efcff */
[----:B------:R-:W-:-:S04]  /*1e150*/  LOP3.LUT R0, R0, 0xfffffffd, RZ, 0xc0, !PT ;  /* 0xfffffffd00007812 */ /* 0x000fc800078ec0ff */
[----:B------:R-:W-:Y:S01]  /*1e160*/  @P4 LOP3.LUT R0, R0, 0x2, RZ, 0xfc, !PT ;  /* 0x0000000200004812 */ /* 0x000fe200078efcff */
[----:B-----5:R-:W-:Y:S02]  /*1e170*/  ISETP.NE.AND P4, PT, R5, RZ, PT ;  /* 0x000000ff0500720c */ /* 0x020fe40003f85270 */
[----:B------:R-:W5:Y:S01]  /*1e180*/  LDL.LU R5, [R1+0xa8] ;  /* 0x0000a80001057983 */ /* 0x000f620000300800 */
[----:B------:R-:W-:-:S04]  /*1e190*/  LOP3.LUT R0, R0, 0xfffffffe, RZ, 0xc0, !PT ;  /* 0xfffffffe00007812 */ /* 0x000fc800078ec0ff */
[----:B------:R-:W-:Y:S01]  /*1e1a0*/  @P6 LOP3.LUT R0, R0, 0x1, RZ, 0xfc, !PT ;  /* 0x0000000100006812 */ /* 0x000fe200078efcff */
[----:B--2---:R-:W-:Y:S02]  /*1e1b0*/  ISETP.NE.AND P6, PT, R4, RZ, PT ;  /* 0x000000ff0400720c */ /* 0x004fe40003fc5270 */
[----:B------:R-:W2:Y:S01]  /*1e1c0*/  LDL.LU R4, [R1+0xa4] ;  /* 0x0000a40001047983 */ /* 0x000ea20000300800 */
[----:B------:R-:W-:-:S04]  /*1e1d0*/  LOP3.LUT R20, R20, 0xbfffffff, RZ, 0xc0, !PT ;  /* 0xbfffffff14147812 */ /* 0x000fc800078ec0ff */
[----:B------:R-:W-:Y:S01]  /*1e1e0*/  @P4 LOP3.LUT R20, R20, 0x40000000, RZ, 0xfc, !PT ;  /* 0x4000000014144812 */ /* 0x000fe200078efcff */
[----:B---3--:R-:W-:Y:S02]  /*1e1f0*/  ISETP.NE.AND P5, PT, R3, RZ, PT ;  /* 0x000000ff0300720c */ /* 0x008fe40003fa5270 */
[----:B------:R-:W3:Y:S01]  /*1e200*/  LDL.LU R3, [R1+0xa0] ;  /* 0x0000a00001037983 */ /* 0x000ee20000300800 */
[----:B------:R-:W-:-:S04]  /*1e210*/  LOP3.LUT R20, R20, 0xdfffffff, RZ, 0xc0, !PT ;  /* 0xdfffffff14147812 */ /* 0x000fc800078ec0ff */
[----:B------:R-:W-:Y:S01]  /*1e220*/  @P6 LOP3.LUT R20, R20, 0x20000000, RZ, 0xfc, !PT ;  /* 0x2000000014146812 */ /* 0x000fe200078efcff */
[----:B------:R-:W-:-:S03]  /*1e230*/  ISETP.NE.AND P4, PT, R13, RZ, PT ;  /* 0x000000ff0d00720c */ /* 0x000fc60003f85270 */
        /* <DEDUP_REMOVED lines=20> */
[----:B----4-:R-:W-:-:S03]  /*1e380*/  ISETP.NE.AND P6, PT, R6, RZ, PT ;  /* 0x000000ff0600720c */ /* 0x010fc60003fc5270 */
[----:B------:R-:W-:-:S04]  /*1e390*/  LOP3.LUT R20, R20, 0xffdfffff, RZ, 0xc0, !PT ;  /* 0xffdfffff14147812 */ /* 0x000fc800078ec0ff */
[----:B------:R-:W-:-:S04]  /*1e3a0*/  @P4 LOP3.LUT R20, R20, 0x200000, RZ, 0xfc, !PT ;  /* 0x0020000014144812 */ /* 0x000fc800078efcff */
[----:B------:R-:W-:-:S04]  /*1e3b0*/  LOP3.LUT R20, R20, 0xffefffff, RZ, 0xc0, !PT ;  /* 0xffefffff14147812 */ /* 0x000fc800078ec0ff */
[----:B------:R-:W-:Y:S01]  /*1e3c0*/  @P6 LOP3.LUT R20, R20, 0x100000, RZ, 0xfc, !PT ;  /* 0x0010000014146812 */ /* 0x000fe200078efcff */
[----:B-----5:R-:W-:Y:S01]  /*1e3d0*/  ISETP.NE.AND P5, PT, R5, RZ, PT ;  /* 0x000000ff0500720c */ /* 0x020fe20003fa5270 */
[----:B--2---:R-:W-:Y:S02]  /*1e3e0*/  ISETP.NE.AND P4, PT, R4, RZ, PT ;  /* 0x000000ff0400720c */ /* 0x004fe40003f85270 */
[----:B------:R-:W-:-:S10]  /*1e3f0*/  LOP3.LUT R20, R20, 0xfff7ffff, RZ, 0xc0, !PT ;  /* 0xfff7ffff14147812 */ /* 0x000fd400078ec0ff */
[----:B------:R-:W-:-:S04]  /*1e400*/  @P5 LOP3.LUT R20, R20, 0x80000, RZ, 0xfc, !PT ;  /* 0x0008000014145812 */ /* 0x000fc800078efcff */
[----:B------:R-:W-:Y:S01]  /*1e410*/  LOP3.LUT R20, R20, 0xfffbffff, RZ, 0xc0, !PT ;  /* 0xfffbffff14147812 */ /* 0x000fe200078ec0ff */
[----:B---3--:R-:W-:Y:S02]  /*1e420*/  ISETP.NE.AND P6, PT, R3, RZ, PT ;  /* 0x000000ff0300720c */ /* 0x008fe40003fc5270 */
[----:B------:R-:W2:Y:S01]  /*1e430*/  LDL.LU R3, [R1+0x13c] ;  /* 0x00013c0001037983 */ /* 0x000ea20000300800 */
[----:B------:R-:W-:Y:S01]  /*1e440*/  @P4 LOP3.LUT R20, R20, 0x40000, RZ, 0xfc, !PT ;  /* 0x0004000014144812 */ /* 0x000fe200078efcff */
[----:B------:R-:W-:-:S03]  /*1e450*/  ISETP.NE.AND P5, PT, R37, RZ, PT ;  /* 0x000000ff2500720c */ /* 0x000fc60003fa5270 */
[----:B------:R-:W-:Y:S01]  /*1e460*/  LOP3.LUT R20, R20, 0xfffdffff, RZ, 0xc0, !PT ;  /* 0xfffdffff14147812 */ /* 0x000fe200078ec0ff */
[----:B------:R-:W-:-:S05]  /*1e470*/  ISETP.NE.AND P4, PT, R36, RZ, PT ;  /* 0x000000ff2400720c */ /* 0x000fca0003f85270 */
[----:B------:R-:W-:-:S04]  /*1e480*/  @P6 LOP3.LUT R20, R20, 0x20000, RZ, 0xfc, !PT ;  /* 0x0002000014146812 */ /* 0x000fc800078efcff */
        /* <DEDUP_REMOVED lines=29> */
[----:B------:R0:W-:Y:S01]  /*1e660*/  STL.64 [R1+0x6f8], R14 ;  /* 0x0006f80e01007387 */ /* 0x0001e20000100a00 */
[----:B------:R-:W-:Y:S02]  /*1e670*/  ISETP.NE.AND P6, PT, R24, RZ, PT ;  /* 0x000000ff1800720c */ /* 0x000fe40003fc5270 */
[----:B------:R-:W-:-:S04]  /*1e680*/  LOP3.LUT R20, R20, 0xffffffbf, RZ, 0xc0, !PT ;  /* 0xffffffbf14147812 */ /* 0x000fc800078ec0ff */
[----:B------:R-:W-:Y:S01]  /*1e690*/  @P4 LOP3.LUT R20, R20, 0x40, RZ, 0xfc, !PT ;  /* 0x0000004014144812 */ /* 0x000fe200078efcff */
[----:B------:R-:W1:Y:S01]  /*1e6a0*/  F2F.F64.F32 R22, R22 ;  /* 0x0000001600167310 */ /* 0x000e620000201800 */
[----:B------:R-:W-:Y:S02]  /*1e6b0*/  ISETP.NE.AND P5, PT, R21, RZ, PT ;  /* 0x000000ff1500720c */ /* 0x000fe40003fa5270 */
[----:B------:R-:W-:-:S04]  /*1e6c0*/  LOP3.LUT R20, R20, 0xffffffdf, RZ, 0xc0, !PT ;  /* 0xffffffdf14147812 */ /* 0x000fc800078ec0ff */
[----:B------:R-:W-:-:S15]  /*1e6d0*/  @P6 LOP3.LUT R20, R20, 0x20, RZ, 0xfc, !PT ;  /* 0x0000002014146812 */ /* 0x000fde00078efcff */
[----:B------:R-:W-:-:S12]  /*1e6e0*/  NOP ;  /* 0x0000000000007918 */ /* 0x000fd80000000000 */
[----:B------:R-:W-:-:S15]  /*1e6f0*/  NOP ;  /* 0x0000000000007918 */ /* 0x000fde0000000000 */
[----:B------:R-:W-:-:S15]  /*1e700*/  NOP ;  /* 0x0000000000007918 */ /* 0x000fde0000000000 */
[----:B------:R-:W3:Y:S01]  /*1e710*/  DSETP.LTU.OR P3, PT, |R16|, 2.14748364800000000000e+09, P3 ;  /* 0x41e000001000742a */ /* 0x000ee20001f69600 */
[----:B------:R-:W-:Y:S01]  /*1e720*/  LOP3.LUT R0, R0, 0xfff7ffff, RZ, 0xc0, !PT ;  /* 0xfff7ffff00007812 */ /* 0x000fe200078ec0ff */
[----:B------:R-:W-:Y:S01]  /*1e730*/  BSSY.RECONVERGENT B1, `(.L_x_460) ;  /* 0x000000d000017945 */ /* 0x000fe20003800200 */
[----:B------:R-:W-:-:S04]  /*1e740*/  LOP3.LUT R20, R20, 0xffffffef, RZ, 0xc0, !PT ;  /* 0xffffffef14147812 */ /* 0x000fc800078ec0ff */
[----:B------:R-:W-:Y:S01]  /*1e750*/  @P5 LOP3.LUT R20, R20, 0x10, RZ, 0xfc, !PT ;  /* 0x0000001014145812 */ /* 0x000fe200078efcff */
[----:B--2---:R-:W-:-:S13]  /*1e760*/  ISETP.NE.AND P4, PT, R3, RZ, PT ;  /* 0x000000ff0300720c */ /* 0x004fda0003f85270 */
[----:B------:R-:W-:Y:S01]  /*1e770*/  @P4 LOP3.LUT R0, R0, 0x80000, RZ, 0xfc, !PT ;  /* 0x0008000000004812 */ /* 0x000fe200078efcff */
[----:B01-3--:R-:W-:Y:S06]  /*1e780*/  @P3 BRA `(.L_x_461) ;  /* 0x00000000001c3947 */ /* 0x00bfec0003800000 */
[----:B------:R-:W-:Y:S02]  /*1e790*/  MOV.64 R8, UR6 ;  /* 0x0000000600087c02 */ /* 0x000fe40008010f00 */
[----:B------:R-:W-:Y:S02]  /*1e7a0*/  MOV.64 R4, UR6 ;  /* 0x0000000600047c02 */ /* 0x000fe40008010f00 */
[----:B------:R-:W-:Y:S01]  /*1e7b0*/  MOV R6, R16 ;  /* 0x0000001000067202 */ /* 0x000fe20000000f00 */
[----:B------:R-:W-:Y:S01]  /*1e7c0*/  MOV R7, R17 ;  /* 0x0000001100077202 */ /* 0x000fe20000000f00 */
[----:B------:R-:W-:Y:S01]  /*1e7d0*/  MOV R3, 0x1e800 ;  /* 0x0001e80000037802 */ /* 0x000fe20000000f00 */
[----:B------:R-:W-:-:S07]  /*1e7e0*/  MOV R5, R9 ;  /* 0x0000000900057202 */ /* 0x000fce0000000f00 */
[----:B------:R-:W-:Y:S05]  /*1e7f0*/  CALL.REL.NOINC `($triton_poi_fused_cat_2$__internal_trig_reduction_slowpathd) ;  /* 0x0000022c00b47944 */ /* 0x000fea0003c00000 */
.L_x_461:
[----:B------:R-:W-:Y:S05]  /*1e800*/  BSYNC.RECONVERGENT B1 ;  /* 0x0000000000017941 */ /* 0x000fea0003800200 */
.L_x_460:
[----:B------:R-:W2:Y:S04]  /*1e810*/  LDL.64 R32, [R1+0x7c8] ;  /* 0x0007c80001207983 */ /* 0x000ea80000100a00 */
[----:B------:R-:W3:Y:S04]  /*1e820*/  LDL.64 R28, [R1+0x7a8] ;  /* 0x0007a800011c7983 */ /* 0x000ee80000100a00 */
[----:B------:R-:W4:Y:S04]  /*1e830*/  LDL.64 R16, [R1+0x4c0] ;  /* 0x0004c00001107983 */ /* 0x000f280000100a00 */
[----:B------:R-:W3:Y:S04]  /*1e840*/  LDL.64 R36, [R1+0x758] ;  /* 0x0007580001247983 */ /* 0x000ee80000100a00 */
[----:B------:R-:W-:Y:S04]  /*1e850*/  STL [R1+0x11e8], R13 ;  /* 0x0011e80d01007387 */ /* 0x000fe80000100800 */
[----:B------:R-:W-:Y:S04]  /*1e860*/  STL [R1+0x1264], R13 ;  /* 0x0012640d01007387 */ /* 0x000fe80000100800 */
[----:B------:R-:W-:Y:S04]  /*1e870*/  STL [R1+0x11f4], R9 ;  /* 0x0011f40901007387 */ /* 0x000fe80000100800 */
[----:B------:R-:W-:Y:S04]  /*1e880*/  STL [R1+0x1258], R9 ;  /* 0x0012580901007387 */ /* 0x000fe80000100800 */
[----:B------:R-:W3:Y:S04]  /*1e890*/  LDL.64 R34, [R1+0x740] ;  /* 0x0007400001227983 */ /* 0x000ee80000100a00 */
[----:B------:R-:W-:Y:S04]  /*1e8a0*/  STL [R1+0x11ec], R27 ;  /* 0x0011ec1b01007387 */ /* 0x000fe80000100800 */
[----:B------:R0:W-:Y:S04]  /*1e8b0*/  STL [R1+0x1260], R27 ;  /* 0x0012601b01007387 */ /* 0x0001e80000100800 */
[----:B------:R-:W-:Y:S04]  /*1e8c0*/  STL [R1+0x11f8], R25 ;  /* 0x0011f81901007387 */ /* 0x000fe80000100800 */
        /* <DEDUP_REMOVED lines=18> */
[----:B------:R1:W-:Y:S04]  /*1e9f0*/  STL [R1+0x1254], R25 ;  /* 0x0012541901007387 */ /* 0x0003e80000100800 */
[----:B0-----:R-:W4:Y:S04]  /*1ea00*/  LDL.64 R26, [R1+0x720] ;  /* 0x00072000011a7983 */ /* 0x001f280000100a00 */
[----:B-1----:R-:W4:Y:S01]  /*1ea10*/  LDL.64 R24, [R1+0x710] ;  /* 0x0007100001187983 */ /* 0x002f220000100a00 */
[----:B--2---:R0:W-:Y:S03]  /*1ea20*/  DMUL R12, R32, R32 ;  /* 0x00000020200c7228 */ /* 0x0041e60000000000 */
[----:B0-----:R-:W2:-:S15]  /*1ea30*/  LDL.64 R32, [R1+0x768] ;  /* 0x0007680001207983 */ /* 0x001e9e0000100a00 */
[----:B------:R-:W-:Y:S01]  /*1ea40*/  NOP ;  /* 0x0000000000007918 */ /* 0x000fe20000000000 */
[----:B------:R-:W-:-:S15]  /*1ea50*/  NOP ;  /* 0x0000000000007918 */ /* 0x000fde0000000000 */
[----:B------:R-:W-:-:S15]  /*1ea60*/  NOP ;  /* 0x0000000000007918 */ /* 0x000fde0000000000 */
[----:B------:R-:W-:-:S15]  /*1ea70*/  NOP ;  /* 0x0000000000007918 */ /* 0x000fde0000000000 */
[----:B---3--:R0:W-:Y:S02]  /*1ea80*/  DMUL R8, R28, R28 ;  /* 0x0000001c1c087228 */ /* 0x0081e40000000000 */
[----:B0-----:R-:W3:-:S15]  /*1ea90*/  LDL.64 R28, [R1+0x748] ;  /* 0x00074800011c7983 */ /* 0x001ede0000100a00 */
[----:B------:R-:W-:Y:S02]  /*1eaa0*/  NOP ;  /* 0x0000000000007918 */ /* 0x000fe40000000000 */
[----:B------:R-:W-:-:S15]  /*1eab0*/  NOP ;  /* 0x0000000000007918 */ /* 0x000fde0000000000 */
[----:B------:R-:W-:-:S15]  /*1eac0*/  NOP ;  /* 0x0000000000007918 */ /* 0x000fde0000000000 */
[----:B------:R-:W-:-:S15]  /*1ead0*/  NOP ;  /* 0x0000000000007918 */ /* 0x000fde0000000000 */
[----:B----4-:R0:W-:Y:S02]  /*1eae0*/  DMUL R16, R22, R16 ;  /* 0x0000001016107228 */ /* 0x0101e40000000000 */
[----:B0-----:R-:W4:-:S15]  /*1eaf0*/  LDL.64 R22, [R1+0x700] ;  /* 0x0007000001167983 */ /* 0x001f1e0000100a00 */
[----:B------:R-:W-:Y:S02]  /*1eb00*/  NOP ;  /* 0x0000000000007918 */ /* 0x000fe40000000000 */
[----:B------:R-:W-:-:S15]  /*1eb10*/  NOP ;  /* 0x0000000000007918 */ /* 0x000fde0000000000 */
[----:B------:R-:W-:-:S15]  /*1eb20*/  NOP ;  /* 0x0000000000007918 */ /* 0x000fde0000000000 */
[----:B------:R-:W-:-:S15]  /*1eb30*/  NOP ;  /* 0x0000000000007918 */ /* 0x000fde0000000000 */
[----:B------:R-:W0:Y:S02]  /*1eb40*/  DMUL R36, R36, R36 ;  /* 0x0000002424247228 */ /* 0x000e240000000000 */
[----:B0-----:R0:W-:-:S15]  /*1eb50*/  STL.64 [R1+0x198], R36 ;  /* 0x0001982401007387 */ /* 0x0011de0000100a00 */
[----:B------:R-:W-:Y:S02]  /*1eb60*/  NOP ;  /* 0x0000000000007918 */ /* 0x000fe40000000000 */
[----:B------:R-:W-:-:S15]  /*1eb70*/  NOP ;  /* 0x0000000000007918 */ /* 0x000fde0000000000 */
[----:B------:R-:W-:-:S15]  /*1eb80*/  NOP ;  /* 0x0000000000007918 */ /* 0x000fde0000000000 */
[----:B------:R-:W-:-:S15]  /*1eb90*/  NOP ;  /* 0x0000000000007918 */ /* 0x000fde0000000000 */
[----:B0-----:R-:W-:-:S15]  /*1eba0*/  DMUL R36, R34, R34 ;  /* 0x0000002222247228 */ /* 0x001fde0000000000 */
[----:B------:R-:W-:-:S04]  /*1ebb0*/  NOP ;  /* 0x0000000000007918 */ /* 0x000fc80000000000 */
[----:B------:R-:W-:-:S15]  /*1ebc0*/  NOP ;  /* 0x0000000000007918 */ /* 0x000fde0000000000 */
[----:B------:R-:W-:-:S15]  /*1ebd0*/  NOP ;  /* 0x0000000000007918 */ /* 0x000fde0000000000 */
[----:B------:R-:W-:-:S15]  /*1ebe0*/  NOP ;  /* 0x0000000000007918 */ /* 0x000fde0000000000 */
[----:B--2---:R-:W-:-:S15]  /*1ebf0*/  DMUL R34, R32, R32 ;  /* 0x0000002020227228 */ /* 0x004fde0000000000 */
[----:B------:R-:W-:-:S04]  /*1ec00*/  NOP ;  /* 0x0000000000007918 */ /* 0x000fc80000000000 */
[----:B------:R-:W-:-:S15]  /*1ec10*/  NOP ;  /* 0x0000000000007918 */ /* 0x000fde0000000000 */
[----:B------:R-:W-:-:S15]  /*1ec20*/  NOP ;  /* 0x0000000000007918 */ /* 0x000fde0000000000 */
[----:B------:R-:W-:-:S15]  /*1ec30*/  NOP ;  /* 0x0000000000007918 */ /* 0x000fde0000000000 */
[----:B---3--:R-:W-:-:S15]  /*1ec40*/  DMUL R32, R28, R28 ;  /* 0x0000001c1c207228 */ /* 0x008fde0000000000 */
[----:B------:R-:W-:-:S04]  /*1ec50*/  NOP ;  /* 0x0000000000007918 */ /* 0x000fc80000000000 */
[----:B------:R-:W-:-:S15]  /*1ec60*/  NOP ;  /* 0x0000000000007918 */ /* 0x000fde0000000000 */
[----:B------:R-:W-:-:S15]  /*1ec70*/  NOP ;  /* 0x0000000000007918 */ /* 0x000fde0000000000 */
[----:B------:R-:W-:-:S15]  /*1ec80*/  NOP ;  /* 0x0000000000007918 */ /* 0x000fde0000000000 */
[----:B------:R-:W-:-:S15]  /*1ec90*/  DMUL R28, R26, R26 ;  /* 0x0000001a1a1c7228 */ /* 0x000fde0000000000 */
        /* <DEDUP_REMOVED lines=9> */
[----:B----4-:R-:W0:Y:S02]  /*1ed30*/  DMUL R24, R22, R22 ;  /* 0x0000001616187228 */ /* 0x010e240000000000 */
[----:B0-----:R0:W-:Y:S04]  /*1ed40*/  STL.64 [R1+0x168], R24 ;  /* 0x0001681801007387 */ /* 0x0011e80000100a00 */
[----:B0-----:R-:W2:-:S15]  /*1ed50*/  LDL.64 R24, [R1+0x5f8] ;  /* 0x0005f80001187983 */ /* 0x001e9e0000100a00 */
[----:B------:R-:W-:-:S13]  /*1ed60*/  NOP ;  /* 0x0000000000007918 */ /* 0x000fda0000000000 */
[----:B------:R-:W-:-:S15]  /*1ed70*/  NOP ;  /* 0x0000000000007918 */ /* 0x000fde0000000000 */
[----:B------:R-:W-:-:S15]  /*1ed80*/  NOP ;  /* 0x0000000000007918 */ /* 0x000fde0000000000 */
[----:B--2---:R-:W0:Y:S02]  /*1ed90*/  DMUL R24, R24, R24 ;  /* 0x0000001818187228 */ /* 0x004e240000000000 */
[----:B0-----:R0:W-:Y:S04]  /*1eda0*/  STL.64 [R1+0xe8], R24 ;  /* 0x0000e81801007387 */ /* 0x0011e80000100a00 */
[----:B0-----:R-:W2:-:S15]  /*1edb0*/  LDL.64 R24, [R1+0x508] ;  /* 0x0005080001187983 */ /* 0x001e9e0000100a00 */
[----:B------:R-:W-:-:S13]  /*1edc0*/  NOP ;  /* 0x0000000000007918 */ /* 0x000fda0000000000 */
[----:B------:R-:W-:-:S15]  /*1edd0*/  NOP ;  /* 0x0000000000007918 */ /* 0x000fde0000000000 */
[----:B------:R-:W-:-:S15]  /*1ede0*/  NOP ;  /* 0x0000000000007918 */ /* 0x000fde0000000000 */
[----:B--2---:R-:W0:Y:S02]  /*1edf0*/  DMUL R24, R24, R24 ;  /* 0x0000001818187228 */ /* 0x004e240000000000 */
[----:B0-----:R0:W-:Y:S04]  /*1ee00*/  STL.64 [R1+0x48], R24 ;  /* 0x0000481801007387 */ /* 0x0011e80000100a00 */
[----:B0-----:R0:W2:Y:S04]  /*1ee10*/  LDL.LU R25, [R1+0x1254] ;  /* 0x0012540001197983 */ /* 0x0010a80000300800 */
[----:B--2---:R0:W2:Y:S04]  /*1ee20*/  LDL.LU R25, [R1+0x1240] ;  /* 0x0012400001197983 */ /* 0x0040a80000300800 */
        /* <DEDUP_REMOVED lines=10> */
[----:B------:R1:W-:Y:S04]  /*1eed0*/  STL [R1+0x1250], R4 ;  /* 0x0012500401007387 */ /* 0x0003e80000100800 */
[----:B-1----:R-:W3:Y:S04]  /*1eee0*/  LDL.64 R4, [R1+0x790] ;  /* 0x0007900001047983 */ /* 0x002ee80000100a00 */
[----:B------:R-:W-:Y:S04]  /*1eef0*/  STL [R1+0x11e4], R7 ;  /* 0x0011e40701007387 */ /* 0x000fe80000100800 */
[----:B------:R1:W-:Y:S04]  /*1ef00*/  STL [R1+0x1268], R7 ;  /* 0x0012680701007387 */ /* 0x0003e80000100800 */
[----:B-1----:R-:W4:Y:S04]  /*1ef10*/  LDL.64 R6, [R1+0x7a0] ;  /* 0x0007a00001067983 */ /* 0x002f280000100a00 */
[----:B--2---:R0:W2:Y:S04]  /*1ef20*/  LDL.LU R25, [R1+0x1214] ;  /* 0x0012140001197983 */ /* 0x0040a80000300800 */
[----:B------:R1:W-:Y:S04]  /*1ef30*/  STL.64 [R1+0x1248], R18 ;  /* 0x0012481201007387 */ /* 0x0003e80000100a00 */
[----:B------:R-:W-:Y:S04]  /*1ef40*/  STL [R1+0x11f0], R15 ;  /* 0x0011f00f01007387 */ /* 0x000fe80000100800 */
[----:B------:R0:W-:Y:S04]  /*1ef50*/  STL [R1+0x125c], R15 ;  /* 0x00125c0f01007387 */ /* 0x0001e80000100800 */
[----:B-1----:R-:W2:Y:S01]  /*1ef60*/  LDL.64 R18, [R1+0x6e8] ;  /* 0x0006e80001127983 */ /* 0x002ea20000100a00 */
[----:B---3--:R-:W1:Y:S03]  /*1ef70*/  DMUL R4, R4, R4 ;  /* 0x0000000404047228 */ /* 0x008e660000000000 */
[----:B------:R3:W-:Y:S04]  /*1ef80*/  STL.64 [R1+0x1c0], R12 ;  /* 0x0001c00c01007387 */ /* 0x0007e80000100a00 */
[----:B0-----:R-:W2:Y:S04]  /*1ef90*/  LDL.64 R14, [R1+0x6d0] ;  /* 0x0006d000010e7983 */ /* 0x001ea80000100a00 */
[----:B------:R0:W-:Y:S04]  /*1efa0*/  STL.64 [R1+0x1b8], R8 ;  /* 0x0001b80801007387 */ /* 0x0001e80000100a00 */
[----:B---3--:R-:W3:Y:S04]  /*1efb0*/  LDL.64 R12, [R1+0x6b8] ;  /* 0x0006b800010c7983 */ /* 0x008ee80000100a00 */
[----:B-1----:R1:W-:Y:S04]  /*1efc0*/  STL.64 [R1+0x1a8], R4 ;  /* 0x0001a80401007387 */ /* 0x0023e80000100a00 */
[----:B0-----:R-:W3:Y:S04]  /*1efd0*/  LDL.64 R8, [R1+0x6c0] ;  /* 0x0006c00001087983 */ /* 0x001ee80000100a00 */
[----:B-1----:R-:W3:-:S15]  /*1efe0*/  LDL.64 R4, [R1+0x6a0] ;  /* 0x0006a00001047983 */ /* 0x002ede0000100a00 */
[----:B------:R-:W-:-:S07]  /*1eff0*/  NOP ;  /* 0x0000000000007918 */ /* 0x000fce0000000000 */
[----:B------:R-:W-:-:S15]  /*1f000*/  NOP ;  /* 0x0000000000007918 */ /* 0x000fde0000000000 */
[----:B----4-:R-:W0:Y:S02]  /*1f010*/  DMUL R6, R6, R6 ;  /* 0x0000000606067228 */ /* 0x010e240000000000 */
[----:B0-----:R0:W-:Y:S04]  /*1f020*/  STL.64 [R1+0x1b0], R6 ;  /* 0x0001b00601007387 */ /* 0x0011e80000100a00 */
[----:B0-----:R-:W4:Y:S04]  /*1f030*/  LDL.64 R6, [R1+0x6a8] ;  /* 0x0006a80001067983 */ /* 0x001f280000100a00 */
[----:B--2---:R0:W2:Y:S04]  /*1f040*/  LDL.LU R25, [R1+0x1210] ;  /* 0x0012100001197983 */ /* 0x0040a80000300800 */
[----:B------:R-:W-:Y:S04]  /*1f050*/  STL [R1+0x11e0], R11 ;  /* 0x0011e00b01007387 */ /* 0x000fe80000100800 */
[----:B------:R1:W-:Y:S04]  /*1f060*/  STL [R1+0x126c], R11 ;  /* 0x00126c0b01007387 */ /* 0x0003e80000100800 */
[----:B-1----:R-:W4:-:S15]  /*1f070*/  LDL.64 R10, [R1+0x778] ;  /* 0x00077800010a7983 */ /* 0x002f1e0000100a00 */
[----:B------:R-:W-:-:S12]  /*1f080*/  NOP ;  /* 0x0000000000007918 */ /* 0x000fd80000000000 */
[----:B------:R-:W-:-:S15]  /*1f090*/  NOP ;  /* 0x0000000000007918 */ /* 0x000fde0000000000 */
[----:B------:R-:W1:Y:S01]  /*1f0a0*/  DMUL R22, R18, R18 ;  /* 0x0000001212167228 */ /* 0x000e620000000000 */
[----:B------:R0:W-:Y:S04]  /*1f0b0*/  STL.64 [R1+0x180], R32 ;  /* 0x0001802001007387 */ /* 0x0001e80000100a00 */
[----:B------:R3:W-:Y:S04]  /*1f0c0*/  STL.64 [R1+0x178], R28 ;  /* 0x0001781c01007387 */ /* 0x0007e80000100a00 */
[----:B-1----:R1:W-:Y:S04]  /*1f0d0*/  STL.64 [R1+0x160], R22 ;  /* 0x0001601601007387 */ /* 0x0023e80000100a00 */
[----:B0-----:R-:W4:Y:S04]  /*1f0e0*/  LDL.64 R32, [R1+0x618] ;  /* 0x0006180001207983 */ /* 0x001f280000100a00 */
[----:B---3--:R-:W3:Y:S04]  /*1f0f0*/  LDL.64 R28, [R1+0x610] ;  /* 0x00061000011c7983 */ /* 0x008ee80000100a00 */
[----:B-1----:R-:W3:-:S15]  /*1f100*/  LDL.64 R22, [R1+0x5e0] ;  /* 0x0005e00001167983 */ /* 0x002ede0000100a00 */
[----:B------:R-:W-:-:S13]  /*1f110*/  NOP ;  /* 0x0000000000007918 */ /* 0x000fda0000000000 */
[----:B------:R-:W-:-:S15]  /*1f120*/  NOP ;  /* 0x0000000000007918 */ /* 0x000fde0000000000 */
[----:B------:R-:W0:Y:S02]  /*1f130*/  DMUL R18, R14, R14 ;  /* 0x0000000e0e127228 */ /* 0x000e240000000000 */
[----:B0-----:R0:W-:Y:S04]  /*1f140*/  STL.64 [R1+0x158], R18 ;  /* 0x0001581201007387 */ /* 0x0011e80000100a00 */
[----:B0-----:R-:W3:-:S15]  /*1f150*/  LDL.64 R18, [R1+0x5b8] ;  /* 0x0005b80001127983 */ /* 0x001ede0000100a00 */
[----:B------:R-:W-:-:S13]  /*1f160*/  NOP ;  /* 0x0000000000007918 */ /* 0x000fda0000000000 */
[----:B------:R-:W-:-:S15]  /*1f170*/  NOP ;  /* 0x0000000000007918 */ /* 0x000fde0000000000 */
[----:B------:R-:W-:-:S15]  /*1f180*/  NOP ;  /* 0x0000000000007918 */ /* 0x000fde0000000000 */
[----:B------:R-:W-:Y:S01]  /*1f190*/  DMUL R14, R12, R12 ;  /* 0x0000000c0c0e7228 */ /* 0x000fe20000000000 */
[----:B--2---:R0:W2:-:S15]  /*1f1a0*/  LDL.LU R25, [R1+0x120c] ;  /* 0x00120c0001197983 */ /* 0x00409e0000300800 */
[----:B------:R-:W-:-:S03]  /*1f1b0*/  NOP ;  /* 0x0000000000007918 */ /* 0x000fc60000000000 */
[----:B------:R-:W-:-:S15]  /*1f1c0*/  NOP ;  /* 0x0000000000007918 */ /* 0x000fde0000000000 */
[----:B------:R-:W-:-:S15]  /*1f1d0*/  NOP ;  /* 0x0000000000007918 */ /* 0x000fde0000000000 */
[----:B------:R-:W-:-:S15]  /*1f1e0*/  NOP ;  /* 0x0000000000007918 */ /* 0x000fde0000000000 */
[----:B------:R-:W1:Y:S02]  /*1f1f0*/  DMUL R12, R8, R8 ;  /* 0x00000008080c7228 */ /* 0x000e640000000000 */
[----:B-1----:R1:W-:Y:S04]  /*1f200*/  STL.64 [R1+0x148], R12 ;  /* 0x0001480c01007387 */ /* 0x0023e80000100a00 */
[----:B------:R4:W-:Y:S04]  /*1f210*/  STL.64 [R1+0x150], R14 ;  /* 0x0001500e01007387 */ /* 0x0009e80000100a00 */
[----:B------:R-:W3:-:S15]  /*1f220*/  LDL.64 R8, [R1+0x698] ;  /* 0x0006980001087983 */ /* 0x000ede0000100a00 */
[----:B------:R-:W-:-:S09]  /*1f230*/  NOP ;  /* 0x0000000000007918 */ /* 0x000fd20000000000 */
[----:B------:R-:W-:-:S15]  /*1f240*/  NOP ;  /* 0x0000000000007918 */ /* 0x000fde0000000000 */
[----:B------:R-:W-:-:S15]  /*1f250*/  NOP ;  /* 0x0000000000007918 */ /* 0x000fde0000000000 */
[----:B-1----:R1:W-:Y:S02]  /*1f260*/  DMUL R12, R4, R4 ;  /* 0x00000004040c7228 */ /* 0x0023e40000000000 */
[----:B-1----:R-:W3:-:S15]  /*1f270*/  LDL.64 R4, [R1+0x658] ;  /* 0x0006580001047983 */ /* 0x002ede0000100a00 */
[----:B------:R-:W-:Y:S02]  /*1f280*/  NOP ;  /* 0x0000000000007918 */ /* 0x000fe40000000000 */
[----:B------:R-:W-:-:S15]  /*1f290*/  NOP ;  /* 0x0000000000007918 */ /* 0x000fde0000000000 */
[----:B------:R-:W-:-:S15]  /*1f2a0*/  NOP ;  /* 0x0000000000007918 */ /* 0x000fde0000000000 */
[----:B------:R-:W-:-:S15]  /*1f2b0*/  NOP ;  /* 0x0000000000007918 */ /* 0x000fde0000000000 */
[----:B----4-:R1:W-:Y:S02]  /*1f2c0*/  DMUL R14, R6, R6 ;  /* 0x00000006060e7228 */ /* 0x0103e40000000000 */
[----:B-1----:R-:W4:-:S15]  /*1f2d0*/  LDL.64 R6, [R1+0x660] ;  /* 0x0006600001067983 */ /* 0x002f1e0000100a00 */
[----:B------:R-:W-:Y:S02]  /*1f2e0*/  NOP ;  /* 0x0000000000007918 */ /* 0x000fe40000000000 */
[----:B------:R-:W-:-:S15]  /*1f2f0*/  NOP ;  /* 0x0000000000007918 */ /* 0x000fde0000000000 */
[----:B------:R-:W-:-:S15]  /*1f300*/  NOP ;  /* 0x0000000000007918 */ /* 0x000fde0000000000 */
[----:B------:R-:W-:-:S15]  /*1f310*/  NOP ;  /* 0x0000000000007918 */ /* 0x000fde0000000000 */
[----:B------:R-:W1:Y:S02]  /*1f320*/  DMUL R10, R10, R10 ;  /* 0x0000000a0a0a7228 */ /* 0x000e640000000000 */
[----:B-1----:R1:W-:Y:S04]  /*1f330*/  STL.64 [R1+0x1a0], R10 ;  /* 0x0001a00a01007387 */ /* 0x0023e80000100a00 */
[----:B-1----:R-:W4:Y:S04]  /*1f340*/  LDL.64 R10, [R1+0x690] ;  /* 0x00069000010a7983 */ /* 0x002f280000100a00 */
[----:B--2---:R0:W2:-:S15]  /*1f350*/  LDL.LU R25, [R1+0x1208] ;  /* 0x0012080001197983 */ /* 0x00409e0000300800 */
[----:B------:R-:W-:-:S09]  /*1f360*/  NOP ;  /* 0x0000000000007918 */ /* 0x000fd20000000000 */
[----:B------:R-:W-:-:S15]  /*1f370*/  NOP ;  /* 0x0000000000007918 */ /* 0x000fde0000000000 */
[----:B------:R-:W-:-:S15]  /*1f380*/  NOP ;  /* 0x0000000000007918 */ /* 0x000fde0000000000 */
[----:B---3--:R-:W1:Y:S02]  /*1f390*/  DMUL R18, R18, R18 ;  /* 0x0000001212127228 */ /* 0x008e640000000000 */
[----:B-1----:R1:W-:Y:S04]  /*1f3a0*/  STL.64 [R1+0xd8], R18 ;  /* 0x0000d81201007387 */ /* 0x0023e80000100a00 */
[----:B------:R3:W-:Y:S04]  /*1f3b0*/  STL.64 [R1+0x190], R36 ;  /* 0x0001902401007387 */ /* 0x0007e80000100a00 */
[----:B-1----:R-:W2:Y:S04]  /*1f3c0*/  LDL.64 R18, [R1+0x4f8] ;  /* 0x0004f80001127983 */ /* 0x002ea80000100a00 */
[----:B---3--:R-:W3:Y:S04]  /*1f3d0*/  LDL.64 R36, [R1+0x648] ;  /* 0x0006480001247983 */ /* 0x008ee80000100a00 */
[----:B------:R1:W-:Y:S04]  /*1f3e0*/  STL.64 [R1+0x188], R34 ;  /* 0x0001882201007387 */ /* 0x0003e80000100a00 */
[----:B-1----:R-:W3:-:S15]  /*1f3f0*/  LDL.64 R34, [R1+0x638] ;  /* 0x0006380001227983 */ /* 0x002ede0000100a00 */
[----:B------:R-:W-:-:S12]  /*1f400*/  NOP ;  /* 0x0000000000007918 */ /* 0x000fd80000000000 */
[----:B------:R-:W-:-:S15]  /*1f410*/  NOP ;  /* 0x0000000000007918 */ /* 0x000fde0000000000 */
[----:B------:R-:W1:Y:S02]  /*1f420*/  DMUL R4, R4, R4 ;  /* 0x0000000404047228 */ /* 0x000e640000000000 */
[----:B-1----:R1:W-:Y:S04]  /*1f430*/  STL.64 [R1+0x118], R4 ;  /* 0x0001180401007387 */ /* 0x0023e80000100a00 */
[----:B-1----:R-:W3:-:S15]  /*1f440*/  LDL.64 R4, [R1+0x580] ;  /* 0x0005800001047983 */ /* 0x002ede0000100a00 */
[----:B------:R-:W-:-:S13]  /*1f450*/  NOP ;  /* 0x0000000000007918 */ /* 0x000fda0000000000 */
[----:B------:R-:W-:-:S15]  /*1f460*/  NOP ;  /* 0x0000000000007918 */ /* 0x000fde0000000000 */
        /* <DEDUP_REMOVED lines=15> */
[----:B-1----:R-:W3:Y:S04]  /*1f560*/  LDL.64 R22, [R1+0x558] ;  /* 0x0005580001167983 */ /* 0x002ee80000100a00 */
[----:B------:R1:W-:Y:S04]  /*1f570*/  STL.64 [R1+0x140], R14 ;  /* 0x0001400e01007387 */ /* 0x0003e80000100a00 */
[----:B-1----:R-:W3:Y:S04]  /*1f580*/  LDL.64 R14, [R1+0x5b0] ;  /* 0x0005b000010e7983 */ /* 0x002ee80000100a00 */
[----:B--2---:R0:W2:-:S15]  /*1f590*/  LDL.LU R25, [R1+0x1204] ;  /* 0x0012040001197983 */ /* 0x00409e0000300800 */
[----:B------:R-:W-:Y:S01]  /*1f5a0*/  NOP ;  /* 0x0000000000007918 */ /* 0x000fe20000000000 */
[----:B------:R-:W-:-:S15]  /*1f5b0*/  NOP ;  /* 0x0000000000007918 */ /* 0x000fde0000000000 */
[----:B------:R-:W-:-:S15]  /*1f5c0*/  NOP ;  /* 0x0000000000007918 */ /* 0x000fde0000000000 */
[----:B----4-:R-:W1:Y:S02]  /*1f5d0*/  DMUL R6, R6, R6 ;  /* 0x0000000606067228 */ /* 0x010e640000000000 */
[----:B-1----:R1:W-:Y:S04]  /*1f5e0*/  STL.64 [R1+0x120], R6 ;  /* 0x0001200601007387 */ /* 0x0023e80000100a00 */
[----:B-1----:R-:W4:-:S15]  /*1f5f0*/  LDL.64 R6, [R1+0x578] ;  /* 0x0005780001067983 */ /* 0x002f1e0000100a00 */
[----:B------:R-:W-:-:S13]  /*1f600*/  NOP ;  /* 0x0000000000007918 */ /* 0x000fda0000000000 */
[----:B------:R-:W-:-:S15]  /*1f610*/  NOP ;  /* 0x0000000000007918 */ /* 0x000fde0000000000 */
[----:B------:R-:W-:-:S15]  /*1f620*/  NOP ;  /* 0x0000000000007918 */ /* 0x000fde0000000000 */
[----:B------:R-:W1:Y:S02]  /*1f630*/  DMUL R10, R10, R10 ;  /* 0x0000000a0a0a7228 */ /* 0x000e640000000000 */
[----:B-1----:R1:W-:Y:S04]  /*1f640*/  STL.64 [R1+0x130], R10 ;  /* 0x0001300a01007387 */ /* 0x0023e80000100a00 */
[----:B-1----:R-:W4:-:S15]  /*1f650*/  LDL.64 R10, [R1+0x598] ;  /* 0x00059800010a7983 */ /* 0x002f1e0000100a00 */
[----:B------:R-:W-:-:S13]  /*1f660*/  NOP ;  /* 0x0000000000007918 */ /* 0x000fda0000000000 */
[----:B------:R-:W-:-:S15]  /*1f670*/  NOP ;  /* 0x0000000000007918 */ /* 0x000fde0000000000 */
[----:B------:R-:W-:-:S15]  /*1f680*/  NOP ;  /* 0x0000000000007918 */ /* 0x000fde0000000000 */
[----:B------:R-:W1:Y:S02]  /*1f690*/  DMUL R8, R8, R8 ;  /* 0x0000000808087228 */ /* 0x000e640000000000 */
[----:B-1----:R1:W-:Y:S04]  /*1f6a0*/  STL.64 [R1+0x128], R8 ;  /* 0x0001280801007387 */ /* 0x0023e80000100a00 */
[----:B-1----:R-:W4:Y:S04]  /*1f6b0*/  LDL.64 R8, [R1+0x590] ;  /* 0x0005900001087983 */ /* 0x002f280000100a00 */
[----:B------:R1:W-:Y:S04]  /*1f6c0*/  STL.64 [R1+0x170], R26 ;  /* 0x0001701a01007387 */ /* 0x0003e80000100a00 */
[----:B-1----:R-:W4:-:S15]  /*1f6d0*/  LDL.64 R26, [R1+0x5f0] ;  /* 0x0005f000011a7983 */ /* 0x002f1e0000100a00 */
[----:B------:R-:W-:-:S05]  /*1f6e0*/  NOP ;  /* 0x0000000000007918 */ /* 0x000fca0000000000 */
[----:B------:R-:W-:-:S15]  /*1f6f0*/  NOP ;  /* 0x0000000000007918 */ /* 0x000fde0000000000 */
[----:B------:R-:W-:-:S15]  /*1f700*/  NOP ;  /* 0x0000000000007918 */ /* 0x000fde0000000000 */
[----:B---3--:R-:W1:Y:S02]  /*1f710*/  DMUL R4, R4, R4 ;  /* 0x0000000404047228 */ /* 0x008e640000000000 */
[----:B-1----:R1:W-:Y:S04]  /*1f720*/  STL.64 [R1+0xa8], R4 ;  /* 0x0000a80401007387 */ /* 0x0023e80000100a00 */
[----:B-1----:R-:W3:-:S15]  /*1f730*/  LDL.64 R4, [R1+0x500] ;  /* 0x0005000001047983 */ /* 0x002ede0000100a00 */
[----:B------:R-:W-:-:S13]  /*1f740*/  NOP ;  /* 0x0000000000007918 */ /* 0x000fda0000000000 */
[----:B------:R-:W-:-:S15]  /*1f750*/  NOP ;  /* 0x0000000000007918 */ /* 0x000fde0000000000 */
[----:B------:R-:W-:-:S15]  /*1f760*/  NOP ;  /* 0x0000000000007918 */ /* 0x000fde0000000000 */
[----:B------:R-:W1:Y:S02]  /*1f770*/  DMUL R18, R18, R18 ;  /* 0x0000001212127228 */ /* 0x000e640000000000 */
[----:B-1----:R1:W-:Y:S04]  /*1f780*/  STL.64 [R1+0x38], R18 ;  /* 0x0000381201007387 */ /* 0x0023e80000100a00 */
[----:B-1----:R-:W3:Y:S01]  /*1f790*/  LDL.LU.64 R18, [R1+0x1248] ;  /* 0x0012480001127983 */ /* 0x002ee20000300a00 */
[----:B------:R-:W-:Y:S02]  /*1f7a0*/  LOP3.LUT R2, R2, 0xffbfffff, RZ, 0xc0, !PT ;  /* 0xffbfffff02027812 */ /* 0x000fe400078ec0ff */
[----:B------:R-:W-:Y:S01]  /*1f7b0*/  LOP3.LUT R3, R3, 0xfffffffe, RZ, 0xc0, !PT ;  /* 0xfffffffe03037812 */ /* 0x000fe200078ec0ff */
[----:B--2---:R0:W2:-:S15]  /*1f7c0*/  LDL.LU R25, [R1+0x1200] ;  /* 0x0012000001197983 */ /* 0x00409e0000300800 */
[----:B------:R-:W-:-:S09]  /*1f7d0*/  NOP ;  /* 0x0000000000007918 */ /* 0x000fd20000000000 */
[----:B------:R-:W-:-:S15]  /*1f7e0*/  NOP ;  /* 0x0000000000007918 */ /* 0x000fde0000000000 */
[----:B------:R-:W-:-:S15]  /*1f7f0*/  NOP ;  /* 0x0000000000007918 */ /* 0x000fde0000000000 */
[----:B------:R-:W1:Y:S02]  /*1f800*/  DMUL R36, R36, R36 ;  /* 0x0000002424247228 */ /* 0x000e640000000000 */
[----:B-1----:R1:W-:Y:S04]  /*1f810*/  STL.64 [R1+0x110], R36 ;  /* 0x0001102401007387 */ /* 0x0023e80000100a00 */
[----:B-1----:R-:W2:-:S15]  /*1f820*/  LDL.64 R36, [R1+0x4f0] ;  /* 0x0004f00001247983 */ /* 0x002e9e0000100a00 */
[----:B------:R-:W-:-:S13]  /*1f830*/  NOP ;  /* 0x0000000000007918 */ /* 0x000fda0000000000 */
        /* <DEDUP_REMOVED lines=20> */
[----:B------:R-:W1:-:S15]  /*1f980*/  DMUL R22, R22, R22 ;  /* 0x0000001616167228 */ /* 0x000e5e0000000000 */
[----:B------:R-:W-:-:S04]  /*1f990*/  NOP ;  /* 0x0000000000007918 */ /* 0x000fc80000000000 */
[----:B------:R-:W-:-:S15]  /*1f9a0*/  NOP ;  /* 0x0000000000007918 */ /* 0x000fde0000000000 */
[----:B------:R-:W-:-:S15]  /*1f9b0*/  NOP ;  /* 0x0000000000007918 */ /* 0x000fde0000000000 */
[----:B------:R-:W-:-:S15]  /*1f9c0*/  NOP ;  /* 0x0000000000007918 */ /* 0x000fde0000000000 */
[----:B----4-:R-:W4:Y:S01]  /*1f9d0*/  DMUL R6, R6, R6 ;  /* 0x0000000606067228 */ /* 0x010f220000000000 */
[----:B-1----:R1:W-:Y:S01]  /*1f9e0*/  STL.64 [R1+0x90], R22 ;  /* 0x0000901601007387 */ /* 0x0023e20000100a00 */
[----:B------:R-:W-:-:S15]  /*1f9f0*/  @P2 LOP3.LUT R2, R2, 0x400000, RZ, 0xfc, !PT ;  /* 0x0040000002022812 */ /* 0x000fde00078efcff */
[----:B------:R-:W-:Y:S02]  /*1fa00*/  NOP ;  /* 0x0000000000007918 */ /* 0x000fe40000000000 */
[----:B------:R-:W-:-:S15]  /*1fa10*/  NOP ;  /* 0x0000000000007918 */ /* 0x000fde0000000000 */
[----:B------:R-:W-:-:S15]  /*1fa20*/  NOP ;  /* 0x0000000000007918 */ /* 0x000fde0000000000 */
[----:B------:R-:W-:-:S15]  /*1fa30*/  NOP ;  /* 0x0000000000007918 */ /* 0x000fde0000000000 */
[----:B------:R-:W0:Y:S01]  /*1fa40*/  DMUL R14, R14, R14 ;  /* 0x0000000e0e0e7228 */ /* 0x000e220000000000 */
[----:B-1----:R-:W3:Y:S04]  /*1fa50*/  LDL.64 R22, [R1+0x4d0] ;  /* 0x0004d00001167983 */ /* 0x002ee80000100a00 */
[----:B----4-:R1:W-:-:S15]  /*1fa60*/  STL.64 [R1+0xb0], R6 ;  /* 0x0000b00601007387 */ /* 0x0103de0000100a00 */
[----:B------:R-:W-:-:S14]  /*1fa70*/  NOP ;  /* 0x0000000000007918 */ /* 0x000fdc0000000000 */
[----:B------:R-:W-:-:S15]  /*1fa80*/  NOP ;  /* 0x0000000000007918 */ /* 0x000fde0000000000 */
[----:B------:R-:W-:-:S15]  /*1fa90*/  NOP ;  /* 0x0000000000007918 */ /* 0x000fde0000000000 */
[----:B------:R-:W4:Y:S01]  /*1faa0*/  DMUL R10, R10, R10 ;  /* 0x0000000a0a0a7228 */ /* 0x000f220000000000 */
[----:B-1----:R-:W3:Y:S04]  /*1fab0*/  LDL.64 R6, [R1+0x538] ;  /* 0x0005380001067983 */ /* 0x002ee80000100a00 */
[----:B0-----:R0:W-:-:S15]  /*1fac0*/  STL.64 [R1+0xd0], R14 ;  /* 0x0000d00e01007387 */ /* 0x0011de0000100a00 */
[----:B------:R-:W-:-:S14]  /*1fad0*/  NOP ;  /* 0x0000000000007918 */ /* 0x000fdc0000000000 */
[----:B------:R-:W-:-:S15]  /*1fae0*/  NOP ;  /* 0x0000000000007918 */ /* 0x000fde0000000000 */
[----:B------:R-:W-:-:S15]  /*1faf0*/  NOP ;  /* 0x0000000000007918 */ /* 0x000fde0000000000 */
[----:B------:R-:W1:Y:S01]  /*1fb00*/  DMUL R8, R8, R8 ;  /* 0x0000000808087228 */ /* 0x000e620000000000 */
[----:B0-----:R-:W3:Y:S04]  /*1fb10*/  LDL.64 R14, [R1+0x520] ;  /* 0x00052000010e7983 */ /* 0x001ee80000100a00 */
[----:B----4-:R0:W-:Y:S01]  /*1fb20*/  STL.64 [R1+0xc0], R10 ;  /* 0x0000c00a01007387 */ /* 0x0101e20000100a00 */
[----:B------:R-:W-:-:S03]  /*1fb30*/  LOP3.LUT P2, RZ, R20, 0x100, RZ, 0xc0, !PT ;  /* 0x0000010014ff7812 */ /* 0x000fc6000784c0ff */
[----:B-1----:R1:W-:Y:S01]  /*1fb40*/  STL.64 [R1+0xb8], R8 ;  /* 0x0000b80801007387 */ /* 0x0023e20000100a00 */
[C---:B------:R-:W-:Y:S02]  /*1fb50*/  LOP3.LUT P6, RZ, R20.reuse, 0x20, RZ, 0xc0, !PT ;  /* 0x0000002014ff7812 */ /* 0x040fe400078cc0ff */
[C---:B------:R-:W-:Y:S02]  /*1fb60*/  LOP3.LUT P5, RZ, R20.reuse, 0x10, RZ, 0xc0, !PT ;  /* 0x0000001014ff7812 */ /* 0x040fe400078ac0ff */
[----:B------:R-:W-:Y:S01]  /*1fb70*/  LOP3.LUT P4, RZ, R20, 0x8, RZ, 0xc0, !PT ;  /* 0x0000000814ff7812 */ /* 0x000fe2000788c0ff */
[----:B------:R-:W-:Y:S04]  /*1fb80*/  STL.64 [R1+0x10b0], R30 ;  /* 0x0010b01e01007387 */ /* 0x000fe80000100a00 */
[----:B0-----:R-:W4:Y:S04]  /*1fb90*/  LDL.64 R10, [R1+0x560] ;  /* 0x00056000010a7983 */ /* 0x001f280000100a00 */
[----:B-1----:R-:W4:Y:S01]  /*1fba0*/  LDL.64 R8, [R1+0x518] ;  /* 0x0005180001087983 */ /* 0x002f220000100a00 */
[----:B------:R-:W-:-:S02]  /*1fbb0*/  @P2 LOP3.LUT R3, R3, 0x1, RZ, 0xfc, !PT ;  /* 0x0000000103032812 */ /* 0x000fc400078efcff */
[----:B------:R-:W-:Y:S01]  /*1fbc0*/  LOP3.LUT P2, RZ, R0, 0x1000, RZ, 0xc0, !PT ;  /* 0x0000100000ff7812 */ /* 0x000fe2000784c0ff */
[----:B------:R0:W-:Y:S01]  /*1fbd0*/  STL.64 [R1+0x138], R12 ;  /* 0x0001380c01007387 */ /* 0x0001e20000100a00 */
[----:B------:R-:W-:-:S15]  /*1fbe0*/  LOP3.LUT R3, R3, 0xfbffffff, RZ, 0xc0, !PT ;  /* 0xfbffffff03037812 */ /* 0x000fde00078ec0ff */
[----:B------:R-:W-:-:S06]  /*1fbf0*/  NOP ;  /* 0x0000000000007918 */ /* 0x000fcc0000000000 */
[----:B------:R-:W-:-:S15]  /*1fc00*/  NOP ;  /* 0x0000000000007918 */ /* 0x000fde0000000000 */
[----:B------:R-:W1:Y:S01]  /*1fc10*/  DMUL R26, R26, R26 ;  /* 0x0000001a1a1a7228 */ /* 0x000e620000000000 */
[----:B------:R-:W-:Y:S01]  /*1fc20*/  @P2 LOP3.LUT R3, R3, 0x4000000, RZ, 0xfc, !PT ;  /* 0x0400000003032812 */ /* 0x000fe200078efcff */
[----:B0-----:R-:W4:Y:S01]  /*1fc30*/  LDL.64 R12, [R1+0x5a0] ;  /* 0x0005a000010c7983 */ /* 0x001f220000100a00 */
[----:B------:R-:W-:Y:S02]  /*1fc40*/  LOP3.LUT P2, RZ, R0, 0x100000, RZ, 0xc0, !PT ;  /* 0x0010000000ff7812 */ /* 0x000fe4000784c0ff */
[----:B------:R-:W-:Y:S01]  /*1fc50*/  LOP3.LUT R3, R3, 0xf7ffffff, RZ, 0xc0, !PT ;  /* 0xf7ffffff03037812 */ /* 0x000fe200078ec0ff */
[----:B--2---:R0:W2:Y:S10]  /*1fc60*/  LDL.LU R25, [R1+0x11fc] ;  /* 0x0011fc0001197983 */ /* 0x0040b40000300800 */
[----:B------:R-:W-:-:S02]  /*1fc70*/  @P2 LOP3.LUT R3, R3, 0x8000000, RZ, 0xfc, !PT ;  /* 0x0800000003032812 */ /* 0x000fc400078efcff */
[----:B------:R-:W-:Y:S02]  /*1fc80*/  LOP3.LUT P2, RZ, R0, 0x200000, RZ, 0xc0, !PT ;  /* 0x0020000000ff7812 */ /* 0x000fe4000784c0ff */
[----:B------:R-:W-:-:S11]  /*1fc90*/  LOP3.LUT R3, R3, 0xefffffff, RZ, 0xc0, !PT ;  /* 0xefffffff03037812 */ /* 0x000fd600078ec0ff */
[----:B------:R-:W-:Y:S02]  /*1fca0*/  @P2 LOP3.LUT R3, R3, 0x10000000, RZ, 0xfc, !PT ;  /* 0x1000000003032812 */ /* 0x000fe400078efcff */
[----:B------:R-:W-:Y:S01]  /*1fcb0*/  LOP3.LUT P2, RZ, R0, 0x400000, RZ, 0xc0, !PT ;  /* 0x0040000000ff7812 */ /* 0x000fe2000784c0ff */
[----:B-1----:R1:W-:Y:S01]  /*1fcc0*/  STL.64 [R1+0xf0], R26 ;  /* 0x0000f01a01007387 */ /* 0x0023e20000100a00 */
[----:B------:R-:W-:-:S03]  /*1fcd0*/  LOP3.LUT R3, R3, 0xdfffffff, RZ, 0xc0, !PT ;  /* 0xdfffffff03037812 */ /* 0x000fc600078ec0ff */
[----:B-1----:R-:W4:Y:S08]  /*1fce0*/  LDL.64 R26, [R1+0x528] ;  /* 0x00052800011a7983 */ /* 0x002f300000100a00 */
[----:B------:R-:W-:Y:S02]  /*1fcf0*/  @P2 LOP3.LUT R3, R3, 0x20000000, RZ, 0xfc, !PT ;  /* 0x2000000003032812 */ /* 0x000fe400078efcff */
[----:B------:R-:W-:-:S02]  /*1fd00*/  LOP3.LUT P2, RZ, R0, 0x800000, RZ, 0xc0, !PT ;  /* 0x0080000000ff7812 */ /* 0x000fc4000784c0ff */
[----:B------:R-:W-:Y:S02]  /*1fd10*/  LOP3.LUT R3, R3, 0xbfffffff, RZ, 0xc0, !PT ;  /* 0xbfffffff03037812 */ /* 0x000fe400078ec0ff */
[----:B------:R-:W-:-:S09]  /*1fd20*/  LOP3.LUT R2, R2, 0xffdfffff, RZ, 0xc0, !PT ;  /* 0xffdfffff02027812 */ /* 0x000fd200078ec0ff */
[----:B------:R-:W-:Y:S02]  /*1fd30*/  @P2 LOP3.LUT R3, R3, 0x40000000, RZ, 0xfc, !PT ;  /* 0x4000000003032812 */ /* 0x000fe400078efcff */
[----:B------:R-:W-:Y:S02]  /*1fd40*/  LOP3.LUT P2, RZ, R0, 0x1000000, RZ, 0xc0, !PT ;  /* 0x0100000000ff7812 */ /* 0x000fe4000784c0ff */
[----:B------:R-:W-:Y:S02]  /*1fd50*/  @P1 LOP3.LUT R2, R2, 0x200000, RZ, 0xfc, !PT ;  /* 0x0020000002021812 */ /* 0x000fe400078efcff */
[----:B------:R-:W-:Y:S02]  /*1fd60*/  LOP3.LUT P1, RZ, R20, 0x80, RZ, 0xc0, !PT ;  /* 0x0000008014ff7812 */ /* 0x000fe4000782c0ff */
[----:B------:R-:W-:Y:S02]  /*1fd70*/  LOP3.LUT R3, R3, 0x7fffffff, RZ, 0xc0, !PT ;  /* 0x7fffffff03037812 */ /* 0x000fe400078ec0ff */
[----:B------:R-:W-:-:S05]  /*1fd80*/  LOP3.LUT R2, R2, 0xffefffff, RZ, 0xc0, !PT ;  /* 0xffefffff02027812 */ /* 0x000fca00078ec0ff */
[----:B------:R-:W-:Y:S02]  /*1fd90*/  @P2 LOP3.LUT R3, R3, 0x80000000, RZ, 0xfc, !PT ;  /* 0x8000000003032812 */ /* 0x000fe400078efcff */
[----:B------:R-:W-:Y:S02]  /*1fda0*/  @P0 LOP3.LUT R2, R2, 0x100000, RZ, 0xfc, !PT ;  /* 0x0010000002020812 */ /* 0x000fe400078efcff */
[----:B------:R-:W-:Y:S02]  /*1fdb0*/  LOP3.LUT P0, RZ, R20, 0x40, RZ, 0xc0, !PT ;  /* 0x0000004014ff7812 */ /* 0x000fe4000780c0ff */
[----:B------:R-:W-:-:S04]  /*1fdc0*/  LOP3.LUT R3, R3, 0xfffffffd, RZ, 0xc0, !PT ;  /* 0xfffffffd03037812 */ /* 0x000fc800078ec0ff */
[----:B------:R-:W-:-:S04]  /*1fdd0*/  @P1 LOP3.LUT R3, R3, 0x2, RZ, 0xfc, !PT ;  /* 0x0000000203031812 */ /* 0x000fc800078efcff */
[----:B------:R-:W-:-:S04]  /*1fde0*/  LOP3.LUT R3, R3, 0xfffffffb, RZ, 0xc0, !PT ;  /* 0xfffffffb03037812 */ /* 0x000fc800078ec0ff */
[----:B------:R-:W-:-:S04]  /*1fdf0*/  @P0 LOP3.LUT R3, R3, 0x4, RZ, 0xfc, !PT ;  /* 0x0000000403030812 */ /* 0x000fc800078efcff */
[----:B------:R-:W-:Y:S01]  /*1fe00*/  LOP3.LUT R3, R3, 0xfffffff7, RZ, 0xc0, !PT ;  /* 0xfffffff703037812 */ /* 0x000fe200078ec0ff */
[----:B---3--:R-:W1:Y:S03]  /*1fe10*/  DMUL R4, R4, R4 ;  /* 0x0000000404047228 */ /* 0x008e660000000000 */
[----:B------:R-:W-:Y:S01]  /*1fe20*/  @P6 LOP3.LUT R3, R3, 0x8, RZ, 0xfc, !PT ;  /* 0x0000000803036812 */ /* 0x000fe200078efcff */
[----:B-1----:R1:W-:Y:S01]  /*1fe30*/  STL.64 [R1+0x40], R4 ;  /* 0x0000400401007387 */ /* 0x0023e20000100a00 */
[----:B------:R-:W-:Y:S02]  /*1fe40*/  ISETP.NE.AND P3, PT, R18, RZ, PT ;  /* 0x000000ff1200720c */ /* 0x000fe40003f65270 */
[----:B------:R-:W-:-:S04]  /*1fe50*/  LOP3.LUT R3, R3, 0xffffffef, RZ, 0xc0, !PT ;  /* 0xffffffef03037812 */ /* 0x000fc800078ec0ff */
[----:B------:R-:W-:Y:S02]  /*1fe60*/  @P5 LOP3.LUT R3, R3, 0x10, RZ, 0xfc, !PT ;  /* 0x0000001003035812 */ /* 0x000fe400078efcff */
[----:B-1----:R-:W-:Y:S01]  /*1fe70*/  LOP3.LUT R5, R19, 0x7fffffff, RZ, 0xc0, !PT ;  /* 0x7fffffff13057812 */ /* 0x002fe200078ec0ff */
[----:B------:R-:W3:Y:S01]  /*1fe80*/  LDL.LU R4, [R1+0x1250] ;  /* 0x0012500001047983 */ /* 0x000ee20000300800 */
[----:B------:R-:W-:-:S03]  /*1fe90*/  LOP3.LUT R3, R3, 0xffffffdf, RZ, 0xc0, !PT ;  /* 0xffffffdf03037812 */ /* 0x000fc600078ec0ff */
[----:B------:R-:W-:Y:S01]  /*1fea0*/  ISETP.EQ.AND P3, PT, R5, 0x7ff00000, !P3 ;  /* 0x7ff000000500780c */ /* 0x000fe20005f62270 */
[----:B------:R-:W-:Y:S02]  /*1feb0*/  @P4 LOP3.LUT R3, R3, 0x20, RZ, 0xfc, !PT ;  /* 0x0000002003034812 */ /* 0x000fe400078efcff */
[----:B------:R-:W-:Y:S02]  /*1fec0*/  LOP3.LUT P2, RZ, R0, 0x80000, RZ, 0xc0, !PT ;  /* 0x0008000000ff7812 */ /* 0x000fe4000784c0ff */
[----:B------:R-:W-:-:S08]  /*1fed0*/  LOP3.LUT R3, R3, 0xffffffbf, RZ, 0xc0, !PT ;  /* 0xffffffbf03037812 */ /* 0x000fd000078ec0ff */
[----:B------:R-:W-:-:S15]  /*1fee0*/  @P3 LOP3.LUT R3, R3, 0x40, RZ, 0xfc, !PT ;  /* 0x0000004003033812 */ /* 0x000fde00078efcff */
[----:B------:R-:W-:-:S03]  /*1fef0*/  NOP ;  /* 0x0000000000007918 */ /* 0x000fc60000000000 */
[----:B------:R-:W-:-:S15]  /*1ff00*/  NOP ;  /* 0x0000000000007918 */ /* 0x000fde0000000000 */
[----:B------:R-:W1:Y:S02]  /*1ff10*/  DMUL R36, R36, R36 ;  /* 0x0000002424247228 */ /* 0x000e640000000000 */
[----:B-1----:R1:W-:Y:S01]  /*1ff20*/  STL.64 [R1+0x30], R36 ;  /* 0x0000302401007387 */ /* 0x0023e20000100a00 */
[----:B------:R-:W-:-:S15]  /*1ff30*/  LOP3.LUT P6, RZ, R0, 0x8000, RZ, 0xc0, !PT ;  /* 0x0000800000ff7812 */ /* 0x000fde00078cc0ff */
[----:B------:R-:W-:Y:S01]  /*1ff40*/  NOP ;  /* 0x0000000000007918 */ /* 0x000fe20000000000 */
[----:B------:R-:W-:-:S15]  /*1ff50*/  NOP ;  /* 0x0000000000007918 */ /* 0x000fde0000000000 */
[----:B------:R-:W-:-:S15]  /*1ff60*/  NOP ;  /* 0x0000000000007918 */ /* 0x000fde0000000000 */
[----:B------:R-:W-:-:S15]  /*1ff70*/  NOP ;  /* 0x0000000000007918 */ /* 0x000fde0000000000 */
[----:B-1----:R-:W-:-:S15]  /*1ff80*/  DMUL R36, R34, R34 ;  /* 0x0000002222247228 */ /* 0x002fde0000000000 */
[----:B------:R-:W-:-:S04]  /*1ff90*/  NOP ;  /* 0x0000000000007918 */ /* 0x000fc80000000000 */
[----:B------:R-:W-:-:S15]  /*1ffa0*/  NOP ;  /* 0x0000000000007918 */ /* 0x000fde0000000000 */
[----:B------:R-:W-:-:S15]  /*1ffb0*/  NOP ;  /* 0x0000000000007918 */ /* 0x000fde0000000000 */
[----:B------:R-:W-:-:S15]  /*1ffc0*/  NOP ;  /* 0x0000000000007918 */ /* 0x000fde0000000000 */
[----:B------:R-:W-:Y:S01]  /*1ffd0*/  DMUL R34, R32, R32 ;  /* 0x0000002020227228 */ /* 0x000fe20000000000 */
[----:B------:R-:W-:Y:S04]  /*1ffe0*/  STL.64 [R1+0x11d0], R18 ;  /* 0x0011d01201007387 */ /* 0x000fe80000100a00 */
[----:B--2---:R-:W2:-:S15]  /*1fff0*/  LDL.LU R25, [R1+0x11f8] ;  /* 0x0011f80001197983 */ /* 0x004e9e0000300800 */
[----:B------:R-:W-:-:S14]  /*20000*/  NOP ;  /* 0x0000000000007918 */ /* 0x000fdc0000000000 */
[----:B------:R-:W-:-:S15]  /*20010*/  NOP ;  /* 0x0000000000007918 */ /* 0x000fde0000000000 */
[----:B------:R-:W-:-:S15]  /*20020*/  NOP ;  /* 0x0000000000007918 */ /* 0x000fde0000000000 */
[----:B------:R-:W-:-:S15]  /*20030*/  DMUL R32, R28, R28 ;  /* 0x0000001c1c207228 */ /* 0x000fde0000000000 */
[----:B------:R-:W-:-:S04]  /*20040*/  NOP ;  /* 0x0000000000007918 */ /* 0x000fc80000000000 */
[----:B------:R-:W-:-:S15]  /*20050*/  NOP ;  /* 0x0000000000007918 */ /* 0x000fde0000000000 */
[----:B------:R-:W-:-:S15]  /*20060*/  NOP ;  /* 0x0000000000007918 */ /* 0x000fde0000000000 */
[----:B------:R-:W-:-:S15]  /*20070*/  NOP ;  /* 0x0000000000007918 */ /* 0x000fde0000000000 */
[----:B------:R1:W-:Y:S02]  /*20080*/  DMUL R28, R22, R22 ;  /* 0x00000016161c7228 */ /* 0x0003e40000000000 */
[----:B-1----:R-:W-:-:S05]  /*20090*/  MOV R22, 0x79785eba ;  /* 0x79785eba00167802 */ /* 0x002fca0000000f00 */
[----:B------:R-:W-:Y:S01]  /*200a0*/  FSEL R24, -R22, 4.2945490664224492434e-19, !P2 ;  /* 0x20fd816416187808 */ /* 0x000fe20005000100 */
[----:B------:R-:W-:-:S04]  /*200b0*/  LOP3.LUT P2, RZ, R3, 0x80000000, RZ, 0xc0, !PT ;  /* 0x8000000003ff7812 */ /* 0x000fc8000784c0ff */
[----:B------:R1:W-:Y:S02]  /*200c0*/  STL [R1+0x398], R24 ;  /* 0x0003981801007387 */ /* 0x0003e40000100800 */
[----:B-1----:R-:W-:Y:S01]  /*200d0*/  FSEL R24, -R22, 4.2945490664224492434e-19, !P2 ;  /* 0x20fd816416187808 */ /* 0x002fe20005000100 */
[----:B------:R-:W-:-:S04]  /*200e0*/  LOP3.LUT P2, RZ, R3, 0x40000000, RZ, 0xc0, !PT ;  /* 0x4000000003ff7812 */ /* 0x000fc8000784c0ff */
[----:B------:R1:W-:Y:S02]  /*200f0*/  STL [R1+0x390], R24 ;  /* 0x0003901801007387 */ /* 0x0003e40000100800 */
[----:B-1----:R-:W-:Y:S01]  /*20100*/  FSEL R24, -R22, 4.2945490664224492434e-19, !P2 ;  /* 0x20fd816416187808 */ /* 0x002fe20005000100 */
[----:B------:R-:W-:-:S04]  /*20110*/  LOP3.LUT P2, RZ, R3, 0x20000000, RZ, 0xc0, !PT ;  /* 0x2000000003ff7812 */ /* 0x000fc8000784c0ff */
[----:B------:R1:W-:Y:S01]  /*20120*/  STL [R1+0x388], R24 ;  /* 0x0003881801007387 */ /* 0x0003e20000100800 */
[----:B------:R-:W-:Y:S01]  /*20130*/  FSEL R30, -R22, 4.2945490664224492434e-19, !P6 ;  /* 0x20fd8164161e7808 */ /* 0x000fe20007000100 */
[----:B------:R-:W-:Y:S01]  /*20140*/  LOP3.LUT P6, RZ, R0, 0x2, RZ, 0xc0, !PT ;  /* 0x0000000200ff7812 */ /* 0x000fe200078cc0ff */
[----:B-1----:R-:W-:Y:S01]  /*20150*/  FSEL R24, -R22, 4.2945490664224492434e-19, !P2 ;  /* 0x20fd816416187808 */ /* 0x002fe20005000100 */
[----:B------:R-:W-:-:S04]  /*20160*/  LOP3.LUT P2, RZ, R3, 0x10000000, RZ, 0xc0, !PT ;  /* 0x1000000003ff7812 */ /* 0x000fc8000784c0ff */
[----:B------:R1:W-:Y:S02]  /*20170*/  STL [R1+0x380], R24 ;  /* 0x0003801801007387 */ /* 0x0003e40000100800 */
[----:B-1----:R-:W-:Y:S01]  /*20180*/  FSEL R24, -R22, 4.2945490664224492434e-19, !P2 ;  /* 0x20fd816416187808 */ /* 0x002fe20005000100 */
[----:B------:R-:W-:-:S04]  /*20190*/  LOP3.LUT P2, RZ, R3, 0x8000000, RZ, 0xc0, !PT ;  /* 0x0800000003ff7812 */ /* 0x000fc8000784c0ff */
[----:B------:R1:W-:Y:S02]  /*201a0*/  STL [R1+0x378], R24 ;  /* 0x0003781801007387 */ /* 0x0003e40000100800 */
[----:B-1----:R-:W-:Y:S01]  /*201b0*/  FSEL R24, -R22, 4.2945490664224492434e-19, !P2 ;  /* 0x20fd816416187808 */ /* 0x002fe20005000100 */
[C---:B------:R-:W-:Y:S02]  /*201c0*/  LOP3.LUT P2, RZ, R3.reuse, 0x4000000, RZ, 0xc0, !PT ;  /* 0x0400000003ff7812 */ /* 0x040fe4000784c0ff */
[----:B------:R-:W-:-:S04]  /*201d0*/  LOP3.LUT R3, R3, 0xfffeffff, RZ, 0xc0, !PT ;  /* 0xfffeffff03037812 */ /* 0x000fc800078ec0ff */
[----:B------:R-:W-:Y:S02]  /*201e0*/  @P6 LOP3.LUT R3, R3, 0x10000, RZ, 0xfc, !PT ;  /* 0x0001000003036812 */ /* 0x000fe400078efcff */
[----:B------:R-:W-:Y:S02]  /*201f0*/  LOP3.LUT P6, RZ, R0, 0x4, RZ, 0xc0, !PT ;  /* 0x0000000400ff7812 */ /* 0x000fe400078cc0ff */
[----:B------:R-:W-:-:S11]  /*20200*/  LOP3.LUT R3, R3, 0xfffdffff, RZ, 0xc0, !PT ;  /* 0xfffdffff03037812 */ /* 0x000fd600078ec0ff */
[----:B------:R-:W-:Y:S02]  /*20210*/  @P6 LOP3.LUT R3, R3, 0x20000, RZ, 0xfc, !PT ;  /* 0x0002000003036812 */ /* 0x000fe400078efcff */
[----:B------:R-:W-:Y:S02]  /*20220*/  LOP3.LUT P6, RZ, R0, 0x8, RZ, 0xc0, !PT ;  /* 0x0000000800ff7812 */ /* 0x000fe400078cc0ff */
[----:B------:R-:W-:-:S11]  /*20230*/  LOP3.LUT R3, R3, 0xfffbffff, RZ, 0xc0, !PT ;  /* 0xfffbffff03037812 */ /* 0x000fd600078ec0ff */
[----:B------:R-:W-:Y:S02]  /*20240*/  @P6 LOP3.LUT R3, R3, 0x40000, RZ, 0xfc, !PT ;  /* 0x0004000003036812 */ /* 0x000fe400078efcff */
[----:B------:R-:W-:Y:S02]  /*20250*/  LOP3.LUT P6, RZ, R0, 0x10, RZ, 0xc0, !PT ;  /* 0x0000001000ff7812 */ /* 0x000fe400078cc0ff */
[----:B------:R-:W-:Y:S01]  /*20260*/  LOP3.LUT R3, R3, 0xfff7ffff, RZ, 0xc0, !PT ;  /* 0xfff7ffff03037812 */ /* 0x000fe200078ec0ff */
[----:B------:R-:W1:Y:S02]  /*20270*/  DMUL R6, R6, R6 ;  /* 0x0000000606067228 */ /* 0x000e640000000000 */
[----:B-1----:R1:W-:Y:S08]  /*20280*/  STL.64 [R1+0x80], R6 ;  /* 0x0000800601007387 */ /* 0x0023f00000100a00 */
[----:B------:R-:W-:-:S02]  /*20290*/  @P6 LOP3.LUT R3, R3, 0x80000, RZ, 0xfc, !PT ;  /* 0x0008000003036812 */ /* 0x000fc400078efcff */
[----:B------:R-:W-:Y:S01]  /*202a0*/  LOP3.LUT P6, RZ, R0, 0x20, RZ, 0xc0, !PT ;  /* 0x0000002000ff7812 */ /* 0x000fe200078cc0ff */
[----:B-1----:R0:W2:Y:S01]  /*202b0*/  LDL.LU R7, [R1+0x1268] ;  /* 0x0012680001077983 */ /* 0x0020a20000300800 */
[----:B------:R-:W-:-:S11]  /*202c0*/  LOP3.LUT R3, R3, 0xffefffff, RZ, 0xc0, !PT ;  /* 0xffefffff03037812 */ /* 0x000fd600078ec0ff */
[----:B------:R-:W-:Y:S02]  /*202d0*/  @P6 LOP3.LUT R3, R3, 0x100000, RZ, 0xfc, !PT ;  /* 0x0010000003036812 */ /* 0x000fe400078efcff */
[----:B------:R-:W-:Y:S02]  /*202e0*/  LOP3.LUT P6, RZ, R0, 0x40, RZ, 0xc0, !PT ;  /* 0x0000004000ff7812 */ /* 0x000fe400078cc0ff */
[----:B------:R-:W-:-:S11]  /*202f0*/  LOP3.LUT R3, R3, 0xffdfffff, RZ, 0xc0, !PT ;  /* 0xffdfffff03037812 */ /* 0x000fd600078ec0ff */
[----:B------:R-:W-:Y:S02]  /*20300*/  @P6 LOP3.LUT R3, R3, 0x200000, RZ, 0xfc, !PT ;  /* 0x0020000003036812 */ /* 0x000fe400078efcff */
[C---:B------:R-:W-:Y:S02]  /*20310*/  LOP3.LUT P6, RZ, R0.reuse, 0x80, RZ, 0xc0, !PT ;  /* 0x0000008000ff7812 */ /* 0x040fe400078cc0ff */
[----:B------:R-:W-:Y:S02]  /*20320*/  LOP3.LUT R3, R3, 0xffbfffff, RZ, 0xc0, !PT ;  /* 0xffbfffff03037812 */ /* 0x000fe400078ec0ff */
[----:B------:R-:W-:-:S09]  /*20330*/  LOP3.LUT P3, RZ, R0, 0x40000, RZ, 0xc0, !PT ;  /* 0x0004000000ff7812 */ /* 0x000fd2000786c0ff */
[----:B------:R-:W-:Y:S02]  /*20340*/  @P6 LOP3.LUT R3, R3, 0x400000, RZ, 0xfc, !PT ;  /* 0x0040000003036812 */ /* 0x000fe400078efcff */
[C---:B------:R-:W-:Y:S01]  /*20350*/  LOP3.LUT P6, RZ, R0.reuse, 0x100, RZ, 0xc0, !PT ;  /* 0x0000010000ff7812 */ /* 0x040fe200078cc0ff */
[----:B------:R1:W-:Y:S01]  /*20360*/  STL [R1+0x370], R24 ;  /* 0x0003701801007387 */ /* 0x0003e20000100800 */
[----:B------:R-:W-:Y:S02]  /*20370*/  LOP3.LUT R3, R3, 0xff7fffff, RZ, 0xc0, !PT ;  /* 0xff7fffff03037812 */ /* 0x000fe400078ec0ff */
[----:B------:R-:W-:Y:S01]  /*20380*/  LOP3.LUT P4, RZ, R0, 0x20000, RZ, 0xc0, !PT ;  /* 0x0002000000ff7812 */ /* 0x000fe2000788c0ff */
[----:B-1----:R-:W-:-:S08]  /*20390*/  FSEL R24, -R22, 4.2945490664224492434e-19, !P3 ;  /* 0x20fd816416187808 */ /* 0x002fd00005800100 */
[----:B------:R-:W-:Y:S02]  /*203a0*/  @P6 LOP3.LUT R3, R3, 0x800000, RZ, 0xfc, !PT ;  /* 0x0080000003036812 */ /* 0x000fe400078efcff */
[C---:B------:R-:W-:Y:S01]  /*203b0*/  LOP3.LUT P6, RZ, R0.reuse, 0x200, RZ, 0xc0, !PT ;  /* 0x0000020000ff7812 */ /* 0x040fe200078cc0ff */
[----:B------:R1:W-:Y:S01]  /*203c0*/  STL [R1+0x368], R24 ;  /* 0x0003681801007387 */ /* 0x0003e20000100800 */
[----:B------:R-:W-:Y:S01]  /*203d0*/  LOP3.LUT P5, RZ, R0, 0x10000, RZ, 0xc0, !PT ;  /* 0x0001000000ff7812 */ /* 0x000fe200078ac0ff */
[----:B------:R-:W0:Y:S02]  /*203e0*/  DMUL R14, R14, R14 ;  /* 0x0000000e0e0e7228 */ /* 0x000e240000000000 */
[----:B0-----:R0:W-:Y:S01]  /*203f0*/  STL.64 [R1+0x68], R14 ;  /* 0x0000680e01007387 */ /* 0x0011e20000100a00 */
[----:B-1----:R-:W-:Y:S01]  /*20400*/  FSEL R24, -R22, 4.2945490664224492434e-19, !P4 ;  /* 0x20fd816416187808 */ /* 0x002fe20006000100 */
[----:B------:R-:W-:Y:S02]  /*20410*/  LOP3.LUT R3, R3, 0xfeffffff, RZ, 0xc0, !PT ;  /* 0xfeffffff03037812 */ /* 0x000fe400078ec0ff */
[----:B------:R-:W-:-:S02]  /*20420*/  LOP3.LUT P0, RZ, R0, 0x4000, RZ, 0xc0, !PT ;  /* 0x0000400000ff7812 */ /* 0x000fc4000780c0ff */
[----:B------:R1:W-:Y:S04]  /*20430*/  STL [R1+0x360], R24 ;  /* 0x0003601801007387 */ /* 0x0003e80000100800 */
[----:B0-----:R0:W2:Y:S01]  /*20440*/  LDL.LU R15, [R1+0x125c] ;  /* 0x00125c00010f7983 */ /* 0x0010a20000300800 */
[----:B------:R-:W-:Y:S01]  /*20450*/  @P6 LOP3.LUT R3, R3, 0x1000000, RZ, 0xfc, !PT ;  /* 0x0100000003036812 */ /* 0x000fe200078efcff */
[----:B-1----:R-:W-:Y:S01]  /*20460*/  FSEL R24, -R22, 4.2945490664224492434e-19, !P5 ;  /* 0x20fd816416187808 */ /* 0x002fe20006800100 */
[C---:B------:R-:W-:Y:S02]  /*20470*/  LOP3.LUT P6, RZ, R0.reuse, 0x400, RZ, 0xc0, !PT ;  /* 0x0000040000ff7812 */ /* 0x040fe400078cc0ff */
[----:B------:R-:W-:Y:S02]  /*20480*/  LOP3.LUT P1, RZ, R0, 0x2000, RZ, 0xc0, !PT ;  /* 0x0000200000ff7812 */ /* 0x000fe4000782c0ff */
[----:B------:R1:W-:Y:S01]  /*20490*/  STL [R1+0x358], R24 ;  /* 0x0003581801007387 */ /* 0x0003e20000100800 */
[----:B------:R-:W-:Y:S01]  /*204a0*/  LOP3.LUT R3, R3, 0xfdffffff, RZ, 0xc0, !PT ;  /* 0xfdffffff03037812 */ /* 0x000fe200078ec0ff */
[----:B-1----:R-:W-:-:S05]  /*204b0*/  FSEL R24, -R22, 4.2945490664224492434e-19, !P0 ;  /* 0x20fd816416187808 */ /* 0x002fca0004000100 */
[----:B------:R1:W-:Y:S02]  /*204c0*/  STL [R1+0x348], R24 ;  /* 0x0003481801007387 */ /* 0x0003e40000100800 */
[----:B------:R-:W-:Y:S02]  /*204d0*/  @P6 LOP3.LUT R3, R3, 0x2000000, RZ, 0xfc, !PT ;  /* 0x0200000003036812 */ /* 0x000fe400078efcff */
[----:B------:R-:W-:Y:S01]  /*204e0*/  LOP3.LUT P6, RZ, R0, 0x800, RZ, 0xc0, !PT ;  /* 0x0000080000ff7812 */ /* 0x000fe200078cc0ff */
[----:B-1----:R-:W-:-:S15]  /*204f0*/  FSEL R24, -R22, 4.2945490664224492434e-19, !P1 ;  /* 0x20fd816416187808 */ /* 0x002fde0004800100 */
[----:B------:R-:W-:-:S03]  /*20500*/  NOP ;  /* 0x0000000000007918 */ /* 0x000fc60000000000 */
[----:B------:R-:W-:-:S15]  /*20510*/  NOP ;  /* 0x0000000000007918 */ /* 0x000fde0000000000 */
[----:B----4-:R-:W1:Y:S02]  /*20520*/  DMUL R10, R10, R10 ;  /* 0x0000000a0a0a7228 */ /* 0x010e640000000000 */
[----:B-1----:R1:W-:Y:S04]  /*20530*/  STL.64 [R1+0x88], R10 ;  /* 0x0000880a01007387 */ /* 0x0023e80000100a00 */
[----:B-1----:R0:W4:Y:S04]  /*20540*/  LDL.LU R11, [R1+0x126c] ;  /* 0x00126c00010b7983 */ /* 0x0021280000300800 */
[----:B------:R1:W-:Y:S02]  /*20550*/  STL [R1+0x340], R24 ;  /* 0x0003401801007387 */ /* 0x0003e40000100800 */
[----:B-1----:R-:W-:-:S05]  /*20560*/  FSEL R24, -R22, 4.2945490664224492434e-19, !P2 ;  /* 0x20fd816416187808 */ /* 0x002fca0005000100 */
[----:B------:R1:W-:Y:S02]  /*20570*/  STL [R1+0x338], R24 ;  /* 0x0003381801007387 */ /* 0x0003e40000100800 */
[----:B-1----:R-:W-:Y:S01]  /*20580*/  FSEL R24, -R22, 4.2945490664224492434e-19, !P6 ;  /* 0x20fd816416187808 */ /* 0x002fe20007000100 */
[----:B------:R-:W-:-:S15]  /*20590*/  LOP3.LUT P6, RZ, R3, 0x2000000, RZ, 0xc0, !PT ;  /* 0x0200000003ff7812 */ /* 0x000fde00078cc0ff */
[----:B------:R-:W-:-:S14]  /*205a0*/  NOP ;  /* 0x0000000000007918 */ /* 0x000fdc0000000000 */
[----:B------:R-:W-:-:S15]  /*205b0*/  NOP ;  /* 0x0000000000007918 */ /* 0x000fde0000000000 */
[----:B------:R-:W1:Y:S02]  /*205c0*/  DMUL R8, R8, R8 ;  /* 0x0000000808087228 */ /* 0x000e640000000000 */
[----:B-1----:R1:W-:Y:S04]  /*205d0*/  STL.64 [R1+0x50], R8 ;  /* 0x0000500801007387 */ /* 0x0023e80000100a00 */
[----:B-1----:R0:W3:Y:S04]  /*205e0*/  LDL.LU R9, [R1+0x1258] ;  /* 0x0012580001097983 */ /* 0x0020e80000300800 */
[----:B------:R1:W-:Y:S02]  /*205f0*/  STL [R1+0x330], R24 ;  /* 0x0003301801007387 */ /* 0x0003e40000100800 */
[----:B-1----:R-:W-:Y:S01]  /*20600*/  FSEL R24, -R22, 4.2945490664224492434e-19, !P6 ;  /* 0x20fd816416187808 */ /* 0x002fe20007000100 */
[----:B------:R-:W-:-:S04]  /*20610*/  LOP3.LUT P6, RZ, R3, 0x1000000, RZ, 0xc0, !PT ;  /* 0x0100000003ff7812 */ /* 0x000fc800078cc0ff */
        /* <DEDUP_REMOVED lines=13> */
[----:B------:R-:W-:Y:S01]  /*206f0*/  LOP3.LUT P2, RZ, R20, 0x20000000, RZ, 0xc0, !PT ;  /* 0x2000000014ff7812 */ /* 0x000fe2000784c0ff */
[----:B-1----:R-:W-:Y:S01]  /*20700*/  FSEL R24, -R22, 4.2945490664224492434e-19, !P6 ;  /* 0x20fd816416187808 */ /* 0x002fe20007000100 */
[----:B------:R-:W-:-:S05]  /*20710*/  LOP3.LUT P6, RZ, R3, 0x80000, RZ, 0xc0, !PT ;  /* 0x0008000003ff7812 */ /* 0x000fca00078cc0ff */
[C---:B------:R-:W-:Y:S01]  /*20720*/  FSEL R8, -R22.reuse, 4.2945490664224492434e-19, !P6 ;  /* 0x20fd816416087808 */ /* 0x040fe20007000100 */
[C---:B------:R-:W-:Y:S01]  /*20730*/  LOP3.LUT P6, RZ, R3.reuse, 0x40000, RZ, 0xc0, !PT ;  /* 0x0004000003ff7812 */ /* 0x040fe200078cc0ff */
[----:B------:R1:W-:Y:S09]  /*20740*/  STL [R1+0x300], R24 ;  /* 0x0003001801007387 */ /* 0x0003f20000100800 */
[----:B------:R-:W0:Y:S01]  /*20750*/  DMUL R26, R26, R26 ;  /* 0x0000001a1a1a7228 */ /* 0x000e220000000000 */
[C---:B------:R-:W-:Y:S01]  /*20760*/  FSEL R14, -R22.reuse, 4.2945490664224492434e-19, !P6 ;  /* 0x20fd8164160e7808 */ /* 0x040fe20007000100 */
[----:B------:R-:W-:Y:S01]  /*20770*/  LOP3.LUT P6, RZ, R3, 0x20000, RZ, 0xc0, !PT ;  /* 0x0002000003ff7812 */ /* 0x000fe200078cc0ff */
[----:B------:R-:W-:Y:S01]  /*20780*/  STL.64 [R1+0x10d8], R28 ;  /* 0x0010d81c01007387 */ /* 0x000fe20000100a00 */
[----:B-1----:R-:W-:Y:S01]  /*20790*/  FSEL R24, -R22, 4.2945490664224492434e-19, !P2 ;  /* 0x20fd816416187808 */ /* 0x002fe20005000100 */
[----:B------:R-:W-:-:S02]  /*207a0*/  LOP3.LUT P2, RZ, R20, 0x800000, RZ, 0xc0, !PT ;  /* 0x0080000014ff7812 */ /* 0x000fc4000784c0ff */
[----:B0-----:R0:W-:Y:S04]  /*207b0*/  STL.64 [R1+0x70], R26 ;  /* 0x0000701a01007387 */ /* 0x0011e80000100a00 */
[----:B------:R1:W-:Y:S01]  /*207c0*/  STL.64 [R1+0x10d0], R32 ;  /* 0x0010d02001007387 */ /* 0x0003e20000100a00 */
[----:B------:R-:W-:-:S03]  /*207d0*/  HFMA2 R5, -RZ, RZ, 1.4736328125, -236.625 ;  /* 0x3de5db65ff057431 */ /* 0x000fc600000001ff */
[----:B------:R-:W-:Y:S01]  /*207e0*/  STL.64 [R1+0x10c8], R34 ;  /* 0x0010c82201007387 */ /* 0x000fe20000100a00 */
[----:B0-----:R-:W-:Y:S01]  /*207f0*/  FSEL R26, -R22, 4.2945490664224492434e-19, !P6 ;  /* 0x20fd8164161a7808 */ /* 0x001fe20007000100 */
[C---:B------:R-:W-:Y:S02]  /*20800*/  LOP3.LUT P6, RZ, R3.reuse, 0x10000, RZ, 0xc0, !PT ;  /* 0x0001000003ff7812 */ /* 0x040fe400078cc0ff */
[----:B------:R-:W-:Y:S01]  /*20810*/  STL.64 [R1+0x10c0], R36 ;  /* 0x0010c02401007387 */ /* 0x000fe20000100a00 */
[----:B------:R-:W-:Y:S02]  /*20820*/  LOP3.LUT R3, R3, 0xffffdfff, RZ, 0xc0, !PT ;  /* 0xffffdfff03037812 */ /* 0x000fe400078ec0ff */
[C---:B------:R-:W-:Y:S01]  /*20830*/  LOP3.LUT P3, RZ, R20.reuse, 0x40000000, RZ, 0xc0, !PT ;  /* 0x4000000014ff7812 */ /* 0x040fe2000786c0ff */
[----:B--2---:R-:W2:Y:S01]  /*20840*/  LDL.LU R7, [R1+0x11e4] ;  /* 0x0011e40001077983 */ /* 0x004ea20000300800 */
[----:B------:R-:W-:Y:S02]  /*20850*/  @P2 LOP3.LUT R3, R3, 0x2000, RZ, 0xfc, !PT ;  /* 0x0000200003032812 */ /* 0x000fe400078efcff */
[----:B------:R-:W-:-:S02]  /*20860*/  LOP3.LUT P2, RZ, R20, 0x1000000, RZ, 0xc0, !PT ;  /* 0x0100000014ff7812 */ /* 0x000fc4000784c0ff */
[----:B------:R-:W-:Y:S02]  /*20870*/  LOP3.LUT P5, RZ, R0, 0x1, RZ, 0xc0, !PT ;  /* 0x0000000100ff7812 */ /* 0x000fe400078ac0ff */
[C---:B------:R-:W-:Y:S02]  /*20880*/  LOP3.LUT P4, RZ, R20.reuse, 0x80000000, RZ, 0xc0, !PT ;  /* 0x8000000014ff7812 */ /* 0x040fe4000788c0ff */
[----:B------:R-:W-:-:S15]  /*20890*/  LOP3.LUT P0, RZ, R20, 0x8000000, RZ, 0xc0, !PT ;  /* 0x0800000014ff7812 */ /* 0x000fde000780c0ff */
[----:B------:R-:W-:Y:S02]  /*208a0*/  NOP ;  /* 0x0000000000007918 */ /* 0x000fe40000000000 */
[----:B------:R-:W-:-:S15]  /*208b0*/  NOP ;  /* 0x0000000000007918 */ /* 0x000fde0000000000 */
[----:B------:R-:W0:Y:S01]  /*208c0*/  DMUL R12, R12, R12 ;  /* 0x0000000c0c0c7228 */ /* 0x000e220000000000 */
[----:B------:R-:W-:Y:S01]  /*208d0*/  LOP3.LUT R3, R3, 0xffffbfff, RZ, 0xc0, !PT ;  /* 0xffffbfff03037812 */ /* 0x000fe200078ec0ff */
[----:B------:R-:W2:Y:S03]  /*208e0*/  LDL.LU R15, [R1+0x11f0] ;  /* 0x0011f000010f7983 */ /* 0x000ea60000300800 */
[----:B------:R-:W-:Y:S02]  /*208f0*/  @P2 LOP3.LUT R3, R3, 0x4000, RZ, 0xfc, !PT ;  /* 0x0000400003032812 */ /* 0x000fe400078efcff */
[----:B------:R-:W-:Y:S01]  /*20900*/  LOP3.LUT P2, RZ, R20, 0x2000000, RZ, 0xc0, !PT ;  /* 0x0200000014ff7812 */ /* 0x000fe2000784c0ff */
[----:B----4-:R-:W4:Y:S01]  /*20910*/  LDL.LU R11, [R1+0x11e0] ;  /* 0x0011e000010b7983 */ /* 0x010f220000300800 */
[----:B------:R-:W-:Y:S01]  /*20920*/  FSEL R28, -R22, 4.2945490664224492434e-19, !P3 ;  /* 0x20fd8164161c7808 */ /* 0x000fe20005800100 */
[----:B------:R-:W-:-:S02]  /*20930*/  LOP3.LUT P3, RZ, R20, 0x10000, RZ, 0xc0, !PT ;  /* 0x0001000014ff7812 */ /* 0x000fc4000786c0ff */
[----:B------:R-:W-:Y:S01]  /*20940*/  LOP3.LUT R3, R3, 0xffff7fff, RZ, 0xc0, !PT ;  /* 0xffff7fff03037812 */ /* 0x000fe200078ec0ff */
[----:B---3--:R-:W3:Y:S07]  /*20950*/  LDL.LU R9, [R1+0x11f4] ;  /* 0x0011f40001097983 */ /* 0x008eee0000300800 */
[----:B------:R-:W-:Y:S01]  /*20960*/  @P2 LOP3.LUT R3, R3, 0x8000, RZ, 0xfc, !PT ;  /* 0x0000800003032812 */ /* 0x000fe200078efcff */
[----:B------:R-:W-:Y:S03]  /*20970*/  STL [R1+0x2f0], R14 ;  /* 0x0002f00e01007387 */ /* 0x000fe60000100800 */
[----:B------:R-:W-:-:S02]  /*20980*/  LOP3.LUT R3, R3, 0xffffff7f, RZ, 0xc0, !PT ;  /* 0xffffff7f03037812 */ /* 0x000fc400078ec0ff */
[C---:B------:R-:W-:Y:S01]  /*20990*/  LOP3.LUT P1, RZ, R20.reuse, 0x10000000, RZ, 0xc0, !PT ;  /* 0x1000000014ff7812 */ /* 0x040fe2000782c0ff */
[----:B------:R-:W-:Y:S01]  /*209a0*/  STL.64 [R1+0x10b8], R16 ;  /* 0x0010b81001007387 */ /* 0x000fe20000100a00 */
[----:B------:R-:W-:Y:S02]  /*209b0*/  @P3 LOP3.LUT R3, R3, 0x80, RZ, 0xfc, !PT ;  /* 0x0000008003033812 */ /* 0x000fe400078efcff */
[----:B------:R-:W-:Y:S01]  /*209c0*/  LOP3.LUT P3, RZ, R20, 0x20000, RZ, 0xc0, !PT ;  /* 0x0002000014ff7812 */ /* 0x000fe2000786c0ff */
[----:B------:R-:W-:Y:S01]  /*209d0*/  STL [R1+0x2f8], R8 ;  /* 0x0002f80801007387 */ /* 0x000fe20000100800 */
[----:B------:R-:W-:Y:S02]  /*209e0*/  LOP3.LUT R3, R3, 0xfffffeff, RZ, 0xc0, !PT ;  /* 0xfffffeff03037812 */ /* 0x000fe400078ec0ff */
[----:B------:R-:W-:Y:S01]  /*209f0*/  LOP3.LUT R2, R2, 0xff7fffff, RZ, 0xc0, !PT ;  /* 0xff7fffff02027812 */ /* 0x000fe200078ec0ff */
[----:B------:R-:W-:Y:S04]  /*20a00*/  STL [R1+0x1168], R20 ;  /* 0x0011681401007387 */ /* 0x000fe80000100800 */
[----:B------:R-:W-:Y:S04]  /*20a10*/  STL [R1+0x350], R30 ;  /* 0x0003501e01007387 */ /* 0x000fe80000100800 */
[----:B------:R-:W-:Y:S01]  /*20a20*/  @P3 LOP3.LUT R3, R3, 0x100, RZ, 0xfc, !PT ;  /* 0x0000010003033812 */ /* 0x000fe200078efcff */
[----:B------:R-:W-:Y:S01]  /*20a30*/  STL [R1+0x2c0], R24 ;  /* 0x0002c01801007387 */ /* 0x000fe20000100800 */
[----:B------:R-:W-:-:S02]  /*20a40*/  LOP3.LUT P3, RZ, R20, 0x40000, RZ, 0xc0, !PT ;  /* 0x0004000014ff7812 */ /* 0x000fc4000786c0ff */
[----:B------:R-:W-:Y:S01]  /*20a50*/  LOP3.LUT R3, R3, 0xfffffdff, RZ, 0xc0, !PT ;  /* 0xfffffdff03037812 */ /* 0x000fe200078ec0ff */
[----:B------:R0:W2:Y:S10]  /*20a60*/  LDL.LU R27, [R1+0x1260] ;  /* 0x00126000011b7983 */ /* 0x0000b40000300800 */
[----:B------:R-:W-:-:S02]  /*20a70*/  @P3 LOP3.LUT R3, R3, 0x200, RZ, 0xfc, !PT ;  /* 0x0000020003033812 */ /* 0x000fc400078efcff */
        /* <DEDUP_REMOVED lines=8> */
[----:B------:R-:W-:-:S10]  /*20b00*/  FSEL R6, -R22, 4.2945490664224492434e-19, !P5 ;  /* 0x20fd816416067808 */ /* 0x000fd40006800100 */
[----:B------:R-:W-:Y:S02]  /*20b10*/  @P3 LOP3.LUT R3, R3, 0x1000, RZ, 0xfc, !PT ;  /* 0x0000100003033812 */ /* 0x000fe400078efcff */
[----:B------:R-:W-:-:S05]  /*20b20*/  LOP3.LUT P3, RZ, R20, 0x400000, RZ, 0xc0, !PT ;  /* 0x0040000014ff7812 */ /* 0x000fca000786c0ff */
[C---:B-1----:R-:W-:Y:S01]  /*20b30*/  FSEL R32, -R22.reuse, 4.2945490664224492434e-19, !P3 ;  /* 0x20fd816416207808 */ /* 0x042fe20005800100 */
[----:B------:R-:W-:Y:S01]  /*20b40*/  LOP3.LUT P3, RZ, R3, 0x1000, RZ, 0xc0, !PT ;  /* 0x0000100003ff7812 */ /* 0x000fe2000786c0ff */
[----:B------:R1:W-:Y:S01]  /*20b50*/  STL [R1+0x2d8], R6 ;  /* 0x0002d80601007387 */ /* 0x0003e20000100800 */
[----:B------:R-:W-:-:S03]  /*20b60*/  FSEL R10, -R22, 4.2945490664224492434e-19, !P4 ;  /* 0x20fd8164160a7808 */ /* 0x000fc60006000100 */
[C---:B-1----:R-:W-:Y:S01]  /*20b70*/  FSEL R6, -R22.reuse, 4.2945490664224492434e-19, !P3 ;  /* 0x20fd816416067808 */ /* 0x042fe20005800100 */
[C---:B------:R-:W-:Y:S01]  /*20b80*/  LOP3.LUT P3, RZ, R3.reuse, 0x800, RZ, 0xc0, !PT ;  /* 0x0000080003ff7812 */ /* 0x040fe2000786c0ff */
[----:B------:R1:W-:Y:S04]  /*20b90*/  STL [R1+0x2d0], R10 ;  /* 0x0002d00a01007387 */ /* 0x0003e80000100800 */
[----:B------:R0:W-:Y:S01]  /*20ba0*/  STL.64 [R1+0x11d8], R4 ;  /* 0x0011d80401007387 */ /* 0x0001e20000100a00 */
[----:B-1----:R-:W-:Y:S01]  /*20bb0*/  FSEL R10, -R22, 4.2945490664224492434e-19, !P3 ;  /* 0x20fd8164160a7808 */ /* 0x002fe20005800100 */
[----:B------:R-:W-:-:S05]  /*20bc0*/  LOP3.LUT P3, RZ, R3, 0x400, RZ, 0xc0, !PT ;  /* 0x0000040003ff7812 */ /* 0x000fca000786c0ff */
[----:B0-----:R-:W-:Y:S01]  /*20bd0*/  FSEL R4, -R22, 4.2945490664224492434e-19, !P3 ;  /* 0x20fd816416047808 */ /* 0x001fe20005800100 */
[----:B------:R-:W-:-:S05]  /*20be0*/  LOP3.LUT P3, RZ, R3, 0x200, RZ, 0xc0, !PT ;  /* 0x0000020003ff7812 */ /* 0x000fca000786c0ff */
[C---:B------:R-:W-:Y:S01]  /*20bf0*/  FSEL R34, -R22.reuse, 4.2945490664224492434e-19, !P3 ;  /* 0x20fd816416227808 */ /* 0x040fe20005800100 */
[C---:B------:R-:W-:Y:S01]  /*20c00*/  LOP3.LUT P3, RZ, R3.reuse, 0x100, RZ, 0xc0, !PT ;  /* 0x0000010003ff7812 */ /* 0x040fe2000786c0ff */
[----:B------:R0:W-:Y:S04]  /*20c10*/  STL.64 [R1+0xc8], R12 ;  /* 0x0000c80c01007387 */ /* 0x0001e80000100a00 */
[----:B------:R-:W-:Y:S01]  /*20c20*/  FSEL R36, -R22, 4.2945490664224492434e-19, !P3 ;  /* 0x20fd816416247808 */ /* 0x000fe20005800100 */
[----:B------:R-:W-:Y:S01]  /*20c30*/  LOP3.LUT P3, RZ, R3, 0x80, RZ, 0xc0, !PT ;  /* 0x0000008003ff7812 */ /* 0x000fe2000786c0ff */
[----:B------:R1:W-:Y:S04]  /*20c40*/  STL [R1+0x2c8], R28 ;  /* 0x0002c81c01007387 */ /* 0x0003e80000100800 */
[----:B0-----:R-:W3:Y:S01]  /*20c50*/  LDL.64 R12, [R1+0x530] ;  /* 0x00053000010c7983 */ /* 0x001ee20000100a00 */
[----:B------:R-:W-:Y:S01]  /*20c60*/  LOP3.LUT P4, RZ, R20, 0x8000, RZ, 0xc0, !PT ;  /* 0x0000800014ff7812 */ /* 0x000fe2000788c0ff */
[----:B-1----:R-:W-:-:S02]  /*20c70*/  FSEL R28, -R22, 4.2945490664224492434e-19, !P3 ;  /* 0x20fd8164161c7808 */ /* 0x002fc40005800100 */
[----:B------:R-:W-:Y:S04]  /*20c80*/  STL [R1+0x288], R32 ;  /* 0x0002882001007387 */ /* 0x000fe80000100800 */
[----:B------:R0:W-:Y:S01]  /*20c90*/  STL [R1+0x10e0], R28 ;  /* 0x0010e01c01007387 */ /* 0x0001e20000100800 */
[----:B------:R-:W-:Y:S01]  /*20ca0*/  LOP3.LUT P5, RZ, R20, 0x4000, RZ, 0xc0, !PT ;  /* 0x0000400014ff7812 */ /* 0x000fe200078ac0ff */
[----:B0-----:R-:W-:Y:S02]  /*20cb0*/  MOV.64 R28, R32 ;  /* 0x00000020001c7202 */ /* 0x001fe40000010f00 */
[C---:B------:R-:W-:Y:S01]  /*20cc0*/  FSEL R32, -R22.reuse, 4.2945490664224492434e-19, !P4 ;  /* 0x20fd816416207808 */ /* 0x040fe20006000100 */
[----:B------:R-:W-:Y:S04]  /*20cd0*/  STL [R1+0x268], R34 ;  /* 0x0002682201007387 */ /* 0x000fe80000100800 */
[----:B------:R0:W-:Y:S01]  /*20ce0*/  STL [R1+0x10e4], R32 ;  /* 0x0010e42001007387 */ /* 0x0001e20000100800 */
[----:B------:R-:W-:Y:S01]  /*20cf0*/  FSEL R18, -R22, 4.2945490664224492434e-19, !P0 ;  /* 0x20fd816416127808 */ /* 0x000fe20004000100 */
[----:B0-----:R-:W-:-:S02]  /*20d00*/  MOV.64 R32, R34 ;  /* 0x0000002200207202 */ /* 0x001fc40000010f00 */
[----:B------:R-:W-:-:S05]  /*20d10*/  FSEL R34, -R22, 4.2945490664224492434e-19, !P5 ;  /* 0x20fd816416227808 */ /* 0x000fca0006800100 */
[----:B------:R0:W-:Y:S02]  /*20d20*/  STL [R1+0x10e8], R34 ;  /* 0x0010e82201007387 */ /* 0x0001e40000100800 */
[----:B0-----:R-:W-:Y:S02]  /*20d30*/  MOV.64 R34, R4 ;  /* 0x0000000400227202 */ /* 0x001fe40000010f00 */
[----:B------:R-:W-:Y:S04]  /*20d40*/  STL [R1+0x2b0], R18 ;  /* 0x0002b01201007387 */ /* 0x000fe80000100800 */
[----:B------:R0:W-:Y:S02]  /*20d50*/  STL.64 [R1+0x11a8], R34 ;  /* 0x0011a82201007387 */ /* 0x0001e40000100a00 */
[----:B0-----:R-:W-:-:S02]  /*20d60*/  MOV.64 R34, R18 ;  /* 0x0000001200227202 */ /* 0x001fc40000010f00 */
[----:B------:R-:W4:Y:S01]  /*20d70*/  LDL.LU.64 R18, [R1+0x11d0] ;  /* 0x0011d00001127983 */ /* 0x000f220000300a00 */
[----:B------:R-:W-:-:S05]  /*20d80*/  LOP3.LUT P2, RZ, R20, 0x4000000, RZ, 0xc0, !PT ;  /* 0x0400000014ff7812 */ /* 0x000fca000784c0ff */
[C---:B------:R-:W-:Y:S01]  /*20d90*/  FSEL R14, -R22.reuse, 4.2945490664224492434e-19, !P2 ;  /* 0x20fd8164160e7808 */ /* 0x040fe20005000100 */
[C---:B------:R-:W-:Y:S01]  /*20da0*/  LOP3.LUT P2, RZ, R3.reuse, 0x8000, RZ, 0xc0, !PT ;  /* 0x0000800003ff7812 */ /* 0x040fe2000784c0ff */
[----:B------:R0:W-:Y:S04]  /*20db0*/  STL [R1+0x2e8], R26 ;  /* 0x0002e81a01007387 */ /* 0x0001e80000100800 */
[----:B------:R1:W-:Y:S01]  /*20dc0*/  STL.64 [R1+0x11b0], R32 ;  /* 0x0011b02001007387 */ /* 0x0003e20000100a00 */
[----:B0-----:R-:W-:Y:S01]  /*20dd0*/  FSEL R26, -R22, 4.2945490664224492434e-19, !P2 ;  /* 0x20fd8164161a7808 */ /* 0x001fe20005000100 */
[----:B------:R-:W-:Y:S02]  /*20de0*/  LOP3.LUT P2, RZ, R3, 0x4000, RZ, 0xc0, !PT ;  /* 0x0000400003ff7812 */ /* 0x000fe4000784c0ff */
[----:B------:R-:W-:Y:S01]  /*20df0*/  STL [R1+0x260], R36 ;  /* 0x0002602401007387 */ /* 0x000fe20000100800 */
[----:B-1----:R-:W-:-:S02]  /*20e00*/  MOV.64 R32, R28 ;  /* 0x0000001c00207202 */ /* 0x002fc40000010f00 */
[----:B------:R-:W-:-:S03]  /*20e10*/  MOV.64 R28, R36 ;  /* 0x00000024001c7202 */ /* 0x000fc60000010f00 */
[----:B------:R-:W-:Y:S01]  /*20e20*/  LOP3.LUT P0, RZ, R20, 0x1000, RZ, 0xc0, !PT ;  /* 0x0000100014ff7812 */ /* 0x000fe2000780c0ff */
[----:B------:R-:W-:Y:S01]  /*20e30*/  STL [R1+0x280], R6 ;  /* 0x0002800601007387 */ /* 0x000fe20000100800 */
[----:B------:R-:W-:Y:S01]  /*20e40*/  FSEL R8, -R22, 4.2945490664224492434e-19, !P1 ;  /* 0x20fd816416087808 */ /* 0x000fe20004800100 */
[----:B------:R-:W-:Y:S02]  /*20e50*/  LOP3.LUT P1, RZ, R20, 0x800, RZ, 0xc0, !PT ;  /* 0x0000080014ff7812 */ /* 0x000fe4000782c0ff */
[C---:B------:R-:W-:Y:S01]  /*20e60*/  LOP3.LUT P3, RZ, R3.reuse, 0x40, RZ, 0xc0, !PT ;  /* 0x0000004003ff7812 */ /* 0x040fe2000786c0ff */
[----:B------:R-:W-:Y:S01]  /*20e70*/  STL [R1+0x2a8], R14 ;  /* 0x0002a80e01007387 */ /* 0x000fe20000100800 */
[----:B------:R-:W-:-:S03]  /*20e80*/  LOP3.LUT P5, RZ, R3, 0x10, RZ, 0xc0, !PT ;  /* 0x0000001003ff7812 */ /* 0x000fc600078ac0ff */
[----:B------:R-:W-:Y:S01]  /*20e90*/  STL [R1+0x278], R10 ;  /* 0x0002780a01007387 */ /* 0x000fe20000100800 */
[----:B------:R-:W-:-:S03]  /*20ea0*/  LOP3.LUT P4, RZ, R3, 0x20, RZ, 0xc0, !PT ;  /* 0x0000002003ff7812 */ /* 0x000fc6000788c0ff */
[----:B------:R-:W-:Y:S04]  /*20eb0*/  STL [R1+0x2b8], R8 ;  /* 0x0002b80801007387 */ /* 0x000fe80000100800 */
[----:B--2---:R-:W2:Y:S01]  /*20ec0*/  LDL.LU R27, [R1+0x11ec] ;  /* 0x0011ec00011b7983 */ /* 0x004ea20000300800 */
[----:B---3--:R-:W0:Y:S03]  /*20ed0*/  DMUL R12, R12, R12 ;  /* 0x0000000c0c0c7228 */ /* 0x008e260000000000 */
[----:B0-----:R0:W-:Y:S02]  /*20ee0*/  STL.64 [R1+0x78], R12 ;  /* 0x0000780c01007387 */ /* 0x0011e40000100a00 */
[----:B0-----:R-:W-:Y:S01]  /*20ef0*/  FSEL R12, -R22, 4.2945490664224492434e-19, !P6 ;  /* 0x20fd8164160c7808 */ /* 0x001fe20007000100 */
[----:B------:R-:W-:Y:S01]  /*20f00*/  LOP3.LUT P6, RZ, R20, 0x2000, RZ, 0xc0, !PT ;  /* 0x0000200014ff7812 */ /* 0x000fe200078cc0ff */
[----:B------:R0:W3:Y:S04]  /*20f10*/  LDL.LU R13, [R1+0x1264] ;  /* 0x00126400010d7983 */ /* 0x0000e80000300800 */
[C---:B------:R-:W-:Y:S01]  /*20f20*/  FSEL R36, -R22.reuse, 4.2945490664224492434e-19, !P6 ;  /* 0x20fd816416247808 */ /* 0x040fe20007000100 */
[----:B------:R1:W-:Y:S04]  /*20f30*/  STL [R1+0x2e0], R12 ;  /* 0x0002e00c01007387 */ /* 0x0003e80000100800 */
[----:B------:R0:W-:Y:S01]  /*20f40*/  STL [R1+0x10ec], R36 ;  /* 0x0010ec2401007387 */ /* 0x0001e20000100800 */
[----:B-1----:R-:W-:Y:S01]  /*20f50*/  FSEL R12, -R22, 4.2945490664224492434e-19, !P2 ;  /* 0x20fd8164160c7808 */ /* 0x002fe20005000100 */
[----:B------:R-:W-:Y:S01]  /*20f60*/  LOP3.LUT P2, RZ, R3, 0x2000, RZ, 0xc0, !PT ;  /* 0x0000200003ff7812 */ /* 0x000fe2000784c0ff */
[----:B0-----:R-:W-:-:S02]  /*20f70*/  MOV.64 R36, R6 ;  /* 0x0000000600247202 */ /* 0x001fc40000010f00 */
[C---:B------:R-:W-:Y:S02]  /*20f80*/  FSEL R6, -R22.reuse, 4.2945490664224492434e-19, !P0 ;  /* 0x20fd816416067808 */ /* 0x040fe40004000100 */
[----:B------:R-:W-:-:S03]  /*20f90*/  FSEL R16, -R22, 4.2945490664224492434e-19, !P2 ;  /* 0x20fd816416107808 */ /* 0x000fc60005000100 */
[----:B------:R0:W-:Y:S04]  /*20fa0*/  STL [R1+0x10f0], R6 ;  /* 0x0010f00601007387 */ /* 0x0001e80000100800 */
[----:B------:R1:W-:Y:S01]  /*20fb0*/  STL [R1+0x290], R16 ;  /* 0x0002901001007387 */ /* 0x0003e20000100800 */
[----:B0-----:R-:W-:Y:S02]  /*20fc0*/  MOV.64 R6, R16 ;  /* 0x0000001000067202 */ /* 0x001fe40000010f00 */
[----:B-1----:R-:W-:-:S05]  /*20fd0*/  FSEL R16, -R22, 4.2945490664224492434e-19, !P1 ;  /* 0x20fd816416107808 */ /* 0x002fca0004800100 */
[----:B------:R0:W-:Y:S01]  /*20fe0*/  STL [R1+0x10f4], R16 ;  /* 0x0010f41001007387 */ /* 0x0001e20000100800 */
[----:B------:R-:W-:Y:S01]  /*20ff0*/  LOP3.LUT P2, RZ, R20, 0x400, RZ, 0xc0, !PT ;  /* 0x0000040014ff7812 */ /* 0x000fe2000784c0ff */
[----:B0-----:R-:W-:-:S15]  /*21000*/  MOV.64 R16, R32 ;  /* 0x0000002000107202 */ /* 0x001fde0000010f00 */
[----:B------:R-:W-:-:S09]  /*21010*/  NOP ;  /* 0x0000000000007918 */ /* 0x000fd20000000000 */
[----:B----4-:R-:W0:Y:S01]  /*21020*/  DSETP.LTU.OR P3, PT, |R18|, 2.14748364800000000000e+09, P3 ;  /* 0x41e000001200742a */ /* 0x010e220001f69600 */
[C---:B------:R-:W-:Y:S02]  /*21030*/  LOP3.LUT P1, RZ, R3.reuse, 0x2, RZ, 0xc0, !PT ;  /* 0x0000000203ff7812 */ /* 0x040fe4000782c0ff */
[C---:B------:R-:W-:Y:S01]  /*21040*/  LOP3.LUT P6, RZ, R3.reuse, 0x8, RZ, 0xc0, !PT ;  /* 0x0000000803ff7812 */ /* 0x040fe200078cc0ff */
[----:B------:R1:W-:Y:S01]  /*21050*/  STL.64 [R1+0x11c0], R16 ;  /* 0x0011c01001007387 */ /* 0x0003e20000100a00 */
[----:B0-----:R-:W-:Y:S02]  /*21060*/  @P3 LOP3.LUT R2, R2, 0x800000, RZ, 0xfc, !PT ;  /* 0x0080000002023812 */ /* 0x001fe400078efcff */
[----:B------:R-:W-:Y:S01]  /*21070*/  LOP3.LUT P3, RZ, R20, 0x200, RZ, 0xc0, !PT ;  /* 0x0000020014ff7812 */ /* 0x000fe2000786c0ff */
[----:B------:R0:W-:Y:S01]  /*21080*/  STL.64 [R1+0x10f8], R18 ;  /* 0x0010f81201007387 */ /* 0x0001e20000100a00 */
[----:B------:R-:W-:-:S03]  /*21090*/  LOP3.LUT P0, RZ, R3, 0x4, RZ, 0xc0, !PT ;  /* 0x0000000403ff7812 */ /* 0x000fc6000780c0ff */
[----:B------:R4:W-:Y:S01]  /*210a0*/  STL.64 [R1+0x11b8], R28 ;  /* 0x0011b81c01007387 */ /* 0x0009e20000100a00 */
[----:B-1----:R-:W-:-:S03]  /*210b0*/  MOV.64 R16, R34 ;  /* 0x0000002200107202 */ /* 0x002fc60000010f00 */
[----:B------:R1:W-:Y:S01]  /*210c0*/  STL [R1+0x270], R4 ;  /* 0x0002700401007387 */ /* 0x0003e20000100800 */
[----:B------:R-:W-:Y:S02]  /*210d0*/  MOV.64 R20, R16 ;  /* 0x0000001000147202 */ /* 0x000fe40000010f00 */
[----:B------:R-:W-:Y:S02]  /*210e0*/  MOV.64 R16, R30 ;  /* 0x0000001e00107202 */ /* 0x000fe40000010f00 */
[----:B------:R-:W-:Y:S01]  /*210f0*/  FSEL R30, -R22, 4.2945490664224492434e-19, !P2 ;  /* 0x20fd8164161e7808 */ /* 0x000fe20005000100 */
[----:B------:R-:W-:Y:S01]  /*21100*/  LOP3.LUT P2, RZ, R3, 0x1, RZ, 0xc0, !PT ;  /* 0x0000000103ff7812 */ /* 0x000fe2000784c0ff */
[----:B---3--:R-:W3:Y:S01]  /*21110*/  LDL.LU R13, [R1+0x11e8] ;  /* 0x0011e800010d7983 */ /* 0x008ee20000300800 */
[----:B------:R-:W-:Y:S01]  /*21120*/  LOP3.LUT R2, R2, 0xfeffffff, RZ, 0xc0, !PT ;  /* 0xfeffffff02027812 */ /* 0x000fe200078ec0ff */
[----:B0-----:R-:W-:Y:S02]  /*21130*/  MOV.64 R18, R14 ;  /* 0x0000000e00127202 */ /* 0x001fe40000010f00 */
[----:B----4-:R-:W4:Y:S01]  /*21140*/  LDL.64 R28, [R1+0x388] ;  /* 0x00038800011c7983 */ /* 0x010f220000100a00 */
[----:B------:R-:W-:-:S03]  /*21150*/  @P3 LOP3.LUT R2, R2, 0x1000000, RZ, 0xfc, !PT ;  /* 0x0100000002023812 */ /* 0x000fc600078efcff */
[----:B-1----:R-:W2:Y:S01]  /*21160*/  LDL.LU.64 R4, [R1+0x11d8] ;  /* 0x0011d80001047983 */ /* 0x002ea20000300a00 */
[----:B------:R-:W-:-:S03]  /*21170*/  LOP3.LUT R2, R2, 0xfdffffff, RZ, 0xc0, !PT ;  /* 0xfdffffff02027812 */ /* 0x000fc600078ec0ff */
[----:B------:R-:W-:Y:S01]  /*21180*/  STL [R1+0x2a0], R26 ;  /* 0x0002a01a01007387 */ /* 0x000fe20000100800 */
[----:B------:R-:W-:-:S03]  /*21190*/  @P2 LOP3.LUT R2, R2, 0x2000000, RZ, 0xfc, !PT ;  /* 0x0200000002022812 */ /* 0x000fc600078efcff */
[----:B------:R-:W-:Y:S01]  /*211a0*/  STL [R1+0x298], R12 ;  /* 0x0002980c01007387 */ /* 0x000fe20000100800 */
[----:B------:R-:W-:-:S03]  /*211b0*/  LOP3.LUT R2, R2, 0xfbffffff, RZ, 0xc0, !PT ;  /* 0xfbffffff02027812 */ /* 0x000fc600078ec0ff */
[----:B------:R0:W3:Y:S01]  /*211c0*/  LDL.64 R32, [R1+0x380] ;  /* 0x0003800001207983 */ /* 0x0000e20000100a00 */
[----:B------:R-:W-:-:S03]  /*211d0*/  @P1 LOP3.LUT R2, R2, 0x4000000, RZ, 0xfc, !PT ;  /* 0x0400000002021812 */ /* 0x000fc600078efcff */
[----:B------:R0:W3:Y:S01]  /*211e0*/  LDL.64 R34, [R1+0x378] ;  /* 0x0003780001227983 */ /* 0x0000e20000100a00 */
[----:B------:R-:W-:Y:S01]  /*211f0*/  LOP3.LUT R2, R2, 0xf7ffffff, RZ, 0xc0, !PT ;  /* 0xf7ffffff02027812 */ /* 0x000fe200078ec0ff */
[----:B------:R-:W-:-:S03]  /*21200*/  FSEL R14, -R22, 4.2945490664224492434e-19, !P2 ;  /* 0x20fd8164160e7808 */ /* 0x000fc60005000100 */
[----:B------:R-:W-:Y:S02]  /*21210*/  @P0 LOP3.LUT R2, R2, 0x8000000, RZ, 0xfc, !PT ;  /* 0x0800000002020812 */ /* 0x000fe400078efcff */
[----:B------:R1:W-:Y:S02]  /*21220*/  STL [R1+0x1108], R14 ;  /* 0x0011080e01007387 */ /* 0x0003e40000100800 */
[----:B------:R-:W-:-:S04]  /*21230*/  LOP3.LUT R2, R2, 0xefffffff, RZ, 0xc0, !PT ;  /* 0xefffffff02027812 */ /* 0x000fc800078ec0ff */
[----:B------:R-:W-:Y:S01]  /*21240*/  @P6 LOP3.LUT R2, R2, 0x10000000, RZ, 0xfc, !PT ;  /* 0x1000000002026812 */ /* 0x000fe200078efcff */
[----:B-1----:R-:W-:Y:S02]  /*21250*/  MOV.64 R14, R18 ;  /* 0x00000012000e7202 */ /* 0x002fe40000010f00 */
[----:B------:R-:W-:Y:S02]  /*21260*/  MOV.64 R18, R6 ;  /* 0x0000000600127202 */ /* 0x000fe40000010f00 */
[----:B------:R-:W-:Y:S02]  /*21270*/  MOV.64 R6, R36 ;  /* 0x0000002400067202 */ /* 0x000fe40000010f00 */
[----:B------:R-:W-:Y:S02]  /*21280*/  MOV.64 R36, R10 ;  /* 0x0000000a00247202 */ /* 0x000fe40000010f00 */
[----:B------:R-:W-:Y:S01]  /*21290*/  FSEL R10, -R22, 4.2945490664224492434e-19, !P0 ;  /* 0x20fd8164160a7808 */ /* 0x000fe20004000100 */
[----:B------:R-:W-:-:S04]  /*212a0*/  LOP3.LUT R2, R2, 0xdfffffff, RZ, 0xc0, !PT ;  /* 0xdfffffff02027812 */ /* 0x000fc800078ec0ff */
[----:B------:R1:W-:Y:S01]  /*212b0*/  STL [R1+0x1110], R10 ;  /* 0x0011100a01007387 */ /* 0x0003e20000100800 */
[----:B------:R-:W-:-:S04]  /*212c0*/  @P5 LOP3.LUT R2, R2, 0x20000000, RZ, 0xfc, !PT ;  /* 0x2000000002025812 */ /* 0x000fc800078efcff */
[----:B------:R-:W-:Y:S01]  /*212d0*/  LOP3.LUT R2, R2, 0xbfffffff, RZ, 0xc0, !PT ;  /* 0xbfffffff02027812 */ /* 0x000fe200078ec0ff */
[----:B-1----:R-:W-:Y:S02]  /*212e0*/  MOV.64 R10, R8 ;  /* 0x00000008000a7202 */ /* 0x002fe40000010f00 */
[----:B------:R-:W-:Y:S01]  /*212f0*/  FSEL R8, -R22, 4.2945490664224492434e-19, !P6 ;  /* 0x20fd816416087808 */ /* 0x000fe20007000100 */
[----:B------:R-:W-:-:S04]  /*21300*/  @P4 LOP3.LUT R2, R2, 0x40000000, RZ, 0xfc, !PT ;  /* 0x4000000002024812 */ /* 0x000fc800078efcff */
[----:B------:R1:W-:Y:S02]  /*21310*/  STL [R1+0x1114], R8 ;  /* 0x0011140801007387 */ /* 0x0003e40000100800 */
[----:B-1----:R-:W-:Y:S02]  /*21320*/  MOV.64 R8, R24 ;  /* 0x0000001800087202 */ /* 0x002fe40000010f00 */
[----:B------:R-:W-:Y:S01]  /*21330*/  FSEL R24, -R22, 4.2945490664224492434e-19, !P5 ;  /* 0x20fd816416187808 */ /* 0x000fe20006800100 */
[----:B------:R1:W-:Y:S04]  /*21340*/  STL [R1+0x116c], R2 ;  /* 0x00116c0201007387 */ /* 0x0003e80000100800 */
[----:B------:R0:W-:Y:S04]  /*21350*/  STL [R1+0x1118], R24 ;  /* 0x0011181801007387 */ /* 0x0001e80000100800 */
[----:B------:R-:W-:Y:S04]  /*21360*/  STL [R1+0x1100], R30 ;  /* 0x0011001e01007387 */ /* 0x000fe80000100800 */
[----:B-1----:R-:W3:Y:S04]  /*21370*/  LDL.64 R2, [R1+0x358] ;  /* 0x0003580001027983 */ /* 0x002ee80000100a00 */
[----:B0-----:R-:W3:Y:S04]  /*21380*/  LDL.64 R24, [R1+0x2c8] ;  /* 0x0002c80001187983 */ /* 0x001ee80000100a00 */
[----:B----4-:R0:W-:Y:S01]  /*21390*/  STL [R1+0x11c8], R28 ;  /* 0x0011c81c01007387 */ /* 0x0101e20000100800 */
[----:B--2---:R-:W-:-:S03]  /*213a0*/  LOP3.LUT R4, R4, 0xff7fffff, RZ, 0xc0, !PT ;  /* 0xff7fffff04047812 */ /* 0x004fc600078ec0ff */
[----:B------:R1:W-:Y:S01]  /*213b0*/  STL.64 [R1+0x1160], R18 ;  /* 0x0011601201007387 */ /* 0x0003e20000100a00 */
[C---:B------:R-:W-:Y:S02]  /*213c0*/  LOP3.LUT P6, RZ, R0.reuse, 0x2000, RZ, 0xc0, !PT ;  /* 0x0000200000ff7812 */ /* 0x040fe400078cc0ff */
[C---:B------:R-:W-:Y:S02]  /*213d0*/  LOP3.LUT P0, RZ, R0.reuse, 0x1000, RZ, 0xc0, !PT ;  /* 0x0000100000ff7812 */ /* 0x040fe4000780c0ff */
[----:B------:R-:W-:Y:S01]  /*213e0*/  LOP3.LUT P2, RZ, R0, 0x400, RZ, 0xc0, !PT ;  /* 0x0000040000ff7812 */ /* 0x000fe2000784c0ff */
[----:B------:R2:W-:Y:S04]  /*213f0*/  STL.64 [R1+0x1150], R6 ;  /* 0x0011500601007387 */ /* 0x0005e80000100a00 */
[----:B------:R-:W-:Y:S04]  /*21400*/  STL.64 [R1+0x1148], R36 ;  /* 0x0011482401007387 */ /* 0x000fe80000100a00 */
[----:B------:R-:W4:Y:S04]  /*21410*/  LDL.LU R8, [R1+0x1114] ;  /* 0x0011140001087983 */ /* 0x000f280000300800 */
[----:B---3--:R3:W-:Y:S01]  /*21420*/  STL.64 [R1+0x1188], R24 ;  /* 0x0011881801007387 */ /* 0x0087e20000100a00 */
[----:B0-----:R-:W-:-:S02]  /*21430*/  MOV.64 R28, R26 ;  /* 0x0000001a001c7202 */ /* 0x001fc40000010f00 */
[----:B------:R-:W-:Y:S02]  /*21440*/  MOV.64 R30, R12 ;  /* 0x0000000c001e7202 */ /* 0x000fe40000010f00 */
[----:B-1----:R-:W4:Y:S01]  /*21450*/  LDL.64 R18, [R1+0x2d8] ;  /* 0x0002d80001127983 */ /* 0x002f220000100a00 */
[----:B------:R-:W-:-:S03]  /*21460*/  LOP3.LUT P5, RZ, R0, 0x4000, RZ, 0xc0, !PT ;  /* 0x0000400000ff7812 */ /* 0x000fc600078ac0ff */
[----:B--2---:R0:W2:Y:S01]  /*21470*/  LDL.64 R6, [R1+0x308] ;  /* 0x0003080001067983 */ /* 0x0040a20000100a00 */
[----:B---3--:R-:W-:-:S03]  /*21480*/  MOV.64 R24, R2 ;  /* 0x0000000200187202 */ /* 0x008fc60000010f00 */
[----:B------:R-:W3:Y:S04]  /*21490*/  LDL.64 R2, [R1+0x328] ;  /* 0x0003280001027983 */ /* 0x000ee80000100a00 */
[----:B------:R0:W2:Y:S04]  /*214a0*/  LDL.64 R36, [R1+0x300] ;  /* 0x0003000001247983 */ /* 0x0000a80000100a00 */
[----:B---3--:R1:W-:Y:S04]  /*214b0*/  STL [R1+0x1170], R2 ;  /* 0x0011700201007387 */ /* 0x0083e80000100800 */
[----:B-1----:R-:W3:Y:S04]  /*214c0*/  LDL.64 R2, [R1+0x330] ;  /* 0x0003300001027983 */ /* 0x002ee80000100a00 */
[----:B---3--:R1:W-:Y:S04]  /*214d0*/  STL [R1+0x1174], R2 ;  /* 0x0011740201007387 */ /* 0x0083e80000100800 */
[----:B-1----:R-:W3:Y:S04]  /*214e0*/  LDL.64 R2, [R1+0x338] ;  /* 0x0003380001027983 */ /* 0x002ee80000100a00 */
[----:B---3--:R1:W-:Y:S04]  /*214f0*/  STL [R1+0x1178], R2 ;  /* 0x0011780201007387 */ /* 0x0083e80000100800 */
[----:B-1----:R-:W3:Y:S01]  /*21500*/  LDL.64 R2, [R1+0x340] ;  /* 0x0003400001027983 */ /* 0x002ee20000100a00 */
[C---:B------:R-:W-:Y:S01]  /*21510*/  FSEL R26, -R22.reuse, 4.2945490664224492434e-19, !P3 ;  /* 0x20fd8164161a7808 */ /* 0x040fe20005800100 */
[----:B------:R-:W-:-:S04]  /*21520*/  FSEL R12, -R22, 4.2945490664224492434e-19, !P1 ;  /* 0x20fd8164160c7808 */ /* 0x000fc80004800100 */
[----:B------:R1:W-:Y:S04]  /*21530*/  STL [R1+0x1104], R26 ;  /* 0x0011041a01007387 */ /* 0x0003e80000100800 */
[----:B------:R0:W-:Y:S01]  /*21540*/  STL [R1+0x110c], R12 ;  /* 0x00110c0c01007387 */ /* 0x0001e20000100800 */
[----:B-1----:R-:W-:-:S03]  /*21550*/  MOV.64 R26, R28 ;  /* 0x0000001c001a7202 */ /* 0x002fc60000010f00 */
[----:B------:R1:W2:Y:S01]  /*21560*/  LDL.64 R28, [R1+0x398] ;  /* 0x00039800011c7983 */ /* 0x0002a20000100a00 */
[----:B0-----:R-:W-:-:S03]  /*21570*/  MOV.64 R12, R16 ;  /* 0x00000010000c7202 */ /* 0x001fc60000010f00 */
[----:B------:R1:W4:Y:S01]  /*21580*/  LDL.64 R16, [R1+0x390] ;  /* 0x0003900001107983 */ /* 0x0003220000100a00 */
[----:B------:R-:W-:-:S13]  /*21590*/  LOP3.LUT P3, RZ, R0, 0x200, RZ, 0xc0, !PT ;  /* 0x0000020000ff7812 */ /* 0x000fda000786c0ff */
[----:B------:R-:W-:Y:S02]  /*215a0*/  @P3 LOP3.LUT R4, R4, 0x800000, RZ, 0xfc, !PT ;  /* 0x0080000004043812 */ /* 0x000fe400078efcff */
[----:B------:R-:W-:Y:S02]  /*215b0*/  LOP3.LUT P3, RZ, R0, 0x10000, RZ, 0xc0, !PT ;  /* 0x0001000000ff7812 */ /* 0x000fe4000786c0ff */
[----:B------:R-:W-:-:S11]  /*215c0*/  LOP3.LUT R4, R4, 0xfeffffff, RZ, 0xc0, !PT ;  /* 0xfeffffff04047812 */ /* 0x000fd600078ec0ff */
[----:B------:R-:W-:Y:S02]  /*215d0*/  @P3 LOP3.LUT R4, R4, 0x1000000, RZ, 0xfc, !PT ;  /* 0x0100000004043812 */ /* 0x000fe400078efcff */
[----:B------:R-:W-:Y:S02]  /*215e0*/  LOP3.LUT P3, RZ, R0, 0x20000, RZ, 0xc0, !PT ;  /* 0x0002000000ff7812 */ /* 0x000fe4000786c0ff */
[----:B------:R-:W-:-:S11]  /*215f0*/  LOP3.LUT R4, R4, 0xfdffffff, RZ, 0xc0, !PT ;  /* 0xfdffffff04047812 */ /* 0x000fd600078ec0ff */
[----:B------:R-:W-:Y:S01]  /*21600*/  @P3 LOP3.LUT R4, R4, 0x2000000, RZ, 0xfc, !PT ;  /* 0x0200000004043812 */ /* 0x000fe200078efcff */
[----:B---3--:R0:W-:Y:S04]  /*21610*/  STL [R1+0x117c], R2 ;  /* 0x00117c0201007387 */ /* 0x0081e80000100800 */
[----:B0-----:R1:W3:Y:S01]  /*21620*/  LDL.64 R2, [R1+0x348] ;  /* 0x0003480001027983 */ /* 0x0012e20000100a00 */
[----:B------:R-:W-:Y:S02]  /*21630*/  LOP3.LUT P3, RZ, R0, 0x40000, RZ, 0xc0, !PT ;  /* 0x0004000000ff7812 */ /* 0x000fe4000786c0ff */
[----:B------:R-:W-:Y:S01]  /*21640*/  LOP3.LUT R4, R4, 0xfbffffff, RZ, 0xc0, !PT ;  /* 0xfbffffff04047812 */ /* 0x000fe200078ec0ff */
[----:B------:R-:W-:Y:S01]  /*21650*/  FSEL R22, -R22, 4.2945490664224492434e-19, !P4 ;  /* 0x20fd816416167808 */ /* 0x000fe20006000100 */
[----:B--2---:R1:W2:Y:S09]  /*21660*/  LDL.LU R28, [R1+0x11c8] ;  /* 0x0011c800011c7983 */ /* 0x0042b20000300800 */
        /* <DEDUP_REMOVED lines=16> */
[----:B------:R-:W-:-:S05]  /*21770*/  LOP3.LUT P3, RZ, R0, 0x80000, RZ, 0xc0, !PT ;  /* 0x0008000000ff7812 */ /* 0x000fca000786c0ff */
[----:B------:R-:W-:Y:S01]  /*21780*/  FSEL R29, R5, -0.082518599927425384521, !P3 ;  /* 0xbda8ff83051d7808 */ /* 0x000fe20005800000 */
[----:B------:R-:W-:-:S05]  /*21790*/  LOP3.LUT P3, RZ, R4, 0x80000000, RZ, 0xc0, !PT ;  /* 0x8000000004ff7812 */ /* 0x000fca000786c0ff */
[C---:B----4-:R-:W-:Y:S01]  /*217a0*/  FSEL R17, R5.reuse, -0.082518599927425384521, !P3 ;  /* 0xbda8ff8305117808 */ /* 0x050fe20005800000 */
[C---:B------:R-:W-:Y:S01]  /*217b0*/  LOP3.LUT P3, RZ, R4.reuse, 0x40000000, RZ, 0xc0, !PT ;  /* 0x4000000004ff7812 */ /* 0x040fe2000786c0ff */
[----:B------:R0:W-:Y:S04]  /*217c0*/  STL [R1+0x39c], R29 ;  /* 0x00039c1d01007387 */ /* 0x0001e80000100800 */
[----:B0-----:R-:W-:Y:S01]  /*217d0*/  FSEL R29, R5, -0.082518599927425384521, !P3 ;  /* 0xbda8ff83051d7808 */ /* 0x001fe20005800000 */
[----:B------:R-:W-:-:S05]  /*217e0*/  LOP3.LUT P3, RZ, R4, 0x20000000, RZ, 0xc0, !PT ;  /* 0x2000000004ff7812 */ /* 0x000fca000786c0ff */
[----:B------:R-:W-:Y:S01]  /*217f0*/  FSEL R33, R5, -0.082518599927425384521, !P3 ;  /* 0xbda8ff8305217808 */ /* 0x000fe20005800000 */
[----:B------:R-:W-:-:S05]  /*21800*/  LOP3.LUT P3, RZ, R4, 0x10000000, RZ, 0xc0, !PT ;  /* 0x1000000004ff7812 */ /* 0x000fca000786c0ff */
[----:B------:R-:W-:-:S05]  /*21810*/  FSEL R35, R5, -0.082518599927425384521, !P3 ;  /* 0xbda8ff8305237808 */ /* 0x000fca0005800000 */
[----:B------:R0:W-:Y:S04]  /*21820*/  STL [R1+0x37c], R35 ;  /* 0x00037c2301007387 */ /* 0x0001e80000100800 */
[----:B0-----:R-:W4:Y:S04]  /*21830*/  LDL.LU.64 R34, [R1+0x11a8] ;  /* 0x0011a80001227983 */ /* 0x001f280000300a00 */
[----:B---3--:R1:W3:Y:S04]  /*21840*/  LDL.LU R2, [R1+0x117c] ;  /* 0x00117c0001027983 */ /* 0x0082e80000300800 */
[----:B------:R0:W-:Y:S04]  /*21850*/  STL [R1+0x111c], R22 ;  /* 0x00111c1601007387 */ /* 0x0001e80000100800 */
[----:B0-----:R-:W2:Y:S04]  /*21860*/  LDL.64 R22, [R1+0x2d0] ;  /* 0x0002d00001167983 */ /* 0x001ea80000100a00 */
[----:B----4-:R0:W-:Y:S04]  /*21870*/  STL.64 [R1+0x1198], R34 ;  /* 0x0011982201007387 */ /* 0x0101e80000100a00 */
[----:B0-----:R-:W4:Y:S04]  /*21880*/  LDL.64 R34, [R1+0x368] ;  /* 0x0003680001227983 */ /* 0x001f280000100a00 */
[----:B---3--:R1:W3:Y:S04]  /*21890*/  LDL.LU R2, [R1+0x1178] ;  /* 0x0011780001027983 */ /* 0x0082e80000300800 */
[----:B------:R0:W-:Y:S04]  /*218a0*/  STL [R1+0x394], R17 ;  /* 0x0003941101007387 */ /* 0x0001e80000100800 */
[----:B0-----:R-:W3:Y:S04]  /*218b0*/  LDL.LU.64 R16, [R1+0x11c0] ;  /* 0x0011c00001107983 */ /* 0x001ee80000300a00 */
[----:B--2---:R0:W-:Y:S04]  /*218c0*/  STL.64 [R1+0x1180], R22 ;  /* 0x0011801601007387 */ /* 0x0041e80000100a00 */
[----:B0-----:R-:W2:Y:S04]  /*218d0*/  LDL.64 R22, [R1+0x360] ;  /* 0x0003600001167983 */ /* 0x001ea80000100a00 */
[----:B------:R0:W-:Y:S04]  /*218e0*/  STL [R1+0x38c], R29 ;  /* 0x00038c1d01007387 */ /* 0x0001e80000100800 */
[----:B0-----:R-:W2:Y:S04]  /*218f0*/  LDL.LU.64 R28, [R1+0x11b8] ;  /* 0x0011b800011c7983 */ /* 0x001ea80000300a00 */
[----:B----4-:R0:W-:Y:S04]  /*21900*/  STL [R1+0x11a0], R34 ;  /* 0x0011a02201007387 */ /* 0x0101e80000100800 */
[----:B0-----:R1:W4:Y:S04]  /*21910*/  LDL.64 R34, [R1+0x370] ;  /* 0x0003700001227983 */ /* 0x0013280000100a00 */
[----:B---3--:R1:W3:Y:S04]  /*21920*/  LDL.LU R2, [R1+0x1174] ;  /* 0x0011740001027983 */ /* 0x0082e80000300800 */
[----:B------:R2:W-:Y:S02]  /*21930*/  STL.64 [R1+0x1190], R16 ;  /* 0x0011901001007387 */ /* 0x0005e40000100a00 */
[----:B--2---:R-:W-:-:S02]  /*21940*/  MOV.64 R16, R22 ;  /* 0x0000001600107202 */ /* 0x004fc40000010f00 */
[----:B------:R-:W-:Y:S02]  /*21950*/  MOV.64 R22, R12 ;  /* 0x0000000c00167202 */ /* 0x000fe40000010f00 */
[----:B------:R-:W-:Y:S02]  /*21960*/  MOV.64 R12, R20 ;  /* 0x00000014000c7202 */ /* 0x000fe40000010f00 */
[----:B------:R1:W2:Y:S04]  /*21970*/  LDL.64 R20, [R1+0x320] ;  /* 0x0003200001147983 */ /* 0x0002a80000100a00 */
[----:B------:R0:W-:Y:S04]  /*21980*/  STL.64 [R1+0x1128], R28 ;  /* 0x0011281c01007387 */ /* 0x0001e80000100a00 */
[----:B0-----:R-:W2:Y:S04]  /*21990*/  LDL.64 R28, [R1+0x2e0] ;  /* 0x0002e000011c7983 */ /* 0x001ea80000100a00 */
[----:B----4-:R1:W4:Y:S04]  /*219a0*/  LDL.LU R34, [R1+0x11a0] ;  /* 0x0011a00001227983 */ /* 0x0103280000300800 */
[----:B---3--:R1:W3:Y:S01]  /*219b0*/  LDL.LU R2, [R1+0x1170] ;  /* 0x0011700001027983 */ /* 0x0082e20000300800 */
[----:B------:R-:W-:-:S05]  /*219c0*/  LOP3.LUT P3, RZ, R4, 0x8000000, RZ, 0xc0, !PT ;  /* 0x0800000004ff7812 */ /* 0x000fca000786c0ff */
[C---:B------:R-:W-:Y:S01]  /*219d0*/  FSEL R35, R5.reuse, -0.082518599927425384521, !P3 ;  /* 0xbda8ff8305237808 */ /* 0x040fe20005800000 */
[C---:B------:R-:W-:Y:S01]  /*219e0*/  LOP3.LUT P3, RZ, R4.reuse, 0x4000000, RZ, 0xc0, !PT ;  /* 0x0400000004ff7812 */ /* 0x040fe2000786c0ff */
[----:B--2---:R-:W2:Y:S04]  /*219f0*/  LDL.LU R20, [R1+0x1168] ;  /* 0x0011680001147983 */ /* 0x004ea80000300800 */
[----:B------:R0:W-:Y:S02]  /*21a00*/  STL [R1+0x374], R35 ;  /* 0x0003742301007387 */ /* 0x0001e40000100800 */
[----:B0-----:R-:W-:Y:S01]  /*21a10*/  FSEL R35, R5, -0.082518599927425384521, !P3 ;  /* 0xbda8ff8305237808 */ /* 0x001fe20005800000 */
[----:B------:R-:W-:-:S05]  /*21a20*/  LOP3.LUT P3, RZ, R4, 0x2000000, RZ, 0xc0, !PT ;  /* 0x0200000004ff7812 */ /* 0x000fca000786c0ff */
[----:B------:R-:W-:-:S05]  /*21a30*/  FSEL R17, R5, -0.082518599927425384521, !P3 ;  /* 0xbda8ff8305117808 */ /* 0x000fca0005800000 */
[----:B------:R0:W-:Y:S04]  /*21a40*/  STL [R1+0x364], R17 ;  /* 0x0003641101007387 */ /* 0x0001e80000100800 */
[----:B0-----:R-:W2:Y:S04]  /*21a50*/  LDL.LU.64 R16, [R1+0x1190] ;  /* 0x0011900001107983 */ /* 0x001ea80000300a00 */
[----:B------:R-:W-:Y:S04]  /*21a60*/  STL [R1+0x36c], R35 ;  /* 0x00036c2301007387 */ /* 0x000fe80000100800 */
[----:B------:R0:W-:Y:S04]  /*21a70*/  STL [R1+0x384], R33 ;  /* 0x0003842101007387 */ /* 0x0001e80000100800 */
[----:B0-----:R-:W2:Y:S04]  /*21a80*/  LDL.LU.64 R32, [R1+0x11b0] ;  /* 0x0011b00001207983 */ /* 0x001ea80000300a00 */
[----:B------:R0:W-:Y:S04]  /*21a90*/  STL [R1+0x1138], R28 ;  /* 0x0011381c01007387 */ /* 0x0001e80000100800 */
[----:B0-----:R1:W2:Y:S04]  /*21aa0*/  LDL.64 R28, [R1+0x2f0] ;  /* 0x0002f000011c7983 */ /* 0x0012a80000100a00 */
[----:B----4-:R-:W4:Y:S04]  /*21ab0*/  LDL.LU.64 R34, [R1+0x1198] ;  /* 0x0011980001227983 */ /* 0x010f280000300a00 */
[----:B---3--:R-:W3:Y:S01]  /*21ac0*/  LDL.LU R2, [R1+0x116c] ;  /* 0x00116c0001027983 */ /* 0x008ee20000300800 */
[----:B------:R-:W-:-:S05]  /*21ad0*/  LOP3.LUT P4, RZ, R0, 0x8000, RZ, 0xc0, !PT ;  /* 0x0000800000ff7812 */ /* 0x000fca000788c0ff */
[C---:B------:R-:W-:Y:S01]  /*21ae0*/  FSEL R23, R5.reuse, -0.082518599927425384521, !P4 ;  /* 0xbda8ff8305177808 */ /* 0x040fe20006000000 */
[----:B------:R-:W-:Y:S01]  /*21af0*/  FSEL R3, R5, -0.082518599927425384521, !P5 ;  /* 0xbda8ff8305037808 */ /* 0x000fe20006800000 */
[----:B------:R-:W-:-:S04]  /*21b00*/  LOP3.LUT P3, RZ, R4, 0x1000000, RZ, 0xc0, !PT ;  /* 0x0100000004ff7812 */ /* 0x000fc8000786c0ff */
[----:B------:R0:W-:Y:S01]  /*21b10*/  STL [R1+0x34c], R3 ;  /* 0x00034c0301007387 */ /* 0x0001e20000100800 */
[C---:B------:R-:W-:Y:S01]  /*21b20*/  FSEL R25, R5.reuse, -0.082518599927425384521, !P3 ;  /* 0xbda8ff8305197808 */ /* 0x040fe20005800000 */
[----:B------:R-:W-:Y:S02]  /*21b30*/  LOP3.LUT P3, RZ, R4, 0x800000, RZ, 0xc0, !PT ;  /* 0x0080000004ff7812 */ /* 0x000fe4000786c0ff */
[----:B--2---:R-:W-:Y:S01]  /*21b40*/  LOP3.LUT P4, RZ, R20, 0x10000, RZ, 0xc0, !PT ;  /* 0x0001000014ff7812 */ /* 0x004fe2000788c0ff */
[C---:B0-----:R-:W-:Y:S01]  /*21b50*/  FSEL R3, R5.reuse, -0.082518599927425384521, !P6 ;  /* 0xbda8ff8305037808 */ /* 0x041fe20007000000 */
[----:B------:R-:W-:Y:S02]  /*21b60*/  LOP3.LUT P1, RZ, R0, 0x800, RZ, 0xc0, !PT ;  /* 0x0000080000ff7812 */ /* 0x000fe4000782c0ff */
[----:B------:R-:W-:Y:S02]  /*21b70*/  LOP3.LUT R4, R4, 0xfffffffe, RZ, 0xc0, !PT ;  /* 0xfffffffe04047812 */ /* 0x000fe400078ec0ff */
[----:B------:R0:W-:Y:S02]  /*21b80*/  STL [R1+0x344], R3 ;  /* 0x0003440301007387 */ /* 0x0001e40000100800 */
[----:B0-----:R-:W-:-:S05]  /*21b90*/  FSEL R3, R5, -0.082518599927425384521, !P0 ;  /* 0xbda8ff8305037808 */ /* 0x001fca0004000000 */
[----:B------:R0:W-:Y:S02]  /*21ba0*/  STL [R1+0x33c], R3 ;  /* 0x00033c0301007387 */ /* 0x0001e40000100800 */
[----:B0-----:R-:W-:-:S05]  /*21bb0*/  FSEL R3, R5, -0.082518599927425384521, !P1 ;  /* 0xbda8ff8305037808 */ /* 0x001fca0004800000 */
[----:B------:R0:W-:Y:S02]  /*21bc0*/  STL [R1+0x334], R3 ;  /* 0x0003340301007387 */ /* 0x0001e40000100800 */
[----:B0-----:R-:W-:-:S05]  /*21bd0*/  FSEL R3, R5, -0.082518599927425384521, !P2 ;  /* 0xbda8ff8305037808 */ /* 0x001fca0005000000 */
[----:B------:R-:W-:Y:S04]  /*21be0*/  STL [R1+0x32c], R3 ;  /* 0x00032c0301007387 */ /* 0x000fe80000100800 */
[----:B------:R0:W-:Y:S04]  /*21bf0*/  STL.64 [R1+0x1158], R16 ;  /* 0x0011581001007387 */ /* 0x0001e80000100a00 */
[----:B------:R2:W-:Y:S04]  /*21c00*/  STL.64 [R1+0x1130], R32 ;  /* 0x0011302001007387 */ /* 0x0005e80000100a00 */
[----:B------:R1:W3:Y:S04]  /*21c10*/  LDL.LU R28, [R1+0x1138] ;  /* 0x00113800011c7983 */ /* 0x0002e80000300800 */
[----:B0-----:R1:W3:Y:S04]  /*21c20*/  LDL.64 R16, [R1+0x310] ;  /* 0x0003100001107983 */ /* 0x0012e80000100a00 */
[----:B--2---:R1:W2:Y:S04]  /*21c30*/  LDL.64 R32, [R1+0x2e8] ;  /* 0x0002e80001207983 */ /* 0x0042a80000100a00 */
[----:B----4-:R0:W-:Y:S04]  /*21c40*/  STL.64 [R1+0x1140], R34 ;  /* 0x0011402201007387 */ /* 0x0101e80000100a00 */
[----:B0-----:R1:W4:Y:S01]  /*21c50*/  LDL.64 R34, [R1+0x2f8] ;  /* 0x0002f80001227983 */ /* 0x0013220000100a00 */
[----:B---3--:R-:W-:-:S04]  /*21c60*/  LOP3.LUT R2, R2, 0x7fffffff, RZ, 0xc0, !PT ;  /* 0x7fffffff02027812 */ /* 0x008fc800078ec0ff */
[----:B------:R-:W-:Y:S02]  /*21c70*/  @P4 LOP3.LUT R2, R2, 0x80000000, RZ, 0xfc, !PT ;  /* 0x8000000002024812 */ /* 0x000fe400078efcff */
[----:B------:R-:W-:-:S13]  /*21c80*/  LOP3.LUT P4, RZ, R20, 0x20000, RZ, 0xc0, !PT ;  /* 0x0002000014ff7812 */ /* 0x000fda000788c0ff */
[----:B------:R-:W-:Y:S02]  /*21c90*/  @P4 LOP3.LUT R4, R4, 0x1, RZ, 0xfc, !PT ;  /* 0x0000000104044812 */ /* 0x000fe400078efcff */
[----:B------:R-:W-:Y:S02]  /*21ca0*/  LOP3.LUT P4, RZ, R20, 0x40000, RZ, 0xc0, !PT ;  /* 0x0004000014ff7812 */ /* 0x000fe4000788c0ff */
[----:B------:R-:W-:Y:S01]  /*21cb0*/  LOP3.LUT R4, R4, 0xfffffffd, RZ, 0xc0, !PT ;  /* 0xfffffffd04047812 */ /* 0x000fe200078ec0ff */
[----:B------:R0:W-:Y:S02]  /*21cc0*/  STL [R1+0x1120], R2 ;  /* 0x0011200201007387 */ /* 0x0001e40000100800 */
[----:B0-----:R-:W-:Y:S02]  /*21cd0*/  MOV.64 R2, R18 ;  /* 0x0000001200027202 */ /* 0x001fe40000010f00 */
[----:B------:R1:W3:Y:S06]  /*21ce0*/  LDL.64 R18, [R1+0x318] ;  /* 0x0003180001127983 */ /* 0x0002ec0000100a00 */
[----:B------:R-:W-:-:S02]  /*21cf0*/  @P4 LOP3.LUT R4, R4, 0x2, RZ, 0xfc, !PT ;  /* 0x0000000204044812 */ /* 0x000fc400078efcff */
[----:B------:R-:W-:Y:S02]  /*21d00*/  LOP3.LUT P4, RZ, R20, 0x80000, RZ, 0xc0, !PT ;  /* 0x0008000014ff7812 */ /* 0x000fe4000788c0ff */
[----:B------:R-:W-:Y:S01]  /*21d10*/  LOP3.LUT R4, R4, 0xfffffffb, RZ, 0xc0, !PT ;  /* 0xfffffffb04047812 */ /* 0x000fe200078ec0ff */
[----:B------:R0:W-:Y:S04]  /*21d20*/  STL [R1+0x354], R23 ;  /* 0x0003541701007387 */ /* 0x0001e80000100800 */
[----:B------:R1:W-:Y:S01]  /*21d30*/  STL [R1+0x35c], R25 ;  /* 0x00035c1901007387 */ /* 0x0003e20000100800 */
[----:B------:R-:W-:-:S03]  /*21d40*/  FSEL R21, R5, -0.082518599927425384521, !P3 ;  /* 0xbda8ff8305157808 */ /* 0x000fc60005800000 */
[----:B------:R-:W2:Y:S02]  /*21d50*/  LDL.LU R2, [R1+0x1120] ;  /* 0x0011200001027983 */ /* 0x000ea40000300800 */
[----:B------:R-:W-:Y:S02]  /*21d60*/  @P4 LOP3.LUT R4, R4, 0x4, RZ, 0xfc, !PT ;  /* 0x0000000404044812 */ /* 0x000fe400078efcff */
[----:B------:R-:W-:Y:S01]  /*21d70*/  LOP3.LUT P4, RZ, R20, 0x100000, RZ, 0xc0, !PT ;  /* 0x0010000014ff7812 */ /* 0x000fe2000788c0ff */
[----:B0-----:R0:W2:Y:S01]  /*21d80*/  LDL.LU.64 R22, [R1+0x1180] ;  /* 0x0011800001167983 */ /* 0x0010a20000300a00 */
[----:B------:R-:W-:-:S03]  /*21d90*/  LOP3.LUT R4, R4, 0xfffffff7, RZ, 0xc0, !PT ;  /* 0xfffffff704047812 */ /* 0x000fc600078ec0ff */
[----:B-1----:R0:W2:Y:S08]  /*21da0*/  LDL.LU.64 R24, [R1+0x1188] ;  /* 0x0011880001187983 */ /* 0x0020b00000300a00 */
[----:B------:R-:W-:Y:S02]  /*21db0*/  @P4 LOP3.LUT R4, R4, 0x8, RZ, 0xfc, !PT ;  /* 0x0000000804044812 */ /* 0x000fe400078efcff */
[----:B------:R-:W-:-:S02]  /*21dc0*/  LOP3.LUT P4, RZ, R20, 0x200000, RZ, 0xc0, !PT ;  /* 0x0020000014ff7812 */ /* 0x000fc4000788c0ff */
        /* <DEDUP_REMOVED lines=56> */
[----:B------:R-:W-:Y:S01]  /*22150*/  LOP3.LUT P4, RZ, R0, 0x100, RZ, 0xc0, !PT ;  /* 0x0000010000ff7812 */ /* 0x000fe2000788c0ff */
[----:B------:R-:W-:Y:S04]  /*22160*/  STL [R1+0x324], R21 ;  /* 0x0003241501007387 */ /* 0x000fe80000100800 */
[C---:B---3--:R-:W-:Y:S01]  /*22170*/  FSEL R19, R5.reuse, -0.082518599927425384521, !P4 ;  /* 0xbda8ff8305137808 */ /* 0x048fe20006000000 */
[C---:B------:R-:W-:Y:S01]  /*22180*/  LOP3.LUT P4, RZ, R4.reuse, 0x400000, RZ, 0xc0, !PT ;  /* 0x0040000004ff7812 */ /* 0x040fe2000788c0ff */
[----:B--2---:R0:W5:Y:S04]  /*22190*/  LDL.LU R22, [R1+0x111c] ;  /* 0x00111c0001167983 */ /* 0x0041680000300800 */
[C---:B------:R-:W-:Y:S01]  /*221a0*/  FSEL R17, R5.reuse, -0.082518599927425384521, !P4 ;  /* 0xbda8ff8305117808 */ /* 0x040fe20006000000 */
[C---:B------:R-:W-:Y:S01]  /*221b0*/  LOP3.LUT P4, RZ, R4.reuse, 0x200000, RZ, 0xc0, !PT ;  /* 0x0020000004ff7812 */ /* 0x040fe2000788c0ff */
[----:B------:R0:W5:Y:S04]  /*221c0*/  LDL.LU R24, [R1+0x1118] ;  /* 0x0011180001187983 */ /* 0x0001680000300800 */
[----:B------:R-:W-:Y:S01]  /*221d0*/  FSEL R7, R5, -0.082518599927425384521, !P4 ;  /* 0xbda8ff8305077808 */ /* 0x000fe20006000000 */
[----:B------:R-:W-:-:S05]  /*221e0*/  LOP3.LUT P4, RZ, R4, 0x100000, RZ, 0xc0, !PT ;  /* 0x0010000004ff7812 */ /* 0x000fca000788c0ff */
[----:B------:R-:W-:Y:S01]  /*221f0*/  FSEL R37, R5, -0.082518599927425384521, !P4 ;  /* 0xbda8ff8305257808 */ /* 0x000fe20006000000 */
[----:B------:R-:W-:-:S05]  /*22200*/  LOP3.LUT P4, RZ, R4, 0x80000, RZ, 0xc0, !PT ;  /* 0x0008000004ff7812 */ /* 0x000fca000788c0ff */
[----:B----4-:R-:W-:Y:S01]  /*22210*/  FSEL R35, R5, -0.082518599927425384521, !P4 ;  /* 0xbda8ff8305237808 */ /* 0x010fe20006000000 */
[----:B------:R-:W-:-:S05]  /*22220*/  LOP3.LUT P4, RZ, R4, 0x40000, RZ, 0xc0, !PT ;  /* 0x0004000004ff7812 */ /* 0x000fca000788c0ff */
[----:B------:R-:W-:Y:S01]  /*22230*/  FSEL R29, R5, -0.082518599927425384521, !P4 ;  /* 0xbda8ff83051d7808 */ /* 0x000fe20006000000 */
[----:B------:R-:W-:-:S05]  /*22240*/  LOP3.LUT P4, RZ, R4, 0x20000, RZ, 0xc0, !PT ;  /* 0x0002000004ff7812 */ /* 0x000fca000788c0ff */
[C---:B------:R-:W-:Y:S01]  /*22250*/  FSEL R33, R5.reuse, -0.082518599927425384521, !P4 ;  /* 0xbda8ff8305217808 */ /* 0x040fe20006000000 */
[----:B------:R-:W-:Y:S01]  /*22260*/  LOP3.LUT P4, RZ, R4, 0x10000, RZ, 0xc0, !PT ;  /* 0x0001000004ff7812 */ /* 0x000fe2000788c0ff */
[----:B------:R1:W-:Y:S04]  /*22270*/  STL [R1+0x30c], R7 ;  /* 0x00030c0701007387 */ /* 0x0003e80000100800 */
[----:B------:R2:W-:Y:S04]  /*22280*/  STL [R1+0x2f4], R29 ;  /* 0x0002f41d01007387 */ /* 0x0005e80000100800 */
[----:B-1----:R0:W3:Y:S01]  /*22290*/  LDL.LU.64 R6, [R1+0x1150] ;  /* 0x0011500001067983 */ /* 0x0020e20000300a00 */
[----:B--2---:R-:W-:-:S03]  /*222a0*/  FSEL R29, R5, -0.082518599927425384521, !P4 ;  /* 0xbda8ff83051d7808 */ /* 0x004fc60006000000 */
[----:B------:R1:W-:Y:S04]  /*222b0*/  STL [R1+0x314], R17 ;  /* 0x0003141101007387 */ /* 0x0003e80000100800 */
[----:B------:R2:W-:Y:S04]  /*222c0*/  STL [R1+0x304], R37 ;  /* 0x0003042501007387 */ /* 0x0005e80000100800 */
[----:B------:R4:W-:Y:S04]  /*222d0*/  STL [R1+0x2fc], R35 ;  /* 0x0002fc2301007387 */ /* 0x0009e80000100800 */
[----:B------:R0:W-:Y:S04]  /*222e0*/  STL [R1+0x2ec], R33 ;  /* 0x0002ec2101007387 */ /* 0x0001e80000100800 */
[----:B------:R0:W-:Y:S04]  /*222f0*/  STL [R1+0x2e4], R29 ;  /* 0x0002e41d01007387 */ /* 0x0001e80000100800 */
[----:B-1----:R1:W3:Y:S04]  /*22300*/  LDL.LU.64 R16, [R1+0x1158] ;  /* 0x0011580001107983 */ /* 0x0022e80000300a00 */
[----:B--2---:R1:W2:Y:S04]  /*22310*/  LDL.LU.64 R36, [R1+0x1148] ;  /* 0x0011480001247983 */ /* 0x0042a80000300a00 */
[----:B----4-:R1:W4:Y:S04]  /*22320*/  LDL.LU.64 R34, [R1+0x1140] ;  /* 0x0011400001227983 */ /* 0x0103280000300a00 */
[----:B0-----:R1:W4:Y:S04]  /*22330*/  LDL.LU.64 R32, [R1+0x1130] ;  /* 0x0011300001207983 */ /* 0x0013280000300a00 */
[----:B------:R1:W4:Y:S04]  /*22340*/  LDL.LU.64 R28, [R1+0x1128] ;  /* 0x00112800011c7983 */ /* 0x0003280000300a00 */
[----:B------:R0:W-:Y:S01]  /*22350*/  STL [R1+0x31c], R19 ;  /* 0x00031c1301007387 */ /* 0x0001e20000100800 */
[----:B------:R-:W-:-:S03]  /*22360*/  LOP3.LUT P4, RZ, R4, 0x8000, RZ, 0xc0, !PT ;  /* 0x0000800004ff7812 */ /* 0x000fc6000788c0ff */
[----:B0-----:R1:W4:Y:S02]  /*22370*/  LDL.LU.64 R18, [R1+0x1160] ;  /* 0x0011600001127983 */ /* 0x0013240000300a00 */
[----:B------:R-:W-:Y:S01]  /*22380*/  FSEL R3, R5, -0.082518599927425384521, !P4 ;  /* 0xbda8ff8305037808 */ /* 0x000fe20006000000 */
[----:B------:R-:W-:-:S05]  /*22390*/  LOP3.LUT P4, RZ, R4, 0x4000, RZ, 0xc0, !PT ;  /* 0x0000400004ff7812 */ /* 0x000fca000788c0ff */
[----:B------:R-:W-:Y:S01]  /*223a0*/  FSEL R23, R5, -0.082518599927425384521, !P4 ;  /* 0xbda8ff8305177808 */ /* 0x000fe20006000000 */
[----:B------:R-:W-:-:S05]  /*223b0*/  LOP3.LUT P4, RZ, R4, 0x2000, RZ, 0xc0, !PT ;  /* 0x0000200004ff7812 */ /* 0x000fca000788c0ff */
[----:B------:R-:W-:Y:S01]  /*223c0*/  FSEL R25, R5, -0.082518599927425384521, !P4 ;  /* 0xbda8ff8305197808 */ /* 0x000fe20006000000 */
[----:B------:R-:W-:-:S05]  /*223d0*/  LOP3.LUT P4, RZ, R4, 0x1000, RZ, 0xc0, !PT ;  /* 0x0000100004ff7812 */ /* 0x000fca000788c0ff */
[----:B------:R-:W-:Y:S01]  /*223e0*/  FSEL R9, R5, -0.082518599927425384521, !P4 ;  /* 0xbda8ff8305097808 */ /* 0x000fe20006000000 */
[----:B------:R-:W-:-:S05]  /*223f0*/  LOP3.LUT P4, RZ, R4, 0x800, RZ, 0xc0, !PT ;  /* 0x0000080004ff7812 */ /* 0x000fca000788c0ff */
[----:B------:R-:W-:Y:S01]  /*22400*/  FSEL R11, R5, -0.082518599927425384521, !P4 ;  /* 0xbda8ff83050b7808 */ /* 0x000fe20006000000 */
[----:B------:R0:W-:Y:S04]  /*22410*/  STL [R1+0x2dc], R3 ;  /* 0x0002dc0301007387 */ /* 0x0001e80000100800 */
[----:B------:R-:W-:Y:S04]  /*22420*/  STL [R1+0x2d4], R23 ;  /* 0x0002d41701007387 */ /* 0x000fe80000100800 */
[----:B------:R-:W-:Y:S04]  /*22430*/  STL [R1+0x2cc], R25 ;  /* 0x0002cc1901007387 */ /* 0x000fe80000100800 */
[----:B------:R-:W-:Y:S04]  /*22440*/  STL [R1+0x2c4], R9 ;  /* 0x0002c40901007387 */ /* 0x000fe80000100800 */
[----:B------:R-:W-:Y:S04]  /*22450*/  STL [R1+0x2bc], R11 ;  /* 0x0002bc0b01007387 */ /* 0x000fe80000100800 */
[----:B------:R-:W4:Y:S04]  /*22460*/  LDL.LU R10, [R1+0x1110] ;  /* 0x00111000010a7983 */ /* 0x000f280000300800 */
[----:B------:R-:W4:Y:S01]  /*22470*/  LDL.LU R30, [R1+0x1100] ;  /* 0x00110000011e7983 */ /* 0x000f220000300800 */
[----:B------:R-:W-:-:S03]  /*22480*/  LOP3.LUT P4, RZ, R4, 0x400, RZ, 0xc0, !PT ;  /* 0x0000040004ff7812 */ /* 0x000fc6000788c0ff */
[----:B0-----:R-:W4:Y:S04]  /*22490*/  LDL.LU R3, [R1+0x1d4] ;  /* 0x0001d40001037983 */ /* 0x001f280000300800 */
[----:B---3--:R-:W3:Y:S04]  /*224a0*/  LDL.LU R6, [R1+0x10f0] ;  /* 0x0010f00001067983 */ /* 0x008ee80000300800 */
[----:B------:R-:W3:Y:S04]  /*224b0*/  LDL.LU R16, [R1+0x10f4] ;  /* 0x0010f40001107983 */ /* 0x000ee80000300800 */
[----:B--2---:R-:W2:Y:S04]  /*224c0*/  LDL.LU R36, [R1+0x10ec] ;  /* 0x0010ec0001247983 */ /* 0x004ea80000300800 */
[----:B----4-:R-:W4:Y:S04]  /*224d0*/  LDL.LU R34, [R1+0x10e8] ;  /* 0x0010e80001227983 */ /* 0x010f280000300800 */
[----:B------:R-:W4:Y:S04]  /*224e0*/  LDL.LU R32, [R1+0x10e4] ;  /* 0x0010e40001207983 */ /* 0x000f280000300800 */
[----:B------:R-:W4:Y:S01]  /*224f0*/  LDL.LU R28, [R1+0x10e0] ;  /* 0x0010e000011c7983 */ /* 0x000f220000300800 */
[----:B------:R-:W-:Y:S01]  /*22500*/  FSEL R13, R5, -0.082518599927425384521, !P4 ;  /* 0xbda8ff83050d7808 */ /* 0x000fe20006000000 */
[----:B------:R-:W-:-:S02]  /*22510*/  LOP3.LUT P4, RZ, R4, 0x200, RZ, 0xc0, !PT ;  /* 0x0000020004ff7812 */ /* 0x000fc4000788c0ff */
[----:B------:R-:W4:Y:S03]  /*22520*/  LDL.LU R12, [R1+0x110c] ;  /* 0x00110c00010c7983 */ /* 0x000f260000300800 */
[C---:B------:R-:W-:Y:S01]  /*22530*/  FSEL R15, R5.reuse, -0.082518599927425384521, !P4 ;  /* 0xbda8ff83050f7808 */ /* 0x040fe20006000000 */
[C---:B------:R-:W-:Y:S01]  /*22540*/  LOP3.LUT P4, RZ, R4.reuse, 0x100, RZ, 0xc0, !PT ;  /* 0x0000010004ff7812 */ /* 0x040fe2000788c0ff */
[----:B------:R-:W4:Y:S04]  /*22550*/  LDL.LU R14, [R1+0x1108] ;  /* 0x00110800010e7983 */ /* 0x000f280000300800 */
[C---:B------:R-:W-:Y:S01]  /*22560*/  FSEL R27, R5.reuse, -0.082518599927425384521, !P4 ;  /* 0xbda8ff83051b7808 */ /* 0x040fe20006000000 */
[C---:B------:R-:W-:Y:S01]  /*22570*/  LOP3.LUT P4, RZ, R4.reuse, 0x80, RZ, 0xc0, !PT ;  /* 0x0000008004ff7812 */ /* 0x040fe2000788c0ff */
[----:B------:R-:W4:Y:S04]  /*22580*/  LDL.LU R26, [R1+0x1104] ;  /* 0x00110400011a7983 */ /* 0x000f280000300800 */
        /* <DEDUP_REMOVED lines=11> */
[----:B------:R-:W-:Y:S02]  /*22640*/  LOP3.LUT P4, RZ, R4, 0x2, RZ, 0xc0, !PT ;  /* 0x0000000204ff7812 */ /* 0x000fe4000788c0ff */
[----:B------:R-:W-:-:S03]  /*22650*/  LOP3.LUT P1, RZ, R20, 0x1000, RZ, 0xc0, !PT ;  /* 0x0000100014ff7812 */ /* 0x000fc6000782c0ff */
[C---:B------:R-:W-:Y:S01]  /*22660*/  FSEL R33, R5.reuse, -0.082518599927425384521, !P4 ;  /* 0xbda8ff8305217808 */ /* 0x040fe20006000000 */
[----:B------:R-:W-:Y:S01]  /*22670*/  LOP3.LUT P4, RZ, R4, 0x1, RZ, 0xc0, !PT ;  /* 0x0000000104ff7812 */ /* 0x000fe2000788c0ff */
[----:B------:R0:W-:Y:S01]  /*22680*/  STL [R1+0x284], R7 ;  /* 0x0002840701007387 */ /* 0x0001e20000100800 */
[C---:B------:R-:W-:Y:S02]  /*22690*/  LOP3.LUT P5, RZ, R20.reuse, 0x8000, RZ, 0xc0, !PT ;  /* 0x0000800014ff7812 */ /* 0x040fe400078ac0ff */
[C---:B------:R-:W-:Y:S01]  /*226a0*/  LOP3.LUT P6, RZ, R20.reuse, 0x4000, RZ, 0xc0, !PT ;  /* 0x0000400014ff7812 */ /* 0x040fe200078cc0ff */
[C---:B------:R-:W-:Y:S01]  /*226b0*/  FSEL R29, R5.reuse, -0.082518599927425384521, !P4 ;  /* 0xbda8ff83051d7808 */ /* 0x040fe20006000000 */
[C---:B------:R-:W-:Y:S02]  /*226c0*/  LOP3.LUT P0, RZ, R20.reuse, 0x2000, RZ, 0xc0, !PT ;  /* 0x0000200014ff7812 */ /* 0x040fe4000780c0ff */
[C---:B------:R-:W-:Y:S01]  /*226d0*/  LOP3.LUT P2, RZ, R20.reuse, 0x800, RZ, 0xc0, !PT ;  /* 0x0000080014ff7812 */ /* 0x040fe2000784c0ff */
[----:B0-----:R-:W-:Y:S01]  /*226e0*/  FSEL R7, R5, -0.082518599927425384521, !P1 ;  /* 0xbda8ff8305077808 */ /* 0x001fe20004800000 */
[----:B------:R-:W-:-:S02]  /*226f0*/  LOP3.LUT P3, RZ, R20, 0x400, RZ, 0xc0, !PT ;  /* 0x0000040014ff7812 */ /* 0x000fc4000786c0ff */
[----:B------:R-:W-:Y:S01]  /*22700*/  LOP3.LUT P4, RZ, R2, 0x80000000, RZ, 0xc0, !PT ;  /* 0x8000000002ff7812 */ /* 0x000fe2000788c0ff */
[----:B------:R0:W-:Y:S04]  /*22710*/  STL [R1+0x29c], R31 ;  /* 0x00029c1f01007387 */ /* 0x0001e80000100800 */
[----:B------:R1:W-:Y:S04]  /*22720*/  STL [R1+0x28c], R17 ;  /* 0x00028c1101007387 */ /* 0x0003e80000100800 */
[----:B------:R1:W-:Y:S01]  /*22730*/  STL [R1+0x27c], R37 ;  /* 0x00027c2501007387 */ /* 0x0003e20000100800 */
[----:B0-----:R-:W-:-:S03]  /*22740*/  FSEL R31, R5, -0.082518599927425384521, !P3 ;  /* 0xbda8ff83051f7808 */ /* 0x001fc60005800000 */
[----:B------:R0:W-:Y:S01]  /*22750*/  STL [R1+0x274], R35 ;  /* 0x0002742301007387 */ /* 0x0001e20000100800 */
[----:B-1----:R-:W-:-:S03]  /*22760*/  FSEL R17, R5, -0.082518599927425384521, !P2 ;  /* 0xbda8ff8305117808 */ /* 0x002fc60005000000 */
[----:B------:R1:W-:Y:S01]  /*22770*/  STL [R1+0x26c], R33 ;  /* 0x00026c2101007387 */ /* 0x0003e20000100800 */
[----:B------:R-:W-:-:S03]  /*22780*/  FSEL R37, R5, -0.082518599927425384521, !P0 ;  /* 0xbda8ff8305257808 */ /* 0x000fc60004000000 */
[----:B------:R1:W-:Y:S01]  /*22790*/  STL [R1+0x264], R29 ;  /* 0x0002641d01007387 */ /* 0x0003e20000100800 */
[C---:B0-----:R-:W-:Y:S01]  /*227a0*/  FSEL R35, R5.reuse, -0.082518599927425384521, !P6 ;  /* 0xbda8ff8305237808 */ /* 0x041fe20007000000 */
[C---:B-1----:R-:W-:Y:S01]  /*227b0*/  FSEL R33, R5.reuse, -0.082518599927425384521, !P5 ;  /* 0xbda8ff8305217808 */ /* 0x042fe20006800000 */
[----:B------:R-:W-:Y:S01]  /*227c0*/  FSEL R29, R5, -0.082518599927425384521, !P4 ;  /* 0xbda8ff83051d7808 */ /* 0x000fe20006000000 */
[----:B------:R0:W-:Y:S04]  /*227d0*/  STL [R1+0x294], R19 ;  /* 0x0002941301007387 */ /* 0x0001e80000100800 */
[----:B------:R1:W-:Y:S04]  /*227e0*/  STL.64 [R1+0x228], R30 ;  /* 0x0002281e01007387 */ /* 0x0003e80000100a00 */
[----:B0-----:R0:W5:Y:S04]  /*227f0*/  LDL.LU.64 R18, [R1+0x10f8] ;  /* 0x0010f80001127983 */ /* 0x0011680000300a00 */
[----:B-1----:R0:W5:Y:S04]  /*22800*/  LDL.LU.64 R30, [R1+0x10b0] ;  /* 0x0010b000011e7983 */ /* 0x0021680000300a00 */
[----:B---3--:R1:W-:Y:S04]  /*22810*/  STL.64 [R1+0x238], R6 ;  /* 0x0002380601007387 */ /* 0x0083e80000100a00 */
[----:B-1----:R-:W3:Y:S04]  /*22820*/  LDL.64 R6, [R1+0x4c8] ;  /* 0x0004c80001067983 */ /* 0x002ee80000100a00 */
[----:B------:R-:W-:Y:S04]  /*22830*/  STL.64 [R1+0x230], R16 ;  /* 0x0002301001007387 */ /* 0x000fe80000100a00 */
[----:B--2---:R-:W-:Y:S04]  /*22840*/  STL.64 [R1+0x240], R36 ;  /* 0x0002402401007387 */ /* 0x004fe80000100a00 */
[----:B----4-:R1:W-:Y:S04]  /*22850*/  STL.64 [R1+0x248], R34 ;  /* 0x0002482201007387 */ /* 0x0103e80000100a00 */
[----:B------:R2:W-:Y:S04]  /*22860*/  STL.64 [R1+0x250], R32 ;  /* 0x0002502001007387 */ /* 0x0005e80000100a00 */
[----:B------:R4:W-:Y:S04]  /*22870*/  STL.64 [R1+0x258], R28 ;  /* 0x0002581c01007387 */ /* 0x0009e80000100a00 */
[----:B-1----:R0:W5:Y:S04]  /*22880*/  LDL.LU.64 R34, [R1+0x10c8] ;  /* 0x0010c80001227983 */ /* 0x0021680000300a00 */
[----:B--2---:R0:W5:Y:S04]  /*22890*/  LDL.LU.64 R32, [R1+0x10d0] ;  /* 0x0010d00001207983 */ /* 0x0041680000300a00 */
[----:B----4-:R0:W5:Y:S04]  /*228a0*/  LDL.LU.64 R28, [R1+0x10d8] ;  /* 0x0010d800011c7983 */ /* 0x0101680000300a00 */
[----:B------:R0:W5:Y:S04]  /*228b0*/  LDL.LU.64 R36, [R1+0x10c0] ;  /* 0x0010c00001247983 */ /* 0x0001680000300a00 */
[----:B------:R0:W5:Y:S01]  /*228c0*/  LDL.LU.64 R16, [R1+0x10b8] ;  /* 0x0010b80001107983 */ /* 0x0001620000300a00 */
[----:B------:R-:W-:-:S02]  /*228d0*/  LOP3.LUT P6, RZ, R2, 0x10000000, RZ, 0xc0, !PT ;  /* 0x1000000002ff7812 */ /* 0x000fc400078cc0ff */
[C---:B------:R-:W-:Y:S02]  /*228e0*/  LOP3.LUT P0, RZ, R2.reuse, 0x8000000, RZ, 0xc0, !PT ;  /* 0x0800000002ff7812 */ /* 0x040fe4000780c0ff */
[C---:B------:R-:W-:Y:S02]  /*228f0*/  LOP3.LUT P1, RZ, R2.reuse, 0x4000000, RZ, 0xc0, !PT ;  /* 0x0400000002ff7812 */ /* 0x040fe4000782c0ff */
[C---:B------:R-:W-:Y:S02]  /*22900*/  LOP3.LUT P2, RZ, R2.reuse, 0x2000000, RZ, 0xc0, !PT ;  /* 0x0200000002ff7812 */ /* 0x040fe4000784c0ff */
[C---:B------:R-:W-:Y:S02]  /*22910*/  LOP3.LUT P4, RZ, R2.reuse, 0x40000000, RZ, 0xc0, !PT ;  /* 0x4000000002ff7812 */ /* 0x040fe4000788c0ff */
[C---:B------:R-:W-:Y:S02]  /*22920*/  LOP3.LUT P5, RZ, R2.reuse, 0x20000000, RZ, 0xc0, !PT ;  /* 0x2000000002ff7812 */ /* 0x040fe400078ac0ff */
[----:B------:R-:W-:Y:S01]  /*22930*/  LOP3.LUT P3, RZ, R2, 0x1000000, RZ, 0xc0, !PT ;  /* 0x0100000002ff7812 */ /* 0x000fe2000786c0ff */
[----:B------:R1:W-:Y:S01]  /*22940*/  STL [R1+0x2b4], R13 ;  /* 0x0002b40d01007387 */ /* 0x0003e20000100800 */
[C---:B------:R-:W-:Y:S01]  /*22950*/  FSEL R11, R5.reuse, -0.082518599927425384521, !P0 ;  /* 0xbda8ff83050b7808 */ /* 0x040fe20004000000 */
[----:B------:R-:W-:-:S02]  /*22960*/  FSEL R9, R5, -0.082518599927425384521, !P6 ;  /* 0xbda8ff8305097808 */ /* 0x000fc40007000000 */
[----:B------:R2:W-:Y:S01]  /*22970*/  STL [R1+0x2ac], R15 ;  /* 0x0002ac0f01007387 */ /* 0x0005e20000100800 */
[C---:B------:R-:W-:Y:S01]  /*22980*/  FSEL R25, R5.reuse, -0.082518599927425384521, !P5 ;  /* 0xbda8ff8305197808 */ /* 0x040fe20006800000 */
[C---:B------:R-:W-:Y:S02]  /*22990*/  FSEL R23, R5.reuse, -0.082518599927425384521, !P4 ;  /* 0xbda8ff8305177808 */ /* 0x040fe40006000000 */
[----:B------:R4:W-:Y:S01]  /*229a0*/  STL [R1+0x2a4], R27 ;  /* 0x0002a41b01007387 */ /* 0x0009e20000100800 */
[C---:B-1----:R-:W-:Y:S01]  /*229b0*/  FSEL R13, R5.reuse, -0.082518599927425384521, !P1 ;  /* 0xbda8ff83050d7808 */ /* 0x042fe20004800000 */
[----:B--2---:R-:W-:-:S04]  /*229c0*/  FSEL R15, R5, -0.082518599927425384521, !P2 ;  /* 0xbda8ff83050f7808 */ /* 0x004fc80005000000 */
[----:B------:R-:W-:Y:S01]  /*229d0*/  STL.64 [R1+0x210], R12 ;  /* 0x0002100c01007387 */ /* 0x000fe20000100a00 */
[----:B----4-:R-:W-:Y:S02]  /*229e0*/  FSEL R27, R5, -0.082518599927425384521, !P3 ;  /* 0xbda8ff83051b7808 */ /* 0x010fe40005800000 */
[----:B------:R-:W1:Y:S01]  /*229f0*/  F2F.F64.F32 R4, R3 ;  /* 0x0000000300047310 */ /* 0x000e620000201800 */
[----:B------:R-:W-:Y:S04]  /*22a00*/  STL.64 [R1+0x218], R14 ;  /* 0x0002180e01007387 */ /* 0x000fe80000100a00 */
[----:B------:R-:W-:Y:S04]  /*22a10*/  STL.64 [R1+0x208], R10 ;  /* 0x0002080a01007387 */ /* 0x000fe80000100a00 */
[----:B------:R-:W-:Y:S04]  /*22a20*/  STL.64 [R1+0x1d8], R8 ;  /* 0x0001d80801007387 */ /* 0x000fe80000100a00 */
[----:B-1----:R-:W-:Y:S01]  /*22a30*/  STL.64 [R1+0x3a0], R4 ;  /* 0x0003a00401007387 */ /* 0x002fe20000100a00 */
[C---:B------:R-:W-:Y:S01]  /*22a40*/  LOP3.LUT P3, RZ, R2.reuse, 0x800000, RZ, 0xc0, !PT ;  /* 0x0080000002ff7812 */ /* 0x040fe2000786c0ff */
[----:B------:R-:W-:Y:S02]  /*22a50*/  BSSY.RECONVERGENT B1, `(.L_x_462) ;  /* 0x0000010000017945 */ /* 0x000fe40003800200 */
[----:B------:R3:W-:Y:S01]  /*22a60*/  STL.64 [R1+0x220], R26 ;  /* 0x0002201a01007387 */ /* 0x0007e20000100a00 */
[----:B------:R-:W-:-:S02]  /*22a70*/  LOP3.LUT P2, RZ, R2, 0x400000, RZ, 0xc0, !PT ;  /* 0x0040000002ff7812 */ /* 0x000fc4000784c0ff */
[C---:B------:R-:W-:Y:S02]  /*22a80*/  LOP3.LUT P1, RZ, R2.reuse, 0x200000, RZ, 0xc0, !PT ;  /* 0x0020000002ff7812 */ /* 0x040fe4000782c0ff */
[----:B------:R-:W-:-:S15]  /*22a90*/  LOP3.LUT P0, RZ, R2, 0x100000, RZ, 0xc0, !PT ;  /* 0x0010000002ff7812 */ /* 0x000fde000780c0ff */
[----:B------:R-:W-:-:S12]  /*22aa0*/  NOP ;  /* 0x0000000000007918 */ /* 0x000fd80000000000 */
[----:B------:R-:W-:-:S15]  /*22ab0*/  NOP ;  /* 0x0000000000007918 */ /* 0x000fde0000000000 */
[----:B---3--:R0:W1:Y:S02]  /*22ac0*/  DMUL R26, R6, R6 ;  /* 0x00000006061a7228 */ /* 0x0080640000000000 */
[----:B01----:R-:W-:Y:S05]  /*22ad0*/  @P3 BRA `(.L_x_463) ;  /* 0x00000000001c3947 */ /* 0x003fea0003800000 */
[----:B------:R-:W-:Y:S02]  /*22ae0*/  MOV.64 R8, UR6 ;  /* 0x0000000600087c02 */ /* 0x000fe40008010f00 */
[----:B------:R-:W-:Y:S02]  /*22af0*/  MOV.64 R4, UR6 ;  /* 0x0000000600047c02 */ /* 0x000fe40008010f00 */
[----:B-----5:R-:W-:Y:S01]  /*22b00*/  MOV R6, R18 ;  /* 0x0000001200067202 */ /* 0x020fe20000000f00 */
[----:B------:R-:W-:Y:S01]  /*22b10*/  MOV R7, R19 ;  /* 0x0000001300077202 */ /* 0x000fe20000000f00 */
[----:B------:R-:W-:Y:S01]  /*22b20*/  MOV R3, 0x22b50 ;  /* 0x00022b5000037802 */ /* 0x000fe20000000f00 */
[----:B------:R-:W-:-:S07]  /*22b30*/  MOV R5, R9 ;  /* 0x0000000900057202 */ /* 0x000fce0000000f00 */
[----:B------:R-:W-:Y:S05]  /*22b40*/  CALL.REL.NOINC `($triton_poi_fused_cat_2$__internal_trig_reduction_slowpathd) ;  /* 0x000001e800e07944 */ /* 0x000fea0003c00000 */
.L_x_463:
[----:B------:R-:W-:Y:S05]  /*22b50*/  BSYNC.RECONVERGENT B1 ;  /* 0x0000000000017941 */ /* 0x000fea0003800200 */
.L_x_462:
[----:B-----5:R0:W-:Y:S04]  /*22b60*/  STL.64 [R1+0x10d0], R22 ;  /* 0x0010d01601007387 */ /* 0x0201e80000100a00 */
[----:B------:R1:W-:Y:S04]  /*22b70*/  STL.64 [R1+0x10c8], R26 ;  /* 0x0010c81a01007387 */ /* 0x0003e80000100a00 */
[----:B------:R2:W-:Y:S04]  /*22b80*/  STL [R1+0x10c0], R2 ;  /* 0x0010c00201007387 */ /* 0x0005e80000100800 */
[----:B------:R3:W-:Y:S04]  /*22b90*/  STL.64 [R1+0x10f8], R36 ;  /* 0x0010f82401007387 */ /* 0x0007e80000100a00 */
[----:B------:R4:W-:Y:S04]  /*22ba0*/  STL.64 [R1+0x10f0], R34 ;  /* 0x0010f02201007387 */ /* 0x0009e80000100a00 */
[----:B------:R0:W-:Y:S04]  /*22bb0*/  STL.64 [R1+0x10e8], R32 ;  /* 0x0010e82001007387 */ /* 0x0001e80000100a00 */
[----:B------:R1:W-:Y:S04]  /*22bc0*/  STL.64 [R1+0x10e0], R24 ;  /* 0x0010e01801007387 */ /* 0x0003e80000100a00 */
[----:B------:R2:W-:Y:S04]  /*22bd0*/  STL.64 [R1+0x10d8], R28 ;  /* 0x0010d81c01007387 */ /* 0x0005e80000100a00 */
[----:B0-----:R-:W4:Y:S04]  /*22be0*/  LDL.64 R22, [R1+0x1c0] ;  /* 0x0001c00001167983 */ /* 0x001f280000100a00 */
[----:B-1----:R-:W4:Y:S04]  /*22bf0*/  LDL.LU.64 R26, [R1+0x398] ;  /* 0x00039800011a7983 */ /* 0x002f280000300a00 */
[----:B--2---:R-:W2:Y:S04]  /*22c00*/  LDL.LU.64 R2, [R1+0xe38] ;  /* 0x000e380001027983 */ /* 0x004ea80000300a00 */
[----:B------:R-:W2:Y:S04]  /*22c10*/  LDL.64 R18, [R1+0x1b0] ;  /* 0x0001b00001127983 */ /* 0x000ea80000100a00 */
[----:B---3--:R-:W3:Y:S04]  /*22c20*/  LDL.LU.64 R36, [R1+0x388] ;  /* 0x0003880001247983 */ /* 0x008ee80000300a00 */
[----:B----4-:R-:W3:Y:S04]  /*22c30*/  LDL.LU.64 R34, [R1+0xdc0] ;  /* 0x000dc00001227983 */ /* 0x010ee80000300a00 */
[----:B------:R-:W4:Y:S04]  /*22c40*/  LDL.64 R32, [R1+0x1b8] ;  /* 0x0001b80001207983 */ /* 0x000f280000100a00 */
[----:B------:R-:W4:Y:S04]  /*22c50*/  LDL.LU.64 R24, [R1+0x390] ;  /* 0x0003900001187983 */ /* 0x000f280000300a00 */
[----:B------:R-:W4:Y:S04]  /*22c60*/  LDL.LU.64 R28, [R1+0xe08] ;  /* 0x000e0800011c7983 */ /* 0x000f280000300a00 */
[----:B------:R2:W-:Y:S04]  /*22c70*/  STL [R1+0x10ac], R20 ;  /* 0x0010ac1401007387 */ /* 0x0005e80000100800 */
[----:B------:R3:W-:Y:S04]  /*22c80*/  STL.64 [R1+0x10b8], R16 ;  /* 0x0010b81001007387 */ /* 0x0007e80000100a00 */
[----:B------:R-:W3:Y:S04]  /*22c90*/  LDL.LU.64 R8, [R1+0xd58] ;  /* 0x000d580001087983 */ /* 0x000ee80000300a00 */
[----:B------:R-:W3:Y:S04]  /*22ca0*/  LDL.LU.64 R6, [R1+0x378] ;  /* 0x0003780001067983 */ /* 0x000ee80000300a00 */
[----:B------:R-:W3:Y:S04]  /*22cb0*/  LDL.64 R4, [R1+0x1a0] ;  /* 0x0001a00001047983 */ /* 0x000ee80000100a00 */
[----:B------:R-:W3:Y:S04]  /*22cc0*/  LDL.LU.64 R14, [R1+0xd80] ;  /* 0x000d8000010e7983 */ /* 0x000ee80000300a00 */
[----:B------:R-:W3:Y:S04]  /*22cd0*/  LDL.LU.64 R12, [R1+0x380] ;  /* 0x00038000010c7983 */ /* 0x000ee80000300a00 */
[----:B------:R-:W3:Y:S01]  /*22ce0*/  LDL.64 R10, [R1+0x1a8] ;  /* 0x0001a800010a7983 */ /* 0x000ee20000100a00 */
[----:B--2---:R0:W-:Y:S03]  /*22cf0*/  DFMA R20, R22, R26, R2 ;  /* 0x0000001a1614722b */ /* 0x0041e60000000002 */
[----:B------:R1:W-:Y:S04]  /*22d00*/  STL.64 [R1+0x10b0], R30 ;  /* 0x0010b01e01007387 */ /* 0x0003e80000100a00 */
[----:B0-----:R-:W2:Y:S04]  /*22d10*/  LDL.64 R26, [R1+0x138] ;  /* 0x00013800011a7983 */ /* 0x001ea80000100a00 */
[----:B------:R-:W2:-:S15]  /*22d20*/  LDL.LU.64 R22, [R1+0x308] ;  /* 0x0003080001167983 */ /* 0x000e9e0000300a00 */
[----:B------:R-:W-:-:S08]  /*22d30*/  NOP ;  /* 0x0000000000007918 */ /* 0x000fd00000000000 */
[----:B------:R-:W-:-:S15]  /*22d40*/  NOP ;  /* 0x0000000000007918 */ /* 0x000fde0000000000 */
[----:B------:R-:W-:-:S15]  /*22d50*/  NOP ;  /* 0x0000000000007918 */ /* 0x000fde0000000000 */
[----:B----4-:R0:W4:-:S15]  /*22d60*/  DFMA R2, R32, R24, R28 ;  /* 0x000000182002722b */ /* 0x01011e000000001c */
[----:B------:R-:W-:-:S04]  /*22d70*/  NOP ;  /* 0x0000000000007918 */ /* 0x000fc80000000000 */
[----:B------:R-:W-:-:S15]  /*22d80*/  NOP ;  /* 0x0000000000007918 */ /* 0x000fde0000000000 */
[----:B------:R-:W-:-:S15]  /*22d90*/  NOP ;  /* 0x0000000000007918 */ /* 0x000fde0000000000 */
[----:B------:R-:W-:-:S15]  /*22da0*/  NOP ;  /* 0x0000000000007918 */ /* 0x000fde0000000000 */
[----:B---3--:R3:W0:Y:S02]  /*22db0*/  DFMA R16, R18, R36, R34 ;  /* 0x000000241210722b */ /* 0x0086240000000022 */
[----:B0-----:R-:W2:Y:S04]  /*22dc0*/  LDL.64 R32, [R1+0x140] ;  /* 0x0001400001207983 */ /* 0x001ea80000100a00 */
[----:B---3--:R-:W3:Y:S04]  /*22dd0*/  LDL.LU.64 R36, [R1+0xb98] ;  /* 0x000b980001247983 */ /* 0x008ee80000300a00 */
[----:B------:R-:W3:Y:S04]  /*22de0*/  LDL.LU.64 R34, [R1+0x318] ;  /* 0x0003180001227983 */ /* 0x000ee80000300a00 */
[----:B----4-:R-:W-:Y:S04]  /*22df0*/  STL.64 [R1+0x390], R2 ;  /* 0x0003900201007387 */ /* 0x010fe80000100a00 */
[----:B------:R0:W-:Y:S04]  /*22e00*/  STL.64 [R1+0x398], R20 ;  /* 0x0003981401007387 */ /* 0x0001e80000100a00 */
[----:B------:R4:W-:Y:S04]  /*22e10*/  STL.64 [R1+0x388], R16 ;  /* 0x0003881001007387 */ /* 0x0009e80000100a00 */
[----:B-1----:R-:W3:Y:S04]  /*22e20*/  LDL.LU.64 R30, [R1+0xb68] ;  /* 0x000b6800011e7983 */ /* 0x002ee80000300a00 */
[----:B------:R-:W3:Y:S04]  /*22e30*/  LDL.LU.64 R28, [R1+0x310] ;  /* 0x00031000011c7983 */ /* 0x000ee80000300a00 */
[----:B------:R-:W3:Y:S04]  /*22e40*/  LDL.LU.64 R24, [R1+0xb30] ;  /* 0x000b300001187983 */ /* 0x000ee80000300a00 */
[----:B0-----:R-:W3:Y:S04]  /*22e50*/  LDL.64 R20, [R1+0x130] ;  /* 0x0001300001147983 */ /* 0x001ee80000100a00 */
[----:B------:R-:W3:Y:S04]  /*22e60*/  LDL.LU.64 R18, [R1+0xb10] ;  /* 0x000b100001127983 */ /* 0x000ee80000300a00 */
[----:B----4-:R-:W4:Y:S04]  /*22e70*/  LDL.LU.64 R16, [R1+0x300] ;  /* 0x0003000001107983 */ /* 0x010f280000300a00 */
[----:B--2---:R0:W-:Y:S04]  /*22e80*/  STL.64 [R1+0x12c8], R32 ;  /* 0x0012c82001007387 */ /* 0x0041e80000100a00 */
[----:B---3--:R1:W-:Y:S04]  /*22e90*/  STL.64 [R1+0x12b8], R36 ;  /* 0x0012b82401007387 */ /* 0x0083e80000100a00 */
[----:B------:R2:W-:Y:S04]  /*22ea0*/  STL.64 [R1+0x12c0], R34 ;  /* 0x0012c02201007387 */ /* 0x0005e80000100a00 */
[----:B0-----:R-:W3:Y:S04]  /*22eb0*/  LDL.LU.64 R32, [R1+0xbd0] ;  /* 0x000bd00001207983 */ /* 0x001ee80000300a00 */
[----:B-1----:R-:W4:Y:S04]  /*22ec0*/  LDL.64 R36, [R1+0x148] ;  /* 0x0001480001247983 */ /* 0x002f280000100a00 */
[----:B--2---:R-:W2:Y:S04]  /*22ed0*/  LDL.LU.64 R34, [R1+0x320] ;  /* 0x0003200001227983 */ /* 0x004ea80000300a00 */
[----:B---3--:R0:W-:Y:S04]  /*22ee0*/  STL.64 [R1+0x12e0], R32 ;  /* 0x0012e02001007387 */ /* 0x0081e80000100a00 */
[----:B----4-:R1:W-:Y:S04]  /*22ef0*/  STL.64 [R1+0x12d0], R36 ;  /* 0x0012d02401007387 */ /* 0x0103e80000100a00 */
[----:B--2---:R2:W-:Y:S04]  /*22f00*/  STL.64 [R1+0x12d8], R34 ;  /* 0x0012d82201007387 */ /* 0x0045e80000100a00 */
        /* <DEDUP_REMOVED lines=55> */
[----:B-1----:R-:W3:Y:S04]  /*23280*/  LDL.64 R36, [R1+0x198] ;  /* 0x0001980001247983 */ /* 0x002ee80000100a00 */
[----:B--2---:R-:W3:Y:S02]  /*23290*/  LDL.LU.64 R34, [R1+0x370] ;  /* 0x0003700001227983 */ /* 0x004ee40000300a00 */
[----:B---3--:R-:W0:Y:S02]  /*232a0*/  DFMA R36, R36, R34, R32 ;  /* 0x000000222424722b */ /* 0x008e240000000020 */
[----:B0-----:R0:W-:Y:S04]  /*232b0*/  STL.64 [R1+0x370], R36 ;  /* 0x0003702401007387 */ /* 0x0011e80000100a00 */
[----:B------:R-:W2:Y:S04]  /*232c0*/  LDL.LU.64 R32, [R1+0x13b8] ;  /* 0x0013b80001207983 */ /* 0x000ea80000300a00 */
[----:B------:R-:W2:Y:S04]  /*232d0*/  LDL.LU.64 R34, [R1+0x13b0] ;  /* 0x0013b00001227983 */ /* 0x000ea80000300a00 */
[----:B0-----:R-:W2:-:S15]  /*232e0*/  LDL.LU.64 R36, [R1+0x13a8] ;  /* 0x0013a80001247983 */ /* 0x001e9e0000300a00 */
[----:B------:R-:W-:-:S05]  /*232f0*/  NOP ;  /* 0x0000000000007918 */ /* 0x000fca0000000000 */
[----:B------:R-:W-:-:S15]  /*23300*/  NOP ;  /* 0x0000000000007918 */ /* 0x000fde0000000000 */
[----:B------:R-:W-:-:S15]  /*23310*/  NOP ;  /* 0x0000000000007918 */ /* 0x000fde0000000000 */
[----:B--2---:R-:W0:Y:S02]  /*23320*/  DFMA R36, R36, R34, R32 ;  /* 0x000000222424722b */ /* 0x004e240000000020 */
        /* <DEDUP_REMOVED lines=82> */
[----:B------:R-:W3:Y:S04]  /*23850*/  LDL.LU.64 R34, [R1+0x290] ;  /* 0x0002900001227983 */ /* 0x000ee80000300a00 */
[----:B0-----:R-:W4:Y:S04]  /*23860*/  LDL.64 R32, [R1+0xb8] ;  /* 0x0000b80001207983 */ /* 0x001f280000100a00 */
[----:B--2---:R0:W-:Y:S04]  /*23870*/  STL.64 [R1+0x11b0], R36 ;  /* 0x0011b02401007387 */ /* 0x0041e80000100a00 */
[----:B---3--:R1:W-:Y:S04]  /*23880*/  STL.64 [R1+0x11b8], R34 ;  /* 0x0011b82201007387 */ /* 0x0083e80000100a00 */
[----:B----4-:R2:W-:Y:S04]  /*23890*/  STL.64 [R1+0x11c0], R32 ;  /* 0x0011c02001007387 */ /* 0x0105e80000100a00 */
[----:B0-----:R-:W3:Y:S04]  /*238a0*/  LDL.64 R36, [R1+0xc0] ;  /* 0x0000c00001247983 */ /* 0x001ee80000100a00 */
[----:B-1----:R-:W4:Y:S04]  /*238b0*/  LDL.LU.64 R34, [R1+0x298] ;  /* 0x0002980001227983 */ /* 0x002f280000300a00 */
[----:B--2---:R-:W2:Y:S04]  /*238c0*/  LDL.LU.64 R32, [R1+0x8a0] ;  /* 0x0008a00001207983 */ /* 0x004ea80000300a00 */
[----:B---3--:R0:W-:Y:S04]  /*238d0*/  STL.64 [R1+0x11c8], R36 ;  /* 0x0011c82401007387 */ /* 0x0081e80000100a00 */
[----:B----4-:R1:W-:Y:S04]  /*238e0*/  STL.64 [R1+0x11d0], R34 ;  /* 0x0011d02201007387 */ /* 0x0103e80000100a00 */
[----:B--2---:R2:W-:Y:S04]  /*238f0*/  STL.64 [R1+0x11d8], R32 ;  /* 0x0011d82001007387 */ /* 0x0045e80000100a00 */
        /* <DEDUP_REMOVED lines=55> */
[----:B-1----:R-:W3:Y:S04]  /*23c70*/  LDL.LU.64 R34, [R1+0x2e8] ;  /* 0x0002e80001227983 */ /* 0x002ee80000300a00 */
        /* <DEDUP_REMOVED lines=92> */
[----:B------:R-:W3:Y:S04]  /*24240*/  LDL.64 R34, [R1+0x40] ;  /* 0x0000400001227983 */ /* 0x000ee80000100a00 */
[----:B0-----:R-:W4:Y:S04]  /*24250*/  LDL.LU.64 R32, [R1+0x3e0] ;  /* 0x0003e00001207983 */ /* 0x001f280000300a00 */
[----:B----4-:R0:W-:Y:S04]  /*24260*/  STL.64 [R1+0x1100], R32 ;  /* 0x0011002001007387 */ /* 0x0101e80000100a00 */
[----:B0-----:R-:W4:Y:S04]  /*24270*/  LDL.LU.64 R32, [R1+0x3f8] ;  /* 0x0003f80001207983 */ /* 0x001f280000300a00 */
[----:B--2---:R0:W-:Y:S04]  /*24280*/  STL.64 [R1+0x1108], R36 ;  /* 0x0011082401007387 */ /* 0x0041e80000100a00 */
[----:B---3--:R1:W-:Y:S04]  /*24290*/  STL.64 [R1+0x1110], R34 ;  /* 0x0011102201007387 */ /* 0x0083e80000100a00 */
[----:B0-----:R-:W2:Y:S04]  /*242a0*/  LDL.64 R36, [R1+0x48] ;  /* 0x0000480001247983 */ /* 0x001ea80000100a00 */
[----:B-1----:R-:W3:Y:S04]  /*242b0*/  LDL.LU.64 R34, [R1+0x230] ;  /* 0x0002300001227983 */ /* 0x002ee80000300a00 */
        /* <DEDUP_REMOVED lines=25> */
[----:B0-----:R-:W4:Y:S01]  /*24450*/  LDL.LU.64 R32, [R1+0x4a0] ;  /* 0x0004a00001207983 */ /* 0x001f220000300a00 */
[----:B------:R-:W0:Y:S03]  /*24460*/  DFMA R2, R4, R6, R8 ;  /* 0x000000060402722b */ /* 0x000e260000000008 */
[----:B0-----:R0:W-:Y:S04]  /*24470*/  STL.64 [R1+0x378], R2 ;  /* 0x0003780201007387 */ /* 0x0011e80000100a00 */
[----:B------:R-:W4:Y:S04]  /*24480*/  LDL.LU.64 R6, [R1+0xa20] ;  /* 0x000a200001067983 */ /* 0x000f280000300a00 */
[----:B------:R-:W4:Y:S04]  /*24490*/  LDL.LU.64 R4, [R1+0x2f0] ;  /* 0x0002f00001047983 */ /* 0x000f280000300a00 */
[----:B0-----:R-:W4:Y:S04]  /*244a0*/  LDL.64 R2, [R1+0x118] ;  /* 0x0001180001027983 */ /* 0x001f280000100a00 */
[----:B------:R-:W4:Y:S04]  /*244b0*/  LDL.64 R8, [R1+0x120] ;  /* 0x0001200001087983 */ /* 0x000f280000100a00 */
[----:B--2---:R0:W-:Y:S04]  /*244c0*/  STL.64 [R1+0x1180], R36 ;  /* 0x0011802401007387 */ /* 0x0041e80000100a00 */
[----:B---3--:R1:W-:Y:S04]  /*244d0*/  STL.64 [R1+0x1188], R34 ;  /* 0x0011882201007387 */ /* 0x0083e80000100a00 */
[----:B0-----:R-:W2:Y:S04]  /*244e0*/  LDL.64 R36, [R1+0x80] ;  /* 0x0000800001247983 */ /* 0x001ea80000100a00 */
[----:B-1----:R-:W3:-:S15]  /*244f0*/  LDL.LU.64 R34, [R1+0x258] ;  /* 0x0002580001227983 */ /* 0x002ede0000300a00 */
[----:B------:R-:W-:-:S14]  /*24500*/  NOP ;  /* 0x0000000000007918 */ /* 0x000fdc0000000000 */
[----:B------:R-:W0:Y:S02]  /*24510*/  DFMA R10, R10, R12, R14 ;  /* 0x0000000c0a0a722b */ /* 0x000e24000000000e */
[----:B0-----:R0:W-:Y:S04]  /*24520*/  STL.64 [R1+0x380], R10 ;  /* 0x0003800a01007387 */ /* 0x0011e80000100a00 */
[----:B------:R-:W3:Y:S04]  /*24530*/  LDL.64 R14, [R1+0x128] ;  /* 0x00012800010e7983 */ /* 0x000ee80000100a00 */
[----:B------:R-:W3:Y:S04]  /*24540*/  LDL.LU.64 R12, [R1+0xa48] ;  /* 0x000a4800010c7983 */ /* 0x000ee80000300a00 */
[----:B0-----:R-:W3:Y:S04]  /*24550*/  LDL.LU.64 R10, [R1+0x2f8] ;  /* 0x0002f800010a7983 */ /* 0x001ee80000300a00 */
[----:B----4-:R0:W-:Y:S04]  /*24560*/  STL.64 [R1+0x1190], R32 ;  /* 0x0011902001007387 */ /* 0x0101e80000100a00 */
[----:B0-----:R-:W4:-:S15]  /*24570*/  LDL.LU.64 R32, [R1+0x4b0] ;  /* 0x0004b00001207983 */ /* 0x001f1e0000300a00 */
[----:B------:R-:W-:-:S12]  /*24580*/  NOP ;  /* 0x0000000000007918 */ /* 0x000fd80000000000 */
[----:B------:R-:W-:-:S15]  /*24590*/  NOP ;  /* 0x0000000000007918 */ /* 0x000fde0000000000 */
[----:B------:R-:W0:Y:S02]  /*245a0*/  DFMA R26, R26, R28, R30 ;  /* 0x0000001c1a1a722b */ /* 0x000e24000000001e */
[----:B0-----:R0:W-:Y:S04]  /*245b0*/  STL.64 [R1+0x310], R26 ;  /* 0x0003101a01007387 */ /* 0x0011e80000100a00 */
[----:B------:R-:W4:Y:S04]  /*245c0*/  LDL.LU.64 R30, [R1+0x878] ;  /* 0x00087800011e7983 */ /* 0x000f280000300a00 */
[----:B------:R-:W4:Y:S04]  /*245d0*/  LDL.LU.64 R28, [R1+0x288] ;  /* 0x00028800011c7983 */ /* 0x000f280000300a00 */
[----:B0-----:R-:W4:Y:S04]  /*245e0*/  LDL.64 R26, [R1+0xb0] ;  /* 0x0000b000011a7983 */ /* 0x001f280000100a00 */
[----:B--2---:R0:W-:Y:S04]  /*245f0*/  STL.64 [R1+0x1198], R36 ;  /* 0x0011982401007387 */ /* 0x0041e80000100a00 */
[----:B---3--:R1:W-:Y:S04]  /*24600*/  STL.64 [R1+0x11a0], R34 ;  /* 0x0011a02201007387 */ /* 0x0083e80000100a00 */
[----:B0-----:R-:W2:Y:S04]  /*24610*/  LDL.64 R36, [R1+0x88] ;  /* 0x0000880001247983 */ /* 0x001ea80000100a00 */
[----:B-1----:R-:W2:-:S15]  /*24620*/  LDL.LU.64 R34, [R1+0x260] ;  /* 0x0002600001227983 */ /* 0x002e9e0000300a00 */
[----:B------:R-:W-:-:S04]  /*24630*/  NOP ;  /* 0x0000000000007918 */ /* 0x000fc80000000000 */
[----:B------:R-:W-:-:S15]  /*24640*/  NOP ;  /* 0x0000000000007918 */ /* 0x000fde0000000000 */
[----:B------:R-:W0:Y:S02]  /*24650*/  DFMA R20, R20, R22, R24 ;  /* 0x000000161414722b */ /* 0x000e240000000018 */
[----:B0-----:R0:W-:Y:S04]  /*24660*/  STL.64 [R1+0x308], R20 ;  /* 0x0003081401007387 */ /* 0x0011e80000100a00 */
[----:B------:R-:W3:Y:S04]  /*24670*/  LDL.LU.64 R24, [R1+0x860] ;  /* 0x0008600001187983 */ /* 0x000ee80000300a00 */
[----:B------:R-:W3:Y:S04]  /*24680*/  LDL.LU.64 R22, [R1+0x280] ;  /* 0x0002800001167983 */ /* 0x000ee80000300a00 */
[----:B0-----:R-:W3:-:S15]  /*24690*/  LDL.64 R20, [R1+0xa8] ;  /* 0x0000a80001147983 */ /* 0x001ede0000100a00 */
[----:B------:R-:W-:-:S05]  /*246a0*/  NOP ;  /* 0x0000000000007918 */ /* 0x000fca0000000000 */
[----:B------:R-:W-:-:S15]  /*246b0*/  NOP ;  /* 0x0000000000007918 */ /* 0x000fde0000000000 */
[----:B------:R-:W-:-:S15]  /*246c0*/  NOP ;  /* 0x0000000000007918 */ /* 0x000fde0000000000 */
[----:B------:R-:W0:Y:S02]  /*246d0*/  DFMA R2, R2, R4, R6 ;  /* 0x000000040202722b */ /* 0x000e240000000006 */
[----:B0-----:R0:W-:Y:S04]  /*246e0*/  STL.64 [R1+0x2f0], R2 ;  /* 0x0002f00201007387 */ /* 0x0011e80000100a00 */
[----:B------:R-:W2:Y:S04]  /*246f0*/  LDL.LU.64 R6, [R1+0x5c8] ;  /* 0x0005c80001067983 */ /* 0x000ea80000300a00 */
[----:B------:R-:W2:Y:S04]  /*24700*/  LDL.LU.64 R4, [R1+0x268] ;  /* 0x0002680001047983 */ /* 0x000ea80000300a00 */
[----:B0-----:R-:W2:-:S15]  /*24710*/  LDL.64 R2, [R1+0x90] ;  /* 0x0000900001027983 */ /* 0x001e9e0000100a00 */
        /* <DEDUP_REMOVED lines=15> */
[----:B0-----:R-:W2:Y:S04]  /*24810*/  LDL.64 R8, [R1+0x98] ;  /* 0x0000980001087983 */ /* 0x001ea80000100a00 */
[----:B----4-:R0:W-:Y:S04]  /*24820*/  STL.64 [R1+0x11a8], R32 ;  /* 0x0011a82001007387 */ /* 0x0101e80000100a00 */
[----:B0-----:R-:W4:-:S15]  /*24830*/  LDL.LU.64 R32, [R1+0x550] ;  /* 0x0005500001207983 */ /* 0x001f1e0000300a00 */
[----:B------:R-:W-:-:S12]  /*24840*/  NOP ;  /* 0x0000000000007918 */ /* 0x000fd80000000000 */
[----:B------:R-:W-:-:S15]  /*24850*/  NOP ;  /* 0x0000000000007918 */ /* 0x000fde0000000000 */
[----:B------:R-:W0:Y:S02]  /*24860*/  DFMA R26, R26, R28, R30 ;  /* 0x0000001c1a1a722b */ /* 0x000e24000000001e */
[----:B0-----:R0:W-:Y:S04]  /*24870*/  STL.64 [R1+0x288], R26 ;  /* 0x0002881a01007387 */ /* 0x0011e80000100a00 */
[----:B------:R-:W4:Y:S04]  /*24880*/  LDL.64 R28, [R1+0x38] ;  /* 0x00003800011c7983 */ /* 0x000f280000100a00 */
[----:B------:R-:W4:Y:S04]  /*24890*/  LDL.LU.64 R30, [R1+0x210] ;  /* 0x00021000011e7983 */ /* 0x000f280000300a00 */
[----:B0-----:R-:W4:-:S15]  /*248a0*/  LDL.LU.64 R26, [R1+0x218] ;  /* 0x00021800011a7983 */ /* 0x001f1e0000300a00 */
[----:B------:R-:W-:-:S05]  /*248b0*/  NOP ;  /* 0x0000000000007918 */ /* 0x000fca0000000000 */
[----:B------:R-:W-:-:S15]  /*248c0*/  NOP ;  /* 0x0000000000007918 */ /* 0x000fde0000000000 */
[----:B------:R-:W-:-:S15]  /*248d0*/  NOP ;  /* 0x0000000000007918 */ /* 0x000fde0000000000 */
[----:B---3--:R-:W0:Y:S02]  /*248e0*/  DFMA R20, R20, R22, R24 ;  /* 0x000000161414722b */ /* 0x008e240000000018 */
[----:B0-----:R0:W-:Y:S04]  /*248f0*/  STL.64 [R1+0x280], R20 ;  /* 0x0002801401007387 */ /* 0x0011e80000100a00 */
[----:B------:R-:W3:Y:S04]  /*24900*/  LDL.LU.64 R24, [R1+0x220] ;  /* 0x0002200001187983 */ /* 0x000ee80000300a00 */
[----:B------:R-:W3:Y:S04]  /*24910*/  LDL.LU.64 R22, [R1+0x3d8] ;  /* 0x0003d80001167983 */ /* 0x000ee80000300a00 */
[----:B0-----:R-:W3:-:S15]  /*24920*/  LDL.LU.64 R20, [R1+0x3c0] ;  /* 0x0003c00001147983 */ /* 0x001ede0000300a00 */
[----:B------:R-:W-:-:S05]  /*24930*/  NOP ;  /* 0x0000000000007918 */ /* 0x000fca0000000000 */
[----:B------:R-:W-:-:S15]  /*24940*/  NOP ;  /* 0x0000000000007918 */ /* 0x000fde0000000000 */
[----:B------:R-:W-:-:S15]  /*24950*/  NOP ;  /* 0x0000000000007918 */ /* 0x000fde0000000000 */
[----:B--2---:R-:W0:Y:S02]  /*24960*/  DFMA R2, R2, R4, R6 ;  /* 0x000000040202722b */ /* 0x004e240000000006 */
[----:B0-----:R0:W-:Y:S04]  /*24970*/  STL.64 [R1+0x268], R2 ;  /* 0x0002680201007387 */ /* 0x0011e80000100a00 */
[----:B0-----:R-:W3:-:S15]  /*24980*/  LDL.64 R2, [R1+0x30] ;  /* 0x0000300001027983 */ /* 0x001ede0000100a00 */
[----:B------:R-:W-:-:S13]  /*24990*/  NOP ;  /* 0x0000000000007918 */ /* 0x000fda0000000000 */
[----:B------:R-:W-:-:S15]  /*249a0*/  NOP ;  /* 0x0000000000007918 */ /* 0x000fde0000000000 */
[----:B------:R-:W-:-:S15]  /*249b0*/  NOP ;  /* 0x0000000000007918 */ /* 0x000fde0000000000 */
[----:B------:R-:W0:Y:S02]  /*249c0*/  DFMA R14, R14, R16, R18 ;  /* 0x000000100e0e722b */ /* 0x000e240000000012 */
[----:B0-----:R0:W-:Y:S04]  /*249d0*/  STL.64 [R1+0x278], R14 ;  /* 0x0002780e01007387 */ /* 0x0011e80000100a00 */
[----:B------:R-:W2:-:S15]  /*249e0*/  LDL.LU.64 R16, [R1+0x3c8] ;  /* 0x0003c80001107983 */ /* 0x000e9e0000300a00 */
[----:B------:R-:W-:-:S13]  /*249f0*/  NOP ;  /* 0x0000000000007918 */ /* 0x000fda0000000000 */
[----:B------:R-:W-:-:S15]  /*24a00*/  NOP ;  /* 0x0000000000007918 */ /* 0x000fde0000000000 */
[----:B------:R-:W-:-:S15]  /*24a10*/  NOP ;  /* 0x0000000000007918 */ /* 0x000fde0000000000 */
[----:B------:R-:W1:Y:S02]  /*24a20*/  DFMA R8, R8, R10, R12 ;  /* 0x0000000a0808722b */ /* 0x000e64000000000c */
[----:B-1----:R1:W-:Y:S04]  /*24a30*/  STL.64 [R1+0x270], R8 ;  /* 0x0002700801007387 */ /* 0x0023e80000100a00 */
[----:B------:R-:W2:Y:S04]  /*24a40*/  LDL.LU.64 R18, [R1+0x208] ;  /* 0x0002080001127983 */ /* 0x000ea80000300a00 */
[----:B0-----:R-:W2:Y:S04]  /*24a50*/  LDL.LU.64 R14, [R1+0x3b8] ;  /* 0x0003b800010e7983 */ /* 0x001ea80000300a00 */
[----:B------:R-:W2:Y:S04]  /*24a60*/  LDL.LU.64 R12, [R1+0x1d8] ;  /* 0x0001d800010c7983 */ /* 0x000ea80000300a00 */
[----:B------:R-:W2:Y:S04]  /*24a70*/  LDL.LU.64 R10, [R1+0x3b0] ;  /* 0x0003b000010a7983 */ /* 0x000ea80000300a00 */
[----:B-1----:R-:W2:Y:S04]  /*24a80*/  LDL.LU.64 R8, [R1+0x3a8] ;  /* 0x0003a80001087983 */ /* 0x002ea80000300a00 */
[----:B------:R-:W2:Y:S04]  /*24a90*/  LDL.64 R6, [R1+0x4b8] ;  /* 0x0004b80001067983 */ /* 0x000ea80000100a00 */
[----:B------:R-:W2:-:S15]  /*24aa0*/  LDL.LU.64 R4, [R1+0x3a0] ;  /* 0x0003a00001047983 */ /* 0x000e9e0000300a00 */
[----:B------:R-:W-:-:S04]  /*24ab0*/  NOP ;  /* 0x0000000000007918 */ /* 0x000fc80000000000 */
[----:B------:R-:W-:-:S15]  /*24ac0*/  NOP ;  /* 0x0000000000007918 */ /* 0x000fde0000000000 */
[----:B----4-:R-:W0:Y:S02]  /*24ad0*/  DFMA R36, R36, R34, R32 ;  /* 0x000000222424722b */ /* 0x010e240000000020 */
[----:B0-----:R0:W-:Y:S04]  /*24ae0*/  STL.64 [R1+0x260], R36 ;  /* 0x0002602401007387 */ /* 0x0011e80000100a00 */
[----:B------:R-:W4:Y:S04]  /*24af0*/  LDL.LU.64 R32, [R1+0x11a8] ;  /* 0x0011a80001207983 */ /* 0x000f280000300a00 */
[----:B------:R-:W4:Y:S04]  /*24b00*/  LDL.LU.64 R34, [R1+0x11a0] ;  /* 0x0011a00001227983 */ /* 0x000f280000300a00 */
[----:B0-----:R-:W4:-:S15]  /*24b10*/  LDL.LU.64 R36, [R1+0x1198] ;  /* 0x0011980001247983 */ /* 0x001f1e0000300a00 */
[----:B------:R-:W-:-:S05]  /*24b20*/  NOP ;  /* 0x0000000000007918 */ /* 0x000fca0000000000 */
[----:B------:R-:W-:-:S15]  /*24b30*/  NOP ;  /* 0x0000000000007918 */ /* 0x000fde0000000000 */
        /* <DEDUP_REMOVED lines=49> */
[----:B----4-:R0:W1:Y:S02]  /*24e50*/  DFMA R34, R34, R36, R32 ;  /* 0x000000242222722b */ /* 0x0100640000000020 */
[----:B0-----:R-:W4:Y:S04]  /*24e60*/  LDL.LU.64 R32, [R1+0x1100] ;  /* 0x0011000001207983 */ /* 0x001f280000300a00 */
[----:B------:R-:W2:Y:S04]  /*24e70*/  LDL.LU.64 R36, [R1+0x10f8] ;  /* 0x0010f80001247983 */ /* 0x000ea80000300a00 */
[----:B-1----:R0:W-:Y:S04]  /*24e80*/  STL.64 [R1+0x228], R34 ;  /* 0x0002282201007387 */ /* 0x0021e80000100a00 */
[----:B0-----:R-:W2:-:S15]  /*24e90*/  LDL.LU.64 R34, [R1+0x10f0] ;  /* 0x0010f00001227983 */ /* 0x001e9e0000300a00 */
[----:B------:R-:W-:-:S05]  /*24ea0*/  NOP ;  /* 0x0000000000007918 */ /* 0x000fca0000000000 */
[----:B------:R-:W-:-:S15]  /*24eb0*/  NOP ;  /* 0x0000000000007918 */ /* 0x000fde0000000000 */
[----:B------:R-:W-:-:S15]  /*24ec0*/  NOP ;  /* 0x0000000000007918 */ /* 0x000fde0000000000 */
[----:B---3--:R0:W1:Y:S02]  /*24ed0*/  DFMA R2, R2, R26, R22 ;  /* 0x0000001a0202722b */ /* 0x0080640000000016 */
[----:B0-----:R-:W3:Y:S04]  /*24ee0*/  LDL.LU.64 R22, [R1+0x10d0] ;  /* 0x0010d00001167983 */ /* 0x001ee80000300a00 */
[----:B------:R-:W3:Y:S04]  /*24ef0*/  LDL.LU.64 R26, [R1+0x10c8] ;  /* 0x0010c800011a7983 */ /* 0x000ee80000300a00 */
[----:B-1----:R0:W-:Y:S04]  /*24f00*/  STL.64 [R1+0x218], R2 ;  /* 0x0002180201007387 */ /* 0x0021e80000100a00 */
[----:B0-----:R0:W5:-:S15]  /*24f10*/  LDL.LU R2, [R1+0x10c0] ;  /* 0x0010c00001027983 */ /* 0x00115e0000300800 */
[----:B------:R-:W-:-:S05]  /*24f20*/  NOP ;  /* 0x0000000000007918 */ /* 0x000fca0000000000 */
[----:B------:R-:W-:-:S15]  /*24f30*/  NOP ;  /* 0x0000000000007918 */ /* 0x000fde0000000000 */
[----:B------:R-:W-:-:S15]  /*24f40*/  NOP ;  /* 0x0000000000007918 */ /* 0x000fde0000000000 */
[----:B----4-:R1:W4:Y:S02]  /*24f50*/  DFMA R28, R28, R24, R32 ;  /* 0x000000181c1c722b */ /* 0x0103240000000020 */
[----:B-1----:R-:W3:Y:S04]  /*24f60*/  LDL.LU.64 R32, [R1+0x10e8] ;  /* 0x0010e80001207983 */ /* 0x002ee80000300a00 */
[----:B----4-:R1:W-:Y:S04]  /*24f70*/  STL.64 [R1+0x220], R28 ;  /* 0x0002201c01007387 */ /* 0x0103e80000100a00 */
[----:B------:R-:W4:Y:S04]  /*24f80*/  LDL.LU.64 R24, [R1+0x10e0] ;  /* 0x0010e00001187983 */ /* 0x000f280000300a00 */
[----:B-1----:R-:W4:-:S15]  /*24f90*/  LDL.LU.64 R28, [R1+0x10d8] ;  /* 0x0010d800011c7983 */ /* 0x002f1e0000300a00 */
[----:B------:R-:W-:-:S05]  /*24fa0*/  NOP ;  /* 0x0000000000007918 */ /* 0x000fca0000000000 */
[----:B------:R-:W-:-:S15]  /*24fb0*/  NOP ;  /* 0x0000000000007918 */ /* 0x000fde0000000000 */
[----:B------:R-:W-:-:S15]  /*24fc0*/  NOP ;  /* 0x0000000000007918 */ /* 0x000fde0000000000 */
[----:B--2---:R1:W2:Y:S02]  /*24fd0*/  DFMA R30, R36, R30, R16 ;  /* 0x0000001e241e722b */ /* 0x0042a40000000010 */
[----:B-1----:R-:W4:Y:S04]  /*24fe0*/  LDL.LU.64 R16, [R1+0x10b8] ;  /* 0x0010b80001107983 */ /* 0x002f280000300a00 */
[----:B--2---:R1:W-:Y:S04]  /*24ff0*/  STL.64 [R1+0x210], R30 ;  /* 0x0002101e01007387 */ /* 0x0043e80000100a00 */
[----:B-1----:R0:W5:-:S15]  /*25000*/  LDL.LU.64 R30, [R1+0x10b0] ;  /* 0x0010b000011e7983 */ /* 0x00215e0000300a00 */
[----:B------:R-:W-:-:S09]  /*25010*/  NOP ;  /* 0x0000000000007918 */ /* 0x000fd20000000000 */
[----:B------:R-:W-:-:S15]  /*25020*/  NOP ;  /* 0x0000000000007918 */ /* 0x000fde0000000000 */
[----:B------:R-:W-:-:S15]  /*25030*/  NOP ;  /* 0x0000000000007918 */ /* 0x000fde0000000000 */
[----:B------:R1:W2:Y:S02]  /*25040*/  DFMA R18, R34, R18, R20 ;  /* 0x000000122212722b */ /* 0x0002a40000000014 */
[----:B-1----:R0:W5:Y:S01]  /*25050*/  LDL.LU R20, [R1+0x10ac] ;  /* 0x0010ac0001147983 */ /* 0x0021620000300800 */
[----:B------:R-:W-:Y:S03]  /*25060*/  BSSY.RECONVERGENT B1, `(.L_x_464) ;  /* 0x000004f000017945 */ /* 0x000fe60003800200 */
[----:B--2---:R1:W-:-:S15]  /*25070*/  STL.64 [R1+0x208], R18 ;  /* 0x0002081201007387 */ /* 0x0043de0000100a00 */
[----:B------:R-:W-:-:S13]  /*25080*/  NOP ;  /* 0x0000000000007918 */ /* 0x000fda0000000000 */
[----:B------:R-:W-:-:S15]  /*25090*/  NOP ;  /* 0x0000000000007918 */ /* 0x000fde0000000000 */
[----:B------:R-:W-:-:S15]  /*250a0*/  NOP ;  /* 0x0000000000007918 */ /* 0x000fde0000000000 */
[----:B---3--:R-:W-:-:S15]  /*250b0*/  DFMA R22, R26, R22, R8 ;  /* 0x000000161a16722b */ /* 0x008fde0000000008 */
[----:B------:R-:W-:-:S04]  /*250c0*/  NOP ;  /* 0x0000000000007918 */ /* 0x000fc80000000000 */
        /* <DEDUP_REMOVED lines=8> */
[----:B------:R-:W1:Y:S02]  /*25150*/  DFMA R12, R32, R12, R14 ;  /* 0x0000000c200c722b */ /* 0x000e64000000000e */
[----:B-1----:R0:W-:Y:S01]  /*25160*/  STL.64 [R1+0x1d8], R12 ;  /* 0x0001d80c01007387 */ /* 0x0021e20000100a00 */
[----:B----4-:R-:W-:Y:S01]  /*25170*/  LOP3.LUT R3, R17, 0x7fffffff, RZ, 0xc0, !PT ;  /* 0x7fffffff11037812 */ /* 0x010fe200078ec0ff */
[----:B------:R-:W-:-:S04]  /*25180*/  ISETP.NE.AND P4, PT, R16, RZ, PT ;  /* 0x000000ff1000720c */ /* 0x000fc80003f85270 */
[----:B------:R-:W-:-:S15]  /*25190*/  ISETP.EQ.AND P3, PT, R3, 0x7ff00000, PT ;  /* 0x7ff000000300780c */ /* 0x000fde0003f62270 */
[----:B------:R-:W-:-:S11]  /*251a0*/  NOP ;  /* 0x0000000000007918 */ /* 0x000fd60000000000 */
[----:B------:R-:W-:-:S15]  /*251b0*/  NOP ;  /* 0x0000000000007918 */ /* 0x000fde0000000000 */
[----:B------:R-:W-:-:S15]  /*251c0*/  NOP ;  /* 0x0000000000007918 */ /* 0x000fde0000000000 */
[----:B------:R0:W1:Y:S02]  /*251d0*/  DFMA R24, R28, R24, R10 ;  /* 0x000000181c18722b */ /* 0x000064000000000a */
        /* <DEDUP_REMOVED lines=46> */
[----:B-----5:R-:W-:Y:S05]  /*254c0*/  CALL.REL.NOINC `($triton_poi_fused_cat_2$__internal_trig_reduction_slowpathd) ;  /* 0x000001c000807944 */ /* 0x020fea0003c00000 */
[----:B------:R-:W-:Y:S05]  /*254d0*/  BSYNC.RECONVERGENT B2 ;  /* 0x0000000000027941 */ /* 0x000fea0003800200 */
.L_x_467:
[----:B------:R-:W2:Y:S04]  /*254e0*/  LDL R3, [R1] ;  /* 0x0000000001037983 */ /* 0x000ea80000100800 */
[----:B------:R3:W-:Y:S04]  /*254f0*/  STL.64 [R1+0x4b0], R4 ;  /* 0x0004b00401007387 */ /* 0x0007e80000100a00 */
[----:B--2---:R3:W-:Y:S01]  /*25500*/  STL [R1+0x548], R3 ;  /* 0x0005480301007387 */ /* 0x0047e20000100800 */
[----:B------:R-:W-:Y:S05]  /*25510*/  BRA `(.L_x_466) ;  /* 0x00000000000c7947 */ /* 0x000fea0003800000 */
.L_x_465:
[----:B------:R-:W0:Y:S01]  /*25520*/  DMUL R4, RZ, R16 ;  /* 0x00000010ff047228 */ /* 0x000e220000000000 */
[----:B------:R1:W-:Y:S04]  /*25530*/  STL [R1+0x548], RZ ;  /* 0x000548ff01007387 */ /* 0x0003e80000100800 */
[----:B0-----:R1:W-:Y:S02]  /*25540*/  STL.64 [R1+0x4b0], R4 ;  /* 0x0004b00401007387 */ /* 0x0013e40000100a00 */
.L_x_466:
[----:B------:R-:W-:Y:S05]  /*25550*/  BSYNC.RECONVERGENT B1 ;  /* 0x0000000000017941 */ /* 0x000fea0003800200 */
.L_x_464:
[----:B------:R2:W-:Y:S04]  /*25560*/  STL.64 [R1+0x10f0], R36 ;  /* 0x0010f02401007387 */ /* 0x0005e80000100a00 */
[----:B------:R4:W-:Y:S04]  /*25570*/  STL.64 [R1+0x10e8], R34 ;  /* 0x0010e82201007387 */ /* 0x0009e80000100a00 */
[----:B---3--:R-:W3:Y:S04]  /*25580*/  LDL.64 R16, [R1+0x1c0] ;  /* 0x0001c00001107983 */ /* 0x008ee80000100a00 */
[----:B--2---:R-:W3:Y:S04]  /*25590*/  LDL.LU.64 R36, [R1+0x398] ;  /* 0x0003980001247983 */ /* 0x004ee80000300a00 */
[----:B----4-:R-:W3:Y:S04]  /*255a0*/  LDL.LU.64 R34, [R1+0xed8] ;  /* 0x000ed80001227983 */ /* 0x010ee80000300a00 */
[----:B------:R2:W-:Y:S04]  /*255b0*/  STL.64 [R1+0x10e0], R32 ;  /* 0x0010e02001007387 */ /* 0x0005e80000100a00 */
[----:B------:R-:W4:Y:S04]  /*255c0*/  LDL.LU.64 R14, [R1+0xe90] ;  /* 0x000e9000010e7983 */ /* 0x000f280000300a00 */
[----:B------:R-:W4:Y:S04]  /*255d0*/  LDL.LU.64 R12, [R1+0x390] ;  /* 0x00039000010c7983 */ /* 0x000f280000300a00 */
[----:B--2---:R-:W2:Y:S04]  /*255e0*/  LDL.64 R32, [R1+0x140] ;  /* 0x0001400001207983 */ /* 0x004ea80000100a00 */
[----:B------:R-:W4:Y:S04]  /*255f0*/  LDL.64 R10, [R1+0x1b8] ;  /* 0x0001b800010a7983 */ /* 0x000f280000100a00 */
[----:B------:R-:W4:Y:S04]  /*25600*/  LDL.LU.64 R8, [R1+0xe60] ;  /* 0x000e600001087983 */ /* 0x000f280000300a00 */
[----:B------:R-:W4:Y:S04]  /*25610*/  LDL.LU.64 R6, [R1+0x388] ;  /* 0x0003880001067983 */ /* 0x000f280000300a00 */
[----:B01----:R-:W4:Y:S04]  /*25620*/  LDL.64 R4, [R1+0x1b0] ;  /* 0x0001b00001047983 */ /* 0x003f280000100a00 */
[----:B------:R-:W4:Y:S01]  /*25630*/  LDL R3, [R1+0x548] ;  /* 0x0005480001037983 */ /* 0x000f220000100800 */
[----:B---3--:R0:W-:Y:S03]  /*25640*/  DFMA R16, R16, R36, R34 ;  /* 0x000000241010722b */ /* 0x0081e60000000022 */
[----:B0-----:R-:W3:Y:S04]  /*25650*/  LDL.LU.64 R36, [R1+0xc50] ;  /* 0x000c500001247983 */ /* 0x001ee80000300a00 */
[----:B------:R-:W4:Y:S04]  /*25660*/  LDL.LU.64 R34, [R1+0x318] ;  /* 0x0003180001227983 */ /* 0x000f280000300a00 */
[----:B--2---:R0:W-:Y:S04]  /*25670*/  STL.64 [R1+0x12d0], R32 ;  /* 0x0012d02001007387 */ /* 0x0041e80000100a00 */
[----:B0-----:R-:W2:Y:S04]  /*25680*/  LDL.LU.64 R32, [R1+0xc80] ;  /* 0x000c800001207983 */ /* 0x001ea80000300a00 */
[----:B---3--:R0:W-:Y:S04]  /*25690*/  STL.64 [R1+0x12c0], R36 ;  /* 0x0012c02401007387 */ /* 0x0081e80000100a00 */
[----:B----4-:R1:W-:Y:S04]  /*256a0*/  STL.64 [R1+0x12c8], R34 ;  /* 0x0012c82201007387 */ /* 0x0103e80000100a00 */
[----:B0-----:R-:W3:Y:S04]  /*256b0*/  LDL.64 R36, [R1+0x148] ;  /* 0x0001480001247983 */ /* 0x001ee80000100a00 */
[----:B-1----:R-:W4:Y:S04]  /*256c0*/  LDL.LU.64 R34, [R1+0x320] ;  /* 0x0003200001227983 */ /* 0x002f280000300a00 */
        /* <DEDUP_REMOVED lines=58> */
[----:B0-----:R-:W2:Y:S04]  /*25a70*/  LDL.64 R36, [R1+0x198] ;  /* 0x0001980001247983 */ /* 0x001ea80000100a00 */
[----:B-1----:R-:W2:Y:S04]  /*25a80*/  LDL.LU.64 R34, [R1+0x370] ;  /* 0x0003700001227983 */ /* 0x002ea80000300a00 */
[----:B------:R0:W-:Y:S04]  /*25a90*/  STL.64 [R1+0x10b8], R18 ;  /* 0x0010b81201007387 */ /* 0x0001e80000100a00 */
[----:B0-----:R-:W3:Y:S01]  /*25aa0*/  LDL.LU.64 R18, [R1+0x380] ;  /* 0x0003800001127983 */ /* 0x001ee20000300a00 */
[----:B--2---:R-:W0:Y:S03]  /*25ab0*/  DFMA R36, R36, R34, R32 ;  /* 0x000000222424722b */ /* 0x004e260000000020 */
[----:B0-----:R0:W-:Y:S04]  /*25ac0*/  STL.64 [R1+0x380], R36 ;  /* 0x0003802401007387 */ /* 0x0011e80000100a00 */
[----:B------:R-:W2:Y:S04]  /*25ad0*/  LDL.LU.64 R32, [R1+0x13c0] ;  /* 0x0013c00001207983 */ /* 0x000ea80000300a00 */
[----:B------:R-:W2:Y:S04]  /*25ae0*/  LDL.LU.64 R34, [R1+0x13b8] ;  /* 0x0013b80001227983 */ /* 0x000ea80000300a00 */
[----:B0-----:R-:W2:-:S15]  /*25af0*/  LDL.LU.64 R36, [R1+0x13b0] ;  /* 0x0013b00001247983 */ /* 0x001e9e0000300a00 */
[----:B------:R-:W-:-:S04]  /*25b00*/  NOP ;  /* 0x0000000000007918 */ /* 0x000fc80000000000 */
[----:B------:R-:W-:-:S15]  /*25b10*/  NOP ;  /* 0x0000000000007918 */ /* 0x000fde0000000000 */
[----:B------:R-:W-:-:S15]  /*25b20*/  NOP ;  /* 0x0000000000007918 */ /* 0x000fde0000000000 */
[----:B------:R-:W0:Y:S02]  /*25b30*/  DFMA R10, R10, R12, R14 ;  /* 0x0000000c0a0a722b */ /* 0x000e24000000000e */
[----:B0-----:R0:W-:Y:S04]  /*25b40*/  STL.64 [R1+0x3a0], R10 ;  /* 0x0003a00a01007387 */ /* 0x0011e80000100a00 */
[----:B------:R1:W-:Y:S04]  /*25b50*/  STL.64 [R1+0x10c8], R22 ;  /* 0x0010c81601007387 */ /* 0x0003e80000100a00 */
[----:B------:R-:W3:Y:S04]  /*25b60*/  LDL.64 R14, [R1+0x1a8] ;  /* 0x0001a800010e7983 */ /* 0x000ee80000100a00 */
[----:B0-----:R-:W4:Y:S04]  /*25b70*/  LDL.LU.64 R10, [R1+0x378] ;  /* 0x00037800010a7983 */ /* 0x001f280000300a00 */
[----:B-1----:R-:W3:Y:S04]  /*25b80*/  LDL.LU.64 R22, [R1+0xe30] ;  /* 0x000e300001167983 */ /* 0x002ee80000300a00 */
[----:B------:R-:W4:-:S15]  /*25b90*/  LDL.LU.64 R12, [R1+0xe10] ;  /* 0x000e1000010c7983 */ /* 0x000f1e0000300a00 */
[----:B------:R-:W-:-:S12]  /*25ba0*/  NOP ;  /* 0x0000000000007918 */ /* 0x000fd80000000000 */
        /* <DEDUP_REMOVED lines=81> */
[----:B--2---:R0:W1:Y:S02]  /*260c0*/  DFMA R32, R32, R34, R36 ;  /* 0x000000222020722b */ /* 0x0040640000000024 */
[----:B0-----:R-:W2:Y:S04]  /*260d0*/  LDL.LU.64 R36, [R1+0x2a0] ;  /* 0x0002a00001247983 */ /* 0x001ea80000300a00 */
[----:B------:R-:W3:Y:S04]  /*260e0*/  LDL.64 R34, [R1+0xc8] ;  /* 0x0000c80001227983 */ /* 0x000ee80000100a00 */
[----:B--2---:R0:W-:Y:S04]  /*260f0*/  STL.64 [R1+0x11f0], R36 ;  /* 0x0011f02401007387 */ /* 0x0041e80000100a00 */
[----:B---3--:R2:W-:Y:S04]  /*26100*/  STL.64 [R1+0x11f8], R34 ;  /* 0x0011f82201007387 */ /* 0x0085e80000100a00 */
[----:B0-----:R-:W3:Y:S04]  /*26110*/  LDL.64 R36, [R1+0xd0] ;  /* 0x0000d00001247983 */ /* 0x001ee80000100a00 */
[----:B--2---:R-:W2:Y:S04]  /*26120*/  LDL.LU.64 R34, [R1+0x2a8] ;  /* 0x0002a80001227983 */ /* 0x004ea80000300a00 */
[----:B---3--:R0:W-:Y:S04]  /*26130*/  STL.64 [R1+0x1208], R36 ;  /* 0x0012082401007387 */ /* 0x0081e80000100a00 */
[----:B--2---:R2:W-:Y:S04]  /*26140*/  STL.64 [R1+0x1210], R34 ;  /* 0x0012102201007387 */ /* 0x0045e80000100a00 */
[----:B0-----:R-:W3:Y:S04]  /*26150*/  LDL.64 R36, [R1+0xd8] ;  /* 0x0000d80001247983 */ /* 0x001ee80000100a00 */
[----:B--2---:R-:W2:Y:S04]  /*26160*/  LDL.LU.64 R34, [R1+0x2b0] ;  /* 0x0002b00001227983 */ /* 0x004ea80000300a00 */
[----:B---3--:R0:W-:Y:S04]  /*26170*/  STL.64 [R1+0x1220], R36 ;  /* 0x0012202401007387 */ /* 0x0081e80000100a00 */
[----:B--2---:R2:W-:Y:S04]  /*26180*/  STL.64 [R1+0x1228], R34 ;  /* 0x0012282201007387 */ /* 0x0045e80000100a00 */
[----:B0-----:R-:W3:Y:S04]  /*26190*/  LDL.64 R36, [R1+0xe0] ;  /* 0x0000e00001247983 */ /* 0x001ee80000100a00 */
[----:B--2---:R-:W2:Y:S04]  /*261a0*/  LDL.LU.64 R34, [R1+0x2b8] ;  /* 0x0002b80001227983 */ /* 0x004ea80000300a00 */
[----:B-1----:R0:W-:Y:S04]  /*261b0*/  STL.64 [R1+0x328], R32 ;  /* 0x0003282001007387 */ /* 0x0021e80000100a00 */
[----:B0-----:R-:W4:Y:S04]  /*261c0*/  LDL.LU.64 R32, [R1+0x928] ;  /* 0x0009280001207983 */ /* 0x001f280000300a00 */
[----:B---3--:R0:W-:Y:S04]  /*261d0*/  STL.64 [R1+0x1238], R36 ;  /* 0x0012382401007387 */ /* 0x0081e80000100a00 */
[----:B--2---:R1:W-:Y:S04]  /*261e0*/  STL.64 [R1+0x1240], R34 ;  /* 0x0012402201007387 */ /* 0x0043e80000100a00 */
[----:B0-----:R-:W2:Y:S04]  /*261f0*/  LDL.64 R36, [R1+0xe8] ;  /* 0x0000e80001247983 */ /* 0x001ea80000100a00 */
[----:B-1----:R-:W3:Y:S04]  /*26200*/  LDL.LU.64 R34, [R1+0x2c0] ;  /* 0x0002c00001227983 */ /* 0x002ee80000300a00 */
[----:B----4-:R0:W-:Y:S04]  /*26210*/  STL.64 [R1+0x1200], R32 ;  /* 0x0012002001007387 */ /* 0x0101e80000100a00 */
[----:B0-----:R-:W4:Y:S04]  /*26220*/  LDL.LU.64 R32, [R1+0x978] ;  /* 0x0009780001207983 */ /* 0x001f280000300a00 */
[----:B--2---:R0:W-:Y:S04]  /*26230*/  STL.64 [R1+0x1250], R36 ;  /* 0x0012502401007387 */ /* 0x0041e80000100a00 */
[----:B---3--:R1:W-:Y:S04]  /*26240*/  STL.64 [R1+0x1258], R34 ;  /* 0x0012582201007387 */ /* 0x0083e80000100a00 */
[----:B0-----:R-:W2:Y:S04]  /*26250*/  LDL.64 R36, [R1+0xf0] ;  /* 0x0000f00001247983 */ /* 0x001ea80000100a00 */
[----:B-1----:R-:W3:Y:S01]  /*26260*/  LDL.LU.64 R34, [R1+0x2c8] ;  /* 0x0002c80001227983 */ /* 0x002ee20000300a00 */
[----:B------:R0:W1:Y:S03]  /*26270*/  DFMA R4, R4, R6, R8 ;  /* 0x000000060404722b */ /* 0x0000660000000008 */
[----:B0-----:R-:W3:Y:S04]  /*26280*/  LDL.64 R8, [R1+0x1a0] ;  /* 0x0001a00001087983 */ /* 0x001ee80000100a00 */
[----:B----4-:R0:W-:Y:S04]  /*26290*/  STL.64 [R1+0x1218], R32 ;  /* 0x0012182001007387 */ /* 0x0101e80000100a00 */
[----:B0-----:R-:W4:Y:S04]  /*262a0*/  LDL.LU.64 R32, [R1+0x998] ;  /* 0x0009980001207983 */ /* 0x001f280000300a00 */
[----:B-1----:R0:W-:Y:S02]  /*262b0*/  STL.64 [R1+0x398], R4 ;  /* 0x0003980401007387 */ /* 0x0021e40000100a00 */
[----:B0-----:R-:W0:Y:S02]  /*262c0*/  LDC.64 R4, c[0x4][0x18] ;  /* 0x01000600ff047b82 */ /* 0x001e240000000a00 */
[----:B--2---:R1:W-:Y:S04]  /*262d0*/  STL.64 [R1+0x1268], R36 ;  /* 0x0012682401007387 */ /* 0x0043e80000100a00 */
[----:B---3--:R2:W-:Y:S04]  /*262e0*/  STL.64 [R1+0x1270], R34 ;  /* 0x0012702201007387 */ /* 0x0085e80000100a00 */
[----:B-1----:R-:W3:Y:S04]  /*262f0*/  LDL.64 R36, [R1+0xf8] ;  /* 0x0000f80001247983 */ /* 0x002ee80000100a00 */
[----:B--2---:R-:W2:Y:S01]  /*26300*/  LDL.LU.64 R34, [R1+0x2d0] ;  /* 0x0002d00001227983 */ /* 0x004ea20000300a00 */
[----:B------:R-:W-:-:S05]  /*26310*/  LOP3.LUT P3, R3, R3, 0x1, RZ, 0xc0, !PT ;  /* 0x0000000103037812 */ /* 0x000fca000786c0ff */
[----:B------:R-:W-:Y:S01]  /*26320*/  IMAD.SHL.U32 R3, R3, 0x8, RZ ;  /* 0x0000000803037824 */ /* 0x000fe200078e00ff */
[----:B-----5:R1:W-:Y:S03]  /*26330*/  STL [R1+0x10f8], R2 ;  /* 0x0010f80201007387 */ /* 0x0203e60000100800 */
[----:B0-----:R-:W-:Y:S01]  /*26340*/  IMAD.WIDE.U32 R4, R3, 0x8, R4 ;  /* 0x0000000803047825 */ /* 0x001fe200078e0004 */
[----:B----4-:R0:W-:Y:S04]  /*26350*/  STL.64 [R1+0x1230], R32 ;  /* 0x0012302001007387 */ /* 0x0101e80000100a00 */
[----:B------:R4:W-:-:S15]  /*26360*/  STL.64 [R1+0x3a8], R16 ;  /* 0x0003a81001007387 */ /* 0x0009de0000100a00 */
[----:B------:R-:W-:-:S03]  /*26370*/  NOP ;  /* 0x0000000000007918 */ /* 0x000fc60000000000 */
[----:B-1----:R-:W1:Y:S02]  /*26380*/  DFMA R2, R14, R18, R22 ;  /* 0x000000120e02722b */ /* 0x002e640000000016 */
[----:B-1----:R1:W-:Y:S04]  /*26390*/  STL.64 [R1+0x390], R2 ;  /* 0x0003900201007387 */ /* 0x0023e80000100a00 */
[----:B0-----:R-:W2:Y:S04]  /*263a0*/  LDL.LU.64 R32, [R1+0x9b0] ;  /* 0x0009b00001207983 */ /* 0x001ea80000300a00 */
[----:B------:R-:W2:Y:S04]  /*263b0*/  LDG.E.64.CONSTANT R6, desc[UR14][R4.64+0x8] ;  /* 0x0000080e04067981 */ /* 0x000ea8000c1e9b00 */
[----:B----4-:R-:W4:Y:S04]  /*263c0*/  LDG.E.64.CONSTANT R16, desc[UR14][R4.64+0x10] ;  /* 0x0000100e04107981 */ /* 0x010f28000c1e9b00 */
[----:B------:R-:W4:Y:S01]  /*263d0*/  LDG.E.64.CONSTANT R14, desc[UR14][R4.64+0x20] ;  /* 0x0000200e040e7981 */ /* 0x000f22000c1e9b00 */
[----:B------:R-:W-:-:S03]  /*263e0*/  LOP3.LUT R20, R20, 0xfffffffb, RZ, 0xc0, !PT ;  /* 0xfffffffb14147812 */ /* 0x000fc600078ec0ff */
[----:B------:R-:W-:Y:S04]  /*263f0*/  STL.64 [R1+0x10d0], R24 ;  /* 0x0010d01801007387 */ /* 0x000fe80000100a00 */
[----:B------:R-:W4:Y:S04]  /*26400*/  LDL.LU.64 R22, [R1+0x308] ;  /* 0x0003080001167983 */ /* 0x000f280000300a00 */
[----:B------:R-:W4:-:S15]  /*26410*/  LDL.LU.64 R18, [R1+0xbb0] ;  /* 0x000bb00001127983 */ /* 0x000f1e0000300a00 */
[----:B------:R-:W-:-:S04]  /*26420*/  NOP ;  /* 0x0000000000007918 */ /* 0x000fc80000000000 */
[----:B------:R-:W-:-:S15]  /*26430*/  NOP ;  /* 0x0000000000007918 */ /* 0x000fde0000000000 */
[----:B-1----:R0:W1:Y:S01]  /*26440*/  DFMA R2, R8, R10, R12 ;  /* 0x0000000a0802722b */ /* 0x002062000000000c */
[----:B---3--:R3:W-:Y:S04]  /*26450*/  STL.64 [R1+0x1280], R36 ;  /* 0x0012802401007387 */ /* 0x0087e80000100a00 */
[----:B--2---:R2:W-:Y:S04]  /*26460*/  STL.64 [R1+0x1288], R34 ;  /* 0x0012882201007387 */ /* 0x0045e80000100a00 */
[----:B0-----:R-:W4:Y:S04]  /*26470*/  LDL.LU.64 R12, [R1+0xb00] ;  /* 0x000b0000010c7983 */ /* 0x001f280000300a00 */
[----:B------:R-:W4:Y:S04]  /*26480*/  LDL.LU.64 R10, [R1+0x2f8] ;  /* 0x0002f800010a7983 */ /* 0x000f280000300a00 */
[----:B------:R-:W4:Y:S04]  /*26490*/  LDL.64 R8, [R1+0x120] ;  /* 0x0001200001087983 */ /* 0x000f280000100a00 */
[----:B---3--:R-:W3:Y:S04]  /*264a0*/  LDL.64 R36, [R1+0x100] ;  /* 0x0001000001247983 */ /* 0x008ee80000100a00 */
[----:B--2---:R-:W2:Y:S04]  /*264b0*/  LDL.LU.64 R34, [R1+0x2d8] ;  /* 0x0002d80001227983 */ /* 0x004ea80000300a00 */
[----:B------:R0:W-:Y:S04]  /*264c0*/  STL.64 [R1+0x1248], R32 ;  /* 0x0012482001007387 */ /* 0x0001e80000100a00 */
[----:B------:R1:W-:Y:S04]  /*264d0*/  STL.64 [R1+0x1100], R6 ;  /* 0x0011000601007387 */ /* 0x0003e80000100a00 */
[----:B----4-:R4:W-:Y:S04]  /*264e0*/  STL.64 [R1+0x1110], R16 ;  /* 0x0011101001007387 */ /* 0x0109e80000100a00 */
[----:B0-----:R-:W2:Y:S04]  /*264f0*/  LDL.LU.64 R32, [R1+0x9d0] ;  /* 0x0009d00001207983 */ /* 0x001ea80000300a00 */
[----:B-1----:R-:W2:Y:S04]  /*26500*/  LDG.E.64.CONSTANT R6, desc[UR14][R4.64+0x28] ;  /* 0x0000280e04067981 */ /* 0x002ea8000c1e9b00 */
[----:B----4-:R-:W4:Y:S01]  /*26510*/  LDG.E.64.CONSTANT R16, desc[UR14][R4.64+0x18] ;  /* 0x0000180e04107981 */ /* 0x010f22000c1e9b00 */
[----:B------:R-:W-:-:S03]  /*26520*/  @P3 LOP3.LUT R20, R20, 0x4, RZ, 0xfc, !PT ;  /* 0x0000000414143812 */ /* 0x000fc600078efcff */
[----:B------:R-:W4:Y:S04]  /*26530*/  LDL.LU.64 R24, [R1+0xbe0] ;  /* 0x000be00001187983 */ /* 0x000f280000300a00 */
[----:B------:R-:W4:Y:S07]  /*26540*/  LDG.E.64.CONSTANT R4, desc[UR14][R4.64+0x30] ;  /* 0x0000300e04047981 */ /* 0x000f2e000c1e9b00 */
[----:B------:R0:W-:Y:S02]  /*26550*/  DFMA R10, R8, R10, R12 ;  /* 0x0000000a080a722b */ /* 0x0001e4000000000c */
[----:B0-----:R-:W4:Y:S04]  /*26560*/  LDL.64 R8, [R1+0x108] ;  /* 0x0001080001087983 */ /* 0x001f280000100a00 */
[----:B---3--:R0:W-:Y:S04]  /*26570*/  STL.64 [R1+0x1298], R36 ;  /* 0x0012982401007387 */ /* 0x0081e80000100a00 */
[----:B--2---:R1:W-:Y:S04]  /*26580*/  STL.64 [R1+0x12a0], R34 ;  /* 0x0012a02201007387 */ /* 0x0043e80000100a00 */
[----:B------:R2:W-:Y:S04]  /*26590*/  STL.64 [R1+0x1260], R32 ;  /* 0x0012602001007387 */ /* 0x0005e80000100a00 */
[----:B0-----:R-:W3:Y:S04]  /*265a0*/  LDL.LU.64 R36, [R1+0x2e0] ;  /* 0x0002e00001247983 */ /* 0x001ee80000300a00 */
[----:B-1----:R-:W3:Y:S04]  /*265b0*/  LDL.LU.64 R34, [R1+0xa58] ;  /* 0x000a580001227983 */ /* 0x002ee80000300a00 */
[----:B--2---:R-:W2:Y:S04]  /*265c0*/  LDL.LU.64 R32, [R1+0x9f0] ;  /* 0x0009f00001207983 */ /* 0x004ea80000300a00 */
[----:B------:R0:W-:Y:S04]  /*265d0*/  STL [R1+0x1108], R20 ;  /* 0x0011081401007387 */ /* 0x0001e80000100800 */
[----:B----4-:R1:W-:Y:S04]  /*265e0*/  STL.64 [R1+0x5c8], R4 ;  /* 0x0005c80401007387 */ /* 0x0103e80000100a00 */
[----:B------:R4:W-:Y:S04]  /*265f0*/  STL.64 [R1+0x3e0], R16 ;  /* 0x0003e01001007387 */ /* 0x0009e80000100a00 */
[----:B0-----:R-:W2:Y:S04]  /*26600*/  LDL.64 R20, [R1+0x130] ;  /* 0x0001300001147983 */ /* 0x001ea80000100a00 */
[----:B-1----:R-:W2:Y:S04]  /*26610*/  LDL.LU.64 R4, [R1+0x2f0] ;  /* 0x0002f00001047983 */ /* 0x002ea80000300a00 */
[----:B------:R0:W-:Y:S04]  /*26620*/  STL.64 [R1+0x3f8], R14 ;  /* 0x0003f80e01007387 */ /* 0x0001e80000100a00 */
[----:B----4-:R-:W4:Y:S04]  /*26630*/  LDL.LU.64 R16, [R1+0x300] ;  /* 0x0003000001107983 */ /* 0x010f280000300a00 */
[----:B------:R1:W-:Y:S04]  /*26640*/  STL.64 [R1+0x10d8], R28 ;  /* 0x0010d81c01007387 */ /* 0x0003e80000100a00 */
[----:B0-----:R-:W4:Y:S04]  /*26650*/  LDL.64 R14, [R1+0x128] ;  /* 0x00012800010e7983 */ /* 0x001f280000100a00 */
[----:B------:R0:W-:Y:S04]  /*26660*/  STL.64 [R1+0x10c0], R26 ;  /* 0x0010c01a01007387 */ /* 0x0001e80000100a00 */
[----:B------:R0:W-:Y:S04]  /*26670*/  STL.64 [R1+0x10b0], R30 ;  /* 0x0010b01e01007387 */ /* 0x0001e80000100a00 */
[----:B-1----:R-:W4:Y:S04]  /*26680*/  LDL.LU.64 R28, [R1+0x310] ;  /* 0x00031000011c7983 */ /* 0x002f280000300a00 */
[----:B0-----:R-:W4:Y:S04]  /*26690*/  LDL.64 R26, [R1+0x138] ;  /* 0x00013800011a7983 */ /* 0x001f280000100a00 */
[----:B------:R-:W4:Y:S04]  /*266a0*/  LDL.LU.64 R30, [R1+0xc20] ;  /* 0x000c2000011e7983 */ /* 0x000f280000300a00 */
[----:B------:R0:W-:Y:S04]  /*266b0*/  STL.64 [R1+0x388], R2 ;  /* 0x0003880201007387 */ /* 0x0001e80000100a00 */
[----:B------:R1:W-:Y:S04]  /*266c0*/  STL.64 [R1+0x550], R6 ;  /* 0x0005500601007387 */ /* 0x0003e80000100a00 */
[----:B------:R-:W4:Y:S04]  /*266d0*/  LDL.LU.64 R12, [R1+0x280] ;  /* 0x00028000010c7983 */ /* 0x000f280000300a00 */
[----:B0-----:R-:W4:Y:S04]  /*266e0*/  LDL.64 R2, [R1+0x118] ;  /* 0x0001180001027983 */ /* 0x001f280000100a00 */
[----:B-1----:R-:W4:Y:S04]  /*266f0*/  LDL.LU.64 R6, [R1+0xac8] ;  /* 0x000ac80001067983 */ /* 0x002f280000300a00 */
[----:B------:R0:W-:Y:S04]  /*26700*/  STL.64 [R1+0x12a8], R8 ;  /* 0x0012a80801007387 */ /* 0x0001e80000100a00 */
[----:B0-----:R-:W4:Y:S04]  /*26710*/  LDL.64 R8, [R1+0x110] ;  /* 0x0001100001087983 */ /* 0x001f280000100a00 */
[----:B---3--:R0:W-:Y:S04]  /*26720*/  STL.64 [R1+0x12b0], R36 ;  /* 0x0012b02401007387 */ /* 0x0081e80000100a00 */
[----:B------:R1:W-:Y:S04]  /*26730*/  STL.64 [R1+0x12b8], R34 ;  /* 0x0012b82201007387 */ /* 0x0003e80000100a00 */
[----:B0-----:R-:W4:Y:S04]  /*26740*/  LDL.LU.64 R36, [R1+0x2e8] ;  /* 0x0002e80001247983 */ /* 0x001f280000300a00 */
[----:B-1----:R-:W4:Y:S04]  /*26750*/  LDL.LU.64 R34, [R1+0xa88] ;  /* 0x000a880001227983 */ /* 0x002f280000300a00 */
[----:B--2---:R0:W-:Y:S04]  /*26760*/  STL.64 [R1+0x1278], R32 ;  /* 0x0012782001007387 */ /* 0x0041e80000100a00 */
[----:B0-----:R-:W2:Y:S01]  /*26770*/  LDL.LU.64 R32, [R1+0x9f8] ;  /* 0x0009f80001207983 */ /* 0x001ea20000300a00 */
[----:B----4-:R-:W0:Y:S03]  /*26780*/  DFMA R8, R8, R36, R34 ;  /* 0x000000240808722b */ /* 0x010e260000000022 */
[----:B0-----:R0:W-:Y:S04]  /*26790*/  STL.64 [R1+0x2f8], R8 ;  /* 0x0002f80801007387 */ /* 0x0011e80000100a00 */
[----:B------:R-:W3:Y:S04]  /*267a0*/  LDL.LU.64 R34, [R1+0x12b8] ;  /* 0x0012b80001227983 */ /* 0x000ee80000300a00 */
[----:B------:R-:W3:Y:S04]  /*267b0*/  LDL.LU.64 R36, [R1+0x12b0] ;  /* 0x0012b00001247983 */ /* 0x000ee80000300a00 */
[----:B0-----:R-:W3:Y:S04]  /*267c0*/  LDL.LU.64 R8, [R1+0x12a8] ;  /* 0x0012a80001087983 */ /* 0x001ee80000300a00 */
[----:B--2---:R0:W-:Y:S04]  /*267d0*/  STL.64 [R1+0x1290], R32 ;  /* 0x0012902001007387 */ /* 0x0041e80000100a00 */
[----:B0-----:R-:W2:-:S15]  /*267e0*/  LDL.LU.64 R32, [R1+0xa28] ;  /* 0x000a280001207983 */ /* 0x001e9e0000300a00 */
[----:B------:R-:W-:-:S11]  /*267f0*/  NOP ;  /* 0x0000000000007918 */ /* 0x000fd60000000000 */
[----:B------:R-:W-:-:S15]  /*26800*/  NOP ;  /* 0x0000000000007918 */ /* 0x000fde0000000000 */
[----:B---3--:R0:W-:Y:S02]  /*26810*/  DFMA R8, R8, R36, R34 ;  /* 0x000000240808722b */ /* 0x0081e40000000022 */
[----:B0-----:R-:W2:Y:S04]  /*26820*/  LDL.LU.64 R34, [R1+0x12a0] ;  /* 0x0012a00001227983 */ /* 0x001ea80000300a00 */
[----:B------:R-:W2:-:S15]  /*26830*/  LDL.LU.64 R36, [R1+0x1298] ;  /* 0x0012980001247983 */ /* 0x000e9e0000300a00 */
[----:B------:R-:W-:-:S13]  /*26840*/  NOP ;  /* 0x0000000000007918 */ /* 0x000fda0000000000 */
        /* <DEDUP_REMOVED lines=38> */
[----:B0-----:R-:W2:Y:S04]  /*26ab0*/  LDL.LU.64 R36, [R1+0x1220] ;  /* 0x0012200001247983 */ /* 0x001ea80000300a00 */
[----:B------:R0:W-:Y:S04]  /*26ac0*/  STL.64 [R1+0x2f0], R8 ;  /* 0x0002f00801007387 */ /* 0x0001e80000100a00 */
[----:B0-----:R-:W3:-:S15]  /*26ad0*/  LDL.64 R8, [R1+0x4b0] ;  /* 0x0004b00001087983 */ /* 0x001ede0000100a00 */
[----:B------:R-:W-:-:S12]  /*26ae0*/  NOP ;  /* 0x0000000000007918 */ /* 0x000fd80000000000 */
[----:B------:R-:W-:-:S15]  /*26af0*/  NOP ;  /* 0x0000000000007918 */ /* 0x000fde0000000000 */
[----:B--2---:R-:W0:Y:S02]  /*26b00*/  DFMA R36, R36, R34, R32 ;  /* 0x000000222424722b */ /* 0x004e240000000020 */
[----:B0-----:R0:W-:Y:S04]  /*26b10*/  STL.64 [R1+0x2c0], R36 ;  /* 0x0002c02401007387 */ /* 0x0011e80000100a00 */
[----:B------:R-:W2:Y:S04]  /*26b20*/  LDL.LU.64 R32, [R1+0x1218] ;  /* 0x0012180001207983 */ /* 0x000ea80000300a00 */
[----:B------:R-:W2:Y:S04]  /*26b30*/  LDL.LU.64 R34, [R1+0x1210] ;  /* 0x0012100001227983 */ /* 0x000ea80000300a00 */
[----:B0-----:R-:W2:Y:S04]  /*26b40*/  LDL.LU.64 R36, [R1+0x1208] ;  /* 0x0012080001247983 */ /* 0x001ea80000300a00 */
[----:B---3--:R0:W-:Y:S04]  /*26b50*/  STL.64 [R1+0x1118], R8 ;  /* 0x0011180801007387 */ /* 0x0081e80000100a00 */
[----:B0-----:R-:W3:-:S15]  /*26b60*/  LDL.LU.64 R8, [R1+0x958] ;  /* 0x0009580001087983 */ /* 0x001ede0000300a00 */
[----:B------:R-:W-:-:S12]  /*26b70*/  NOP ;  /* 0x0000000000007918 */ /* 0x000fd80000000000 */
[----:B------:R-:W-:-:S15]  /*26b80*/  NOP ;  /* 0x0000000000007918 */ /* 0x000fde0000000000 */
[----:B------:R-:W0:Y:S02]  /*26b90*/  DFMA R20, R20, R22, R24 ;  /* 0x000000161414722b */ /* 0x000e240000000018 */
[----:B0-----:R0:W-:Y:S04]  /*26ba0*/  STL.64 [R1+0x318], R20 ;  /* 0x0003181401007387 */ /* 0x0011e80000100a00 */
[----:B------:R1:W-:Y:S04]  /*26bb0*/  STL.64 [R1+0x308], R10 ;  /* 0x0003080a01007387 */ /* 0x0003e80000100a00 */
[----:B------:R-:W4:Y:S04]  /*26bc0*/  LDL.LU.64 R24, [R1+0x290] ;  /* 0x0002900001187983 */ /* 0x000f280000300a00 */
[----:B0-----:R-:W3:Y:S04]  /*26bd0*/  LDL.LU.64 R20, [R1+0x8e0] ;  /* 0x0008e00001147983 */ /* 0x001ee80000300a00 */
[----:B------:R-:W4:Y:S04]  /*26be0*/  LDL.64 R22, [R1+0xb8] ;  /* 0x0000b80001167983 */ /* 0x000f280000100a00 */
[----:B-1----:R-:W3:-:S15]  /*26bf0*/  LDL.64 R10, [R1+0xa8] ;  /* 0x0000a800010a7983 */ /* 0x002ede0000100a00 */
[----:B------:R-:W-:-:S12]  /*26c00*/  NOP ;  /* 0x0000000000007918 */ /* 0x000fd80000000000 */
[----:B------:R-:W-:-:S15]  /*26c10*/  NOP ;  /* 0x0000000000007918 */ /* 0x000fde0000000000 */
[----:B------:R0:W-:Y:S02]  /*26c20*/  DFMA R14, R14, R16, R18 ;  /* 0x000000100e0e722b */ /* 0x0001e40000000012 */
[----:B0-----:R-:W3:Y:S04]  /*26c30*/  LDL.LU.64 R18, [R1+0x288] ;  /* 0x0002880001127983 */ /* 0x001ee80000300a00 */
[----:B------:R-:W3:-:S15]  /*26c40*/  LDL.64 R16, [R1+0xb0] ;  /* 0x0000b00001107983 */ /* 0x000ede0000100a00 */
[----:B------:R-:W-:-:S13]  /*26c50*/  NOP ;  /* 0x0000000000007918 */ /* 0x000fda0000000000 */
[----:B------:R-:W-:-:S15]  /*26c60*/  NOP ;  /* 0x0000000000007918 */ /* 0x000fde0000000000 */
[----:B------:R-:W-:-:S15]  /*26c70*/  NOP ;  /* 0x0000000000007918 */ /* 0x000fde0000000000 */
[----:B--2---:R-:W0:Y:S02]  /*26c80*/  DFMA R36, R36, R34, R32 ;  /* 0x000000222424722b */ /* 0x004e240000000020 */
[----:B0-----:R0:W-:Y:S04]  /*26c90*/  STL.64 [R1+0x2b8], R36 ;  /* 0x0002b82401007387 */ /* 0x0011e80000100a00 */
[----:B------:R-:W3:-:S15]  /*26ca0*/  LDL.LU.64 R34, [R1+0x11f8] ;  /* 0x0011f80001227983 */ /* 0x000ede0000300a00 */
[----:B------:R-:W-:-:S13]  /*26cb0*/  NOP ;  /* 0x0000000000007918 */ /* 0x000fda0000000000 */
[----:B------:R-:W-:-:S15]  /*26cc0*/  NOP ;  /* 0x0000000000007918 */ /* 0x000fde0000000000 */
[----:B------:R-:W-:-:S15]  /*26cd0*/  NOP ;  /* 0x0000000000007918 */ /* 0x000fde0000000000 */
[----:B------:R1:W2:Y:S01]  /*26ce0*/  DFMA R26, R26, R28, R30 ;  /* 0x0000001c1a1a722b */ /* 0x0002a2000000001e */
[----:B0-----:R-:W3:Y:S04]  /*26cf0*/  LDL.LU.64 R36, [R1+0x11f0] ;  /* 0x0011f00001247983 */ /* 0x001ee80000300a00 */
[----:B-1----:R-:W4:Y:S04]  /*26d00*/  LDL.LU.64 R30, [R1+0x298] ;  /* 0x00029800011e7983 */ /* 0x002f280000300a00 */
[----:B------:R0:W-:Y:S04]  /*26d10*/  STL.64 [R1+0x310], R14 ;  /* 0x0003100e01007387 */ /* 0x0001e80000100a00 */
[----:B--2---:R1:W-:Y:S04]  /*26d20*/  STL.64 [R1+0x320], R26 ;  /* 0x0003201a01007387 */ /* 0x0043e80000100a00 */
[----:B------:R-:W4:Y:S04]  /*26d30*/  LDL.64 R28, [R1+0xc0] ;  /* 0x0000c000011c7983 */ /* 0x000f280000100a00 */
[----:B0-----:R-:W2:Y:S04]  /*26d40*/  LDL.LU.64 R14, [R1+0x8c0] ;  /* 0x0008c000010e7983 */ /* 0x001ea80000300a00 */
[----:B-1----:R-:W2:Y:S04]  /*26d50*/  LDL.LU.64 R26, [R1+0x910] ;  /* 0x00091000011a7983 */ /* 0x002ea80000300a00 */
[----:B------:R-:W4:-:S15]  /*26d60*/  LDL.LU.64 R32, [R1+0x1200] ;  /* 0x0012000001207983 */ /* 0x000f1e0000300a00 */
[----:B------:R-:W-:-:S05]  /*26d70*/  NOP ;  /* 0x0000000000007918 */ /* 0x000fca0000000000 */
[----:B------:R-:W-:-:S15]  /*26d80*/  NOP ;  /* 0x0000000000007918 */ /* 0x000fde0000000000 */
[----:B---3--:R-:W0:Y:S02]  /*26d90*/  DFMA R8, R34, R36, R8 ;  /* 0x000000242208722b */ /* 0x008e240000000008 */
[----:B0-----:R0:W-:-:S15]  /*26da0*/  STL.64 [R1+0x2b0], R8 ;  /* 0x0002b00801007387 */ /* 0x0011de0000100a00 */
[----:B------:R-:W-:Y:S02]  /*26db0*/  NOP ;  /* 0x0000000000007918 */ /* 0x000fe40000000000 */
[----:B------:R-:W-:-:S15]  /*26dc0*/  NOP ;  /* 0x0000000000007918 */ /* 0x000fde0000000000 */
[----:B------:R-:W-:-:S15]  /*26dd0*/  NOP ;  /* 0x0000000000007918 */ /* 0x000fde0000000000 */
[----:B------:R-:W-:-:S15]  /*26de0*/  NOP ;  /* 0x0000000000007918 */ /* 0x000fde0000000000 */
[----:B0-----:R0:W1:Y:S02]  /*26df0*/  DFMA R8, R16, R18, R20 ;  /* 0x000000121008722b */ /* 0x0010640000000014 */
[----:B0-----:R-:W3:Y:S04]  /*26e00*/  LDL.LU.64 R16, [R1+0x440] ;  /* 0x0004400001107983 */ /* 0x001ee80000300a00 */
[----:B------:R-:W2:Y:S04]  /*26e10*/  LDL.LU.64 R20, [R1+0x228] ;  /* 0x0002280001147983 */ /* 0x000ea80000300a00 */
[----:B-1----:R0:W-:Y:S04]  /*26e20*/  STL.64 [R1+0x298], R8 ;  /* 0x0002980801007387 */ /* 0x0021e80000100a00 */
[----:B0-----:R-:W4:Y:S04]  /*26e30*/  LDL.64 R8, [R1+0x48] ;  /* 0x0000480001087983 */ /* 0x001f280000100a00 */
[----:B---3--:R0:W-:Y:S04]  /*26e40*/  STL.64 [R1+0x1120], R16 ;  /* 0x0011201001007387 */ /* 0x0081e80000100a00 */
[----:B--2---:R1:W-:Y:S04]  /*26e50*/  STL.64 [R1+0x1128], R20 ;  /* 0x0011281401007387 */ /* 0x0043e80000100a00 */
[----:B0-----:R-:W2:Y:S04]  /*26e60*/  LDL.LU.64 R16, [R1+0x230] ;  /* 0x0002300001107983 */ /* 0x001ea80000300a00 */
[----:B-1----:R-:W3:Y:S04]  /*26e70*/  LDL.LU.64 R20, [R1+0x450] ;  /* 0x0004500001147983 */ /* 0x002ee80000300a00 */
[----:B----4-:R0:W-:Y:S04]  /*26e80*/  STL.64 [R1+0x1130], R8 ;  /* 0x0011300801007387 */ /* 0x0101e80000100a00 */
[----:B0-----:R-:W4:Y:S04]  /*26e90*/  LDL.64 R8, [R1+0x50] ;  /* 0x0000500001087983 */ /* 0x001f280000100a00 */
[----:B--2---:R0:W-:Y:S04]  /*26ea0*/  STL.64 [R1+0x1138], R16 ;  /* 0x0011381001007387 */ /* 0x0041e80000100a00 */
[----:B---3--:R1:W-:Y:S04]  /*26eb0*/  STL.64 [R1+0x1140], R20 ;  /* 0x0011401401007387 */ /* 0x0083e80000100a00 */
        /* <DEDUP_REMOVED lines=37> */
[----:B-1----:R-:W3:Y:S01]  /*27110*/  LDL.LU.64 R20, [R1+0x868] ;  /* 0x0008680001147983 */ /* 0x002ee20000300a00 */
[----:B------:R-:W0:Y:S03]  /*27120*/  DFMA R2, R2, R4, R6 ;  /* 0x000000040202722b */ /* 0x000e260000000006 */
[----:B0-----:R0:W-:Y:S04]  /*27130*/  STL.64 [R1+0x300], R2 ;  /* 0x0003000201007387 */ /* 0x0011e80000100a00 */
[----:B------:R-:W3:Y:S04]  /*27140*/  LDL.LU.64 R6, [R1+0x8a8] ;  /* 0x0008a80001067983 */ /* 0x000ee80000300a00 */
[----:B------:R-:W3:Y:S04]  /*27150*/  LDL.LU.64 R4, [R1+0x278] ;  /* 0x0002780001047983 */ /* 0x000ee80000300a00 */
[----:B0-----:R-:W3:Y:S04]  /*27160*/  LDL.64 R2, [R1+0xa0] ;  /* 0x0000a00001027983 */ /* 0x001ee80000100a00 */
[----:B----4-:R0:W-:Y:S04]  /*27170*/  STL.64 [R1+0x11d8], R8 ;  /* 0x0011d80801007387 */ /* 0x0101e80000100a00 */
[----:B0-----:R-:W4:Y:S04]  /*27180*/  LDL.64 R8, [R1+0x98] ;  /* 0x0000980001087983 */ /* 0x001f280000100a00 */
[----:B--2---:R0:W-:Y:S04]  /*27190*/  STL.64 [R1+0x11e0], R16 ;  /* 0x0011e01001007387 */ /* 0x0041e80000100a00 */
[----:B---3--:R1:W-:Y:S04]  /*271a0*/  STL.64 [R1+0x11e8], R20 ;  /* 0x0011e81401007387 */ /* 0x0083e80000100a00 */
[----:B0-----:R-:W4:Y:S04]  /*271b0*/  LDL.LU.64 R16, [R1+0x270] ;  /* 0x0002700001107983 */ /* 0x001f280000300a00 */
[----:B-1----:R-:W4:-:S15]  /*271c0*/  LDL.LU.64 R20, [R1+0x888] ;  /* 0x0008880001147983 */ /* 0x002f1e0000300a00 */
[----:B------:R-:W-:-:S10]  /*271d0*/  NOP ;  /* 0x0000000000007918 */ /* 0x000fd40000000000 */
[----:B------:R-:W0:Y:S02]  /*271e0*/  DFMA R28, R28, R30, R32 ;  /* 0x0000001e1c1c722b */ /* 0x000e240000000020 */
[----:B0-----:R-:W-:-:S15]  /*271f0*/  STL.64 [R1+0x2a8], R28 ;  /* 0x0002a81c01007387 */ /* 0x001fde0000100a00 */
[----:B------:R-:W-:Y:S02]  /*27200*/  NOP ;  /* 0x0000000000007918 */ /* 0x000fe40000000000 */
[----:B------:R-:W-:-:S15]  /*27210*/  NOP ;  /* 0x0000000000007918 */ /* 0x000fde0000000000 */
[----:B------:R-:W-:-:S15]  /*27220*/  NOP ;  /* 0x0000000000007918 */ /* 0x000fde0000000000 */
[----:B------:R-:W-:-:S15]  /*27230*/  NOP ;  /* 0x0000000000007918 */ /* 0x000fde0000000000 */
[----:B------:R-:W0:Y:S02]  /*27240*/  DFMA R2, R2, R4, R6 ;  /* 0x000000040202722b */ /* 0x000e240000000006 */
[----:B0-----:R0:W-:Y:S04]  /*27250*/  STL.64 [R1+0x288], R2 ;  /* 0x0002880201007387 */ /* 0x0011e80000100a00 */
[----:B------:R-:W2:Y:S04]  /*27260*/  LDL.64 R6, [R1+0x40] ;  /* 0x0000400001067983 */ /* 0x000ea80000100a00 */
[----:B0-----:R-:W3:-:S15]  /*27270*/  LDL.LU.64 R2, [R1+0x438] ;  /* 0x0004380001027983 */ /* 0x001ede0000300a00 */
[----:B------:R-:W-:-:S09]  /*27280*/  NOP ;  /* 0x0000000000007918 */ /* 0x000fd20000000000 */
[----:B------:R-:W-:-:S15]  /*27290*/  NOP ;  /* 0x0000000000007918 */ /* 0x000fde0000000000 */
[----:B------:R-:W-:-:S15]  /*272a0*/  NOP ;  /* 0x0000000000007918 */ /* 0x000fde0000000000 */
[----:B------:R-:W0:Y:S02]  /*272b0*/  DFMA R22, R22, R24, R26 ;  /* 0x000000181616722b */ /* 0x000e24000000001a */
[----:B0-----:R0:W-:-:S15]  /*272c0*/  STL.64 [R1+0x2a0], R22 ;  /* 0x0002a01601007387 */ /* 0x0011de0000100a00 */
[----:B------:R-:W-:Y:S02]  /*272d0*/  NOP ;  /* 0x0000000000007918 */ /* 0x000fe40000000000 */
[----:B------:R-:W-:-:S15]  /*272e0*/  NOP ;  /* 0x0000000000007918 */ /* 0x000fde0000000000 */
[----:B------:R-:W-:-:S15]  /*272f0*/  NOP ;  /* 0x0000000000007918 */ /* 0x000fde0000000000 */
[----:B------:R-:W-:-:S15]  /*27300*/  NOP ;  /* 0x0000000000007918 */ /* 0x000fde0000000000 */
[----:B------:R-:W1:Y:S02]  /*27310*/  DFMA R10, R10, R12, R14 ;  /* 0x0000000c0a0a722b */ /* 0x000e64000000000e */
[----:B-1----:R1:W-:Y:S04]  /*27320*/  STL.64 [R1+0x290], R10 ;  /* 0x0002900a01007387 */ /* 0x0023e80000100a00 */
[----:B------:R-:W3:Y:S04]  /*27330*/  LDL.LU.64 R36, [R1+0x220] ;  /* 0x0002200001247983 */ /* 0x000ee80000300a00 */
[----:B------:R-:W3:Y:S04]  /*27340*/  LDL.64 R34, [R1+0x38] ;  /* 0x0000380001227983 */ /* 0x000ee80000100a00 */
[----:B------:R-:W2:Y:S04]  /*27350*/  LDL.LU.64 R32, [R1+0x428] ;  /* 0x0004280001207983 */ /* 0x000ea80000300a00 */
[----:B------:R-:W2:Y:S04]  /*27360*/  LDL.LU.64 R28, [R1+0x218] ;  /* 0x00021800011c7983 */ /* 0x000ea80000300a00 */
[----:B------:R-:W2:Y:S04]  /*27370*/  LDL.64 R24, [R1+0x30] ;  /* 0x0000300001187983 */ /* 0x000ea80000100a00 */
[----:B0-----:R-:W2:Y:S04]  /*27380*/  LDL.LU.64 R22, [R1+0x418] ;  /* 0x0004180001167983 */ /* 0x001ea80000300a00 */
[----:B------:R-:W2:Y:S04]  /*27390*/  LDL.LU.64 R26, [R1+0x210] ;  /* 0x00021000011a7983 */ /* 0x000ea80000300a00 */
[----:B------:R-:W2:Y:S04]  /*273a0*/  LDL.LU.64 R18, [R1+0x408] ;  /* 0x0004080001127983 */ /* 0x000ea80000300a00 */
[----:B------:R-:W2:Y:S04]  /*273b0*/  LDL.LU.64 R30, [R1+0x208] ;  /* 0x00020800011e7983 */ /* 0x000ea80000300a00 */
[----:B------:R-:W2:Y:S04]  /*273c0*/  LDL.LU.64 R14, [R1+0x3f0] ;  /* 0x0003f000010e7983 */ /* 0x000ea80000300a00 */
[----:B------:R-:W2:Y:S04]  /*273d0*/  LDL.LU.64 R12, [R1+0x1d8] ;  /* 0x0001d800010c7983 */ /* 0x000ea80000300a00 */
[----:B-1----:R-:W2:Y:S04]  /*273e0*/  LDL.LU.64 R10, [R1+0x3e8] ;  /* 0x0003e800010a7983 */ /* 0x002ea80000300a00 */
[----:B------:R-:W2:Y:S10]  /*273f0*/  LDL.LU.64 R4, [R1+0x3d0] ;  /* 0x0003d00001047983 */ /* 0x000eb40000300a00 */
        /* <DEDUP_REMOVED lines=64> */
[----:B---3--:R0:W1:Y:S02]  /*27800*/  DFMA R34, R34, R36, R2 ;  /* 0x000000242222722b */ /* 0x0080640000000002 */
[----:B0-----:R-:W3:Y:S04]  /*27810*/  LDL.LU.64 R36, [R1+0x10f0] ;  /* 0x0010f00001247983 */ /* 0x001ee80000300a00 */
[----:B-1----:R0:W-:Y:S04]  /*27820*/  STL.64 [R1+0x230], R34 ;  /* 0x0002302201007387 */ /* 0x0021e80000100a00 */
[----:B------:R1:W5:Y:S04]  /*27830*/  LDL.LU R2, [R1+0x10f8] ;  /* 0x0010f80001027983 */ /* 0x0003680000300800 */
[----:B0-----:R-:W2:-:S15]  /*27840*/  LDL.LU.64 R34, [R1+0x10e8] ;  /* 0x0010e80001227983 */ /* 0x001e9e0000300a00 */
[----:B------:R-:W-:-:S05]  /*27850*/  NOP ;  /* 0x0000000000007918 */ /* 0x000fca0000000000 */
[----:B------:R-:W-:-:S15]  /*27860*/  NOP ;  /* 0x0000000000007918 */ /* 0x000fde0000000000 */
[----:B------:R-:W-:-:S15]  /*27870*/  NOP ;  /* 0x0000000000007918 */ /* 0x000fde0000000000 */
[----:B----4-:R0:W4:Y:S02]  /*27880*/  DFMA R8, R8, R16, R20 ;  /* 0x000000100808722b */ /* 0x0101240000000014 */
[----:B0-----:R-:W3:Y:S04]  /*27890*/  LDL.LU.64 R20, [R1+0x1128] ;  /* 0x0011280001147983 */ /* 0x001ee80000300a00 */
[----:B------:R-:W3:Y:S04]  /*278a0*/  LDL.LU.64 R16, [R1+0x1120] ;  /* 0x0011200001107983 */ /* 0x000ee80000300a00 */
[----:B----4-:R0:W-:Y:S04]  /*278b0*/  STL.64 [R1+0x240], R8 ;  /* 0x0002400801007387 */ /* 0x0101e80000100a00 */
[----:B0-----:R-:W4:-:S15]  /*278c0*/  LDL.LU.64 R8, [R1+0x1118] ;  /* 0x0011180001087983 */ /* 0x001f1e0000300a00 */
[----:B------:R-:W-:-:S05]  /*278d0*/  NOP ;  /* 0x0000000000007918 */ /* 0x000fca0000000000 */
[----:B------:R-:W-:-:S15]  /*278e0*/  NOP ;  /* 0x0000000000007918 */ /* 0x000fde0000000000 */
[----:B------:R-:W-:-:S15]  /*278f0*/  NOP ;  /* 0x0000000000007918 */ /* 0x000fde0000000000 */
[----:B--2---:R-:W0:Y:S02]  /*27900*/  DFMA R24, R24, R28, R32 ;  /* 0x0000001c1818722b */ /* 0x004e240000000020 */
[----:B0-----:R0:W-:Y:S04]  /*27910*/  STL.64 [R1+0x228], R24 ;  /* 0x0002281801007387 */ /* 0x0011e80000100a00 */
[----:B------:R-:W2:Y:S04]  /*27920*/  LDL.LU.64 R32, [R1+0x10e0] ;  /* 0x0010e00001207983 */ /* 0x000ea80000300a00 */
        /* <DEDUP_REMOVED lines=8> */
[----:B0-----:R-:W3:-:S15]  /*279b0*/  LDL.LU.64 R26, [R1+0x10c0] ;  /* 0x0010c000011a7983 */ /* 0x001ede0000300a00 */
[----:B------:R-:W-:-:S09]  /*279c0*/  NOP ;  /* 0x0000000000007918 */ /* 0x000fd20000000000 */
[----:B------:R-:W-:-:S15]  /*279d0*/  NOP ;  /* 0x0000000000007918 */ /* 0x000fde0000000000 */
[----:B------:R-:W-:-:S15]  /*279e0*/  NOP ;  /* 0x0000000000007918 */ /* 0x000fde0000000000 */
[----:B------:R0:W0:Y:S02]  /*279f0*/  DFMA R30, R34, R30, R18 ;  /* 0x0000001e221e722b */ /* 0x0000240000000012 */
[----:B0-----:R-:W3:Y:S04]  /*27a00*/  LDL.LU.64 R18, [R1+0x10b8] ;  /* 0x0010b80001127983 */ /* 0x001ee80000300a00 */
[----:B------:R0:W-:Y:S04]  /*27a10*/  STL.64 [R1+0x218], R30 ;  /* 0x0002181e01007387 */ /* 0x0001e80000100a00 */
[----:B0-----:R1:W5:-:S15]  /*27a20*/  LDL.LU.64 R30, [R1+0x10b0] ;  /* 0x0010b000011e7983 */ /* 0x00135e0000300a00 */
[----:B------:R-:W-:-:S09]  /*27a30*/  NOP ;  /* 0x0000000000007918 */ /* 0x000fd20000000000 */
[----:B------:R-:W-:-:S15]  /*27a40*/  NOP ;  /* 0x0000000000007918 */ /* 0x000fde0000000000 */
[----:B------:R-:W-:-:S15]  /*27a50*/  NOP ;  /* 0x0000000000007918 */ /* 0x000fde0000000000 */
[----:B------:R-:W0:Y:S02]  /*27a60*/  DFMA R6, R6, R20, R16 ;  /* 0x000000140606722b */ /* 0x000e240000000010 */
[----:B0-----:R0:W-:Y:S04]  /*27a70*/  STL.64 [R1+0x238], R6 ;  /* 0x0002380601007387 */ /* 0x0011e80000100a00 */
[----:B------:R-:W3:Y:S04]  /*27a80*/  LDL.LU.64 R16, [R1+0x1110] ;  /* 0x0011100001107983 */ /* 0x000ee80000300a00 */
[----:B------:R1:W5:Y:S04]  /*27a90*/  LDL.LU R20, [R1+0x1108] ;  /* 0x0011080001147983 */ /* 0x0003680000300800 */
[----:B0-----:R-:W3:Y:S01]  /*27aa0*/  LDL.LU.64 R6, [R1+0x1100] ;  /* 0x0011000001067983 */ /* 0x001ee20000300a00 */
[----:B------:R-:W-:Y:S01]  /*27ab0*/  HFMA2 R3, -RZ, RZ, 1.4736328125, -236.625 ;  /* 0x3de5db65ff037431 */ /* 0x000fe200000001ff */
[----:B------:R-:W-:-:S15]  /*27ac0*/  BSSY.RECONVERGENT B1, `(.L_x_468) ;  /* 0x000005c000017945 */ /* 0x000fde0003800200 */
[----:B------:R-:W-:-:S03]  /*27ad0*/  NOP ;  /* 0x0000000000007918 */ /* 0x000fc60000000000 */
[----:B------:R-:W-:-:S15]  /*27ae0*/  NOP ;  /* 0x0000000000007918 */ /* 0x000fde0000000000 */
[----:B------:R-:W-:-:S15]  /*27af0*/  NOP ;  /* 0x0000000000007918 */ /* 0x000fde0000000000 */
[----:B--2---:R-:W0:Y:S02]  /*27b00*/  DFMA R12, R32, R12, R14 ;  /* 0x0000000c200c722b */ /* 0x004e24000000000e */
[----:B0-----:R1:W-:-:S15]  /*27b10*/  STL.64 [R1+0x210], R12 ;  /* 0x0002100c01007387 */ /* 0x0013de0000100a00 */
[----:B------:R-:W-:Y:S02]  /*27b20*/  NOP ;  /* 0x0000000000007918 */ /* 0x000fe40000000000 */
[----:B------:R-:W-:-:S15]  /*27b30*/  NOP ;  /* 0x0000000000007918 */ /* 0x000fde0000000000 */
[----:B------:R-:W-:-:S15]  /*27b40*/  NOP ;  /* 0x0000000000007918 */ /* 0x000fde0000000000 */
[----:B------:R-:W-:-:S15]  /*27b50*/  NOP ;  /* 0x0000000000007918 */ /* 0x000fde0000000000 */
[----:B----4-:R-:W0:Y:S02]  /*27b60*/  DFMA R10, R28, R24, R10 ;  /* 0x000000181c0a722b */ /* 0x010e24000000000a */
[----:B0-----:R1:W-:-:S15]  /*27b70*/  STL.64 [R1+0x208], R10 ;  /* 0x0002080a01007387 */ /* 0x0013de0000100a00 */
[----:B------:R-:W-:Y:S02]  /*27b80*/  NOP ;  /* 0x0000000000007918 */ /* 0x000fe40000000000 */
[----:B------:R-:W-:-:S15]  /*27b90*/  NOP ;  /* 0x0000000000007918 */ /* 0x000fde0000000000 */
[----:B------:R-:W-:-:S15]  /*27ba0*/  NOP ;  /* 0x0000000000007918 */ /* 0x000fde0000000000 */
[----:B------:R-:W-:-:S15]  /*27bb0*/  NOP ;  /* 0x0000000000007918 */ /* 0x000fde0000000000 */
[----:B---3--:R0:W-:Y:S02]  /*27bc0*/  DFMA R22, R26, R22, R4 ;  /* 0x000000161a16722b */ /* 0x0081e40000000004 */
[----:B0-----:R-:W-:Y:S01]  /*27bd0*/  MOV R4, 0x79785eba ;  /* 0x79785eba00047802 */ /* 0x001fe20000000f00 */
[----:B------:R-:W-:Y:S01]  /*27be0*/  FSEL R5, R3, -0.082518599927425384521, !P3 ;  /* 0xbda8ff8303057808 */ /* 0x000fe20005800000 */
[----:B------:R-:W-:Y:S01]  /*27bf0*/  LOP3.LUT R3, R19, 0x7fffffff, RZ, 0xc0, !PT ;  /* 0x7fffffff13037812 */ /* 0x000fe200078ec0ff */
[----:B------:R-:W-:Y:S02]  /*27c00*/  ISETP.NE.AND P4, PT, R18, RZ, PT ;  /* 0x000000ff1200720c */ /* 0x000fe40003f85270 */
[----:B------:R-:W-:Y:S02]  /*27c10*/  FSEL R4, -R4, 4.2945490664224492434e-19, !P3 ;  /* 0x20fd816404047808 */ /* 0x000fe40005800100 */
[----:B------:R-:W-:-:S15]  /*27c20*/  ISETP.EQ.AND P3, PT, R3, 0x7ff00000, PT ;  /* 0x7ff000000300780c */ /* 0x000fde0003f62270 */
[----:B------:R-:W-:-:S10]  /*27c30*/  NOP ;  /* 0x0000000000007918 */ /* 0x000fd40000000000 */
[----:B------:R-:W-:-:S15]  /*27c40*/  NOP ;  /* 0x0000000000007918 */ /* 0x000fde0000000000 */
[----:B------:R-:W-:-:S15]  /*27c50*/  NOP ;  /* 0x0000000000007918 */ /* 0x000fde0000000000 */
[----:B------:R-:W0:-:S15]  /*27c60*/  DMUL R24, R8, R8 ;  /* 0x0000000808187228 */ /* 0x000e1e0000000000 */
        /* <DEDUP_REMOVED lines=9> */
[----:B0-----:R1:W0:Y:S02]  /*27d00*/  DFMA R16, R24, R4, R16 ;  /* 0x000000041810722b */ /* 0x0012240000000010 */
        /* <DEDUP_REMOVED lines=48> */
.L_x_471:
[----:B------:R-:W2:Y:S04]  /*28010*/  LDL R3, [R1] ;  /* 0x0000000001037983 */ /* 0x000ea80000100800 */
[----:B------:R3:W-:Y:S04]  /*28020*/  STL.64 [R1+0x1d8], R4 ;  /* 0x0001d80401007387 */ /* 0x0007e80000100a00 */
[----:B--2---:R3:W-:Y:S01]  /*28030*/  STL [R1+0x1d4], R3 ;  /* 0x0001d40301007387 */ /* 0x0047e20000100800 */
[----:B------:R-:W-:Y:S05]  /*28040*/  BRA `(.L_x_470) ;  /* 0x00000000000c7947 */ /* 0x000fea0003800000 */
.L_x_469:
[----:B------:R-:W0:Y:S01]  /*28050*/  DMUL R4, RZ, R18 ;  /* 0x00000012ff047228 */ /* 0x000e220000000000 */
[----:B------:R1:W-:Y:S04]  /*28060*/  STL [R1+0x1d4], RZ ;  /* 0x0001d4ff01007387 */ /* 0x0003e80000100800 */
[----:B0-----:R1:W-:Y:S02]  /*28070*/  STL.64 [R1+0x1d8], R4 ;  /* 0x0001d80401007387 */ /* 0x0013e40000100a00 */
.L_x_470:
[----:B------:R-:W-:Y:S05]  /*28080*/  BSYNC.RECONVERGENT B1 ;  /* 0x0000000000017941 */ /* 0x000fea0003800200 */
.L_x_468:
[----:B------:R2:W-:Y:S04]  /*28090*/  STL.64 [R1+0x10f8], R36 ;  /* 0x0010f82401007387 */ /* 0x0005e80000100a00 */
[----:B------:R-:W4:Y:S04]  /*280a0*/  LDL.LU.64 R14, [R1+0x390] ;  /* 0x00039000010e7983 */ /* 0x000f280000300a00 */
[----:B-----5:R0:W-:Y:S04]  /*280b0*/  STL [R1+0x1398], R20 ;  /* 0x0013981401007387 */ /* 0x0201e80000100800 */
[----:B--2---:R-:W2:Y:S01]  /*280c0*/  LDL.LU.64 R36, [R1+0x58] ;  /* 0x0000580001247983 */ /* 0x004ea20000300a00 */
[----:B0--3--:R-:W-:Y:S01]  /*280d0*/  MOV R3, UR8 ;  /* 0x0000000800037c02 */ /* 0x009fe20008000f00 */
[----:B------:R-:W-:-:S02]  /*280e0*/  UMOV UR4, 0xf0 ;  /* 0x000000f000047882 */ /* 0x000fc40000000000 */
[----:B-1----:R-:W3:Y:S02]  /*280f0*/  LDL.64 R4, [R1+0x1a8] ;  /* 0x0001a80001047983 */ /* 0x002ee40000100a00 */
[----:B------:R-:W-:Y:S01]  /*28100*/  ISETP.GT.AND P3, PT, R3, 0x2, P2 ;  /* 0x000000020300780c */ /* 0x000fe20001764270 */
[----:B------:R-:W-:Y:S01]  /*28110*/  USHF.R.U32 UR12, UR4, 0x4, URZ ;  /* 0x00000004040c7899 */ /* 0x000fe200080016ff */
[----:B------:R-:W-:-:S03]  /*28120*/  UMOV UR13, 0x140 ;  /* 0x00000140000d7882 */ /* 0x000fc60000000000 */
[----:B------:R-:W-:-:S04]  /*28130*/  ULOP3.LUT UR13, UR13, 0xf, UR12, 0xf8, !UPT ;  /* 0x0000000f0d0d7892 */ /* 0x000fc8000f8ef80c */
[----:B------:R-:W-:Y:S01]  /*28140*/  USHF.L.U32 UR13, UR13, 0x14, URZ ;  /* 0x000000140d0d7899 */ /* 0x000fe200080006ff */
[----:B------:R-:W-:Y:S01]  /*28150*/  UMOV UR12, URZ ;  /* 0x000000ff000c7c82 */ /* 0x000fe20008000000 */
[----:B------:R-:W-:Y:S01]  /*28160*/  HFMA2 R18, -RZ, RZ, 0, 0 ;  /* 0x00000000ff127431 */ /* 0x000fe200000001ff */
[----:B------:R-:W3:Y:S04]  /*28170*/  LDL.LU.64 R20, [R1+0x3a8] ;  /* 0x0003a80001147983 */ /* 0x000ee80000300a00 */
[----:B------:R-:W3:Y:S04]  /*28180*/  LDL R6, [R1+0x1d4] ;  /* 0x0001d40001067983 */ /* 0x000ee80000100800 */
[----:B------:R-:W3:Y:S04]  /*28190*/  LDL.LU.64 R12, [R1+0xeb8] ;  /* 0x000eb800010c7983 */ /* 0x000ee80000300a00 */
[----:B------:R-:W3:Y:S04]  /*281a0*/  LDL.LU.64 R10, [R1+0x388] ;  /* 0x00038800010a7983 */ /* 0x000ee80000300a00 */
[----:B------:R-:W3:Y:S04]  /*281b0*/  LDL.64 R8, [R1+0x1a0] ;  /* 0x0001a00001087983 */ /* 0x000ee80000100a00 */
[----:B--2---:R-:W2:Y:S04]  /*281c0*/  @P3 LDG.E.EL R18, desc[UR12][R36.64+0x8] ;  /* 0x0000080c24123981 */ /* 0x004ea8000c2e1900 */
[----:B----4-:R0:W-:Y:S04]  /*281d0*/  STL.64 [R1+0x13a0], R14 ;  /* 0x0013a00e01007387 */ /* 0x0101e80000100a00 */
[----:B0-----:R-:W3:Y:S04]  /*281e0*/  LDL.LU.64 R14, [R1+0xf78] ;  /* 0x000f7800010e7983 */ /* 0x001ee80000300a00 */
[----:B--2---:R0:W-:Y:S04]  /*281f0*/  STL [R1+0x10e0], R18 ;  /* 0x0010e01201007387 */ /* 0x0041e80000100800 */
[----:B0-----:R-:W3:Y:S04]  /*28200*/  LDL.64 R18, [R1+0x1c0] ;  /* 0x0001c00001127983 */ /* 0x001ee80000100a00 */
[----:B------:R0:W-:Y:S04]  /*28210*/  STL.64 [R1+0x10e8], R34 ;  /* 0x0010e82201007387 */ /* 0x0001e80000100a00 */
[----:B0-----:R-:W2:Y:S01]  /*28220*/  LDL.LU.64 R34, [R1+0xef8] ;  /* 0x000ef80001227983 */ /* 0x001ea20000300a00 */
[----:B------:R-:W-:Y:S01]  /*28230*/  USHF.R.U32 UR16, UR4, 0x4, URZ ;  /* 0x0000000404107899 */ /* 0x000fe200080016ff */
[----:B------:R-:W-:-:S03]  /*28240*/  UMOV UR17, 0x140 ;  /* 0x0000014000117882 */ /* 0x000fc60000000000 */
[----:B------:R-:W-:-:S04]  /*28250*/  ULOP3.LUT UR17, UR17, 0xf, UR16, 0xf8, !UPT ;  /* 0x0000000f11117892 */ /* 0x000fc8000f8ef810 */
[----:B------:R-:W-:Y:S01]  /*28260*/  USHF.L.U32 UR17, UR17, 0x14, URZ ;  /* 0x0000001411117899 */ /* 0x000fe200080006ff */
[----:B------:R-:W-:Y:S01]  /*28270*/  UMOV UR16, URZ ;  /* 0x000000ff00107c82 */ /* 0x000fe20008000000 */
[----:B------:R-:W-:Y:S01]  /*28280*/  MOV R7, RZ ;  /* 0x000000ff00077202 */ /* 0x000fe20000000f00 */
[----:B------:R0:W-:Y:S04]  /*28290*/  STL.64 [R1+0x10c0], R26 ;  /* 0x0010c01a01007387 */ /* 0x0001e80000100a00 */
[----:B------:R1:W-:Y:S04]  /*282a0*/  STL.64 [R1+0x10b8], R16 ;  /* 0x0010b81001007387 */ /* 0x0003e80000100a00 */
[----:B------:R4:W-:Y:S04]  /*282b0*/  STL.64 [R1+0x10b0], R24 ;  /* 0x0010b01801007387 */ /* 0x0009e80000100a00 */
[----:B------:R0:W-:Y:S04]  /*282c0*/  STL.64 [R1+0x10d8], R32 ;  /* 0x0010d82001007387 */ /* 0x0001e80000100a00 */
[----:B------:R1:W-:Y:S04]  /*282d0*/  STL.64 [R1+0x10d0], R28 ;  /* 0x0010d01c01007387 */ /* 0x0003e80000100a00 */
[----:B------:R4:W-:Y:S04]  /*282e0*/  STL.64 [R1+0x10c8], R22 ;  /* 0x0010c81601007387 */ /* 0x0009e80000100a00 */
[----:B0-----:R-:W2:Y:S04]  /*282f0*/  LDL.64 R26, [R1+0x1b8] ;  /* 0x0001b800011a7983 */ /* 0x001ea80000100a00 */
[----:B-1----:R-:W2:Y:S04]  /*28300*/  LDL.LU.64 R16, [R1+0x3a0] ;  /* 0x0003a00001107983 */ /* 0x002ea80000300a00 */
[----:B----4-:R-:W2:Y:S04]  /*28310*/  LDL.LU.64 R24, [R1+0xf48] ;  /* 0x000f480001187983 */ /* 0x010ea80000300a00 */
[----:B------:R-:W4:Y:S04]  /*28320*/  @P3 LDG.E.EL R7, desc[UR16][R30.64+0x8] ;  /* 0x000008101e073981 */ /* 0x000f28000c2e1900 */
[----:B------:R-:W2:Y:S04]  /*28330*/  LDL.64 R32, [R1+0x1b0] ;  /* 0x0001b00001207983 */ /* 0x000ea80000100a00 */
[----:B------:R-:W2:Y:S04]  /*28340*/  LDL.LU.64 R28, [R1+0x398] ;  /* 0x00039800011c7983 */ /* 0x000ea80000300a00 */
[----:B------:R-:W2:Y:S01]  /*28350*/  LDL.LU.64 R22, [R1+0xf18] ;  /* 0x000f180001167983 */ /* 0x000ea20000300a00 */
[----:B---3--:R0:W1:Y:S03]  /*28360*/  DFMA R18, R18, R20, R14 ;  /* 0x000000141212722b */ /* 0x008066000000000e */
[----:B0-----:R-:W3:Y:S01]  /*28370*/  LDL.LU.64 R14, [R1+0x13a0] ;  /* 0x0013a000010e7983 */ /* 0x001ee20000300a00 */
[----:B------:R-:W-:Y:S01]  /*28380*/  LOP3.LUT P6, R3, R6, 0x1, RZ, 0xc0, !PT ;  /* 0x0000000106037812 */ /* 0x000fe200078cc0ff */
[----:B------:R-:W-:-:S02]  /*28390*/  MOV R6, UR9 ;  /* 0x0000000900067c02 */ /* 0x000fc40008000f00 */
[----:B----4-:R-:W-:Y:S02]  /*283a0*/  STL [R1+0x5c4], R7 ;  /* 0x0005c40701007387 */ /* 0x010fe40000100800 */
[----:B------:R-:W-:Y:S01]  /*283b0*/  IMAD.SHL.U32 R3, R3, 0x8, RZ ;  /* 0x0000000803037824 */ /* 0x000fe200078e00ff */
[----:B------:R-:W-:Y:S01]  /*283c0*/  ISETP.GT.AND P5, PT, R6, 0x2, P2 ;  /* 0x000000020600780c */ /* 0x000fe200017a4270 */
[----:B-1----:R2:W-:-:S15]  /*283d0*/  STL.64 [R1+0x3d0], R18 ;  /* 0x0003d01201007387 */ /* 0x0025de0000100a00 */
[----:B------:R-:W-:-:S08]  /*283e0*/  NOP ;  /* 0x0000000000007918 */ /* 0x000fd00000000000 */
[----:B------:R-:W-:-:S15]  /*283f0*/  NOP ;  /* 0x0000000000007918 */ /* 0x000fde0000000000 */
[----:B------:R-:W-:-:S15]  /*28400*/  NOP ;  /* 0x0000000000007918 */ /* 0x000fde0000000000 */
[----:B------:R0:W1:Y:S01]  /*28410*/  DFMA R8, R8, R10, R12 ;  /* 0x0000000a0808722b */ /* 0x000062000000000c */
[----:B------:R-:W-:Y:S01]  /*28420*/  HFMA2 R21, -RZ, RZ, 0, 0 ;  /* 0x00000000ff157431 */ /* 0x000fe200000001ff */
[----:B------:R-:W-:Y:S01]  /*28430*/  USHF.R.U32 UR4, UR4, 0x4, URZ ;  /* 0x0000000404047899 */ /* 0x000fe200080016ff */
[----:B------:R-:W-:-:S03]  /*28440*/  UMOV UR5, 0x140 ;  /* 0x0000014000057882 */ /* 0x000fc60000000000 */
[----:B------:R-:W-:-:S04]  /*28450*/  ULOP3.LUT UR5, UR5, 0xf, UR4, 0xf8, !UPT ;  /* 0x0000000f05057892 */ /* 0x000fc8000f8ef804 */
[----:B------:R-:W-:Y:S01]  /*28460*/  USHF.L.U32 UR5, UR5, 0x14, URZ ;  /* 0x0000001405057899 */ /* 0x000fe200080006ff */
[----:B------:R-:W-:Y:S01]  /*28470*/  UMOV UR4, URZ ;  /* 0x000000ff00047c82 */ /* 0x000fe20008000000 */
[----:B------:R-:W4:-:S15]  /*28480*/  LDL.LU R20, [R1+0x1398] ;  /* 0x0013980001147983 */ /* 0x000f1e0000300800 */
[----:B------:R-:W-:-:S07]  /*28490*/  NOP ;  /* 0x0000000000007918 */ /* 0x000fce0000000000 */
[----:B------:R-:W-:-:S15]  /*284a0*/  NOP ;  /* 0x0000000000007918 */ /* 0x000fde0000000000 */
[----:B------:R-:W-:-:S15]  /*284b0*/  NOP ;  /* 0x0000000000007918 */ /* 0x000fde0000000000 */
[----:B--2---:R-:W2:-:S15]  /*284c0*/  DFMA R18, R26, R16, R24 ;  /* 0x000000101a12722b */ /* 0x004e9e0000000018 */
[----:B------:R-:W-:-:S04]  /*284d0*/  NOP ;  /* 0x0000000000007918 */ /* 0x000fc80000000000 */
[----:B------:R-:W-:-:S15]  /*284e0*/  NOP ;  /* 0x0000000000007918 */ /* 0x000fde0000000000 */
[----:B------:R-:W-:-:S15]  /*284f0*/  NOP ;  /* 0x0000000000007918 */ /* 0x000fde0000000000 */
[----:B------:R-:W-:-:S15]  /*28500*/  NOP ;  /* 0x0000000000007918 */ /* 0x000fde0000000000 */
[----:B---3--:R3:W0:Y:S02]  /*28510*/  DFMA R14, R4, R14, R34 ;  /* 0x0000000e040e722b */ /* 0x0086240000000022 */
[----:B0-----:R-:W-:Y:S01]  /*28520*/  MOV R12, UR10 ;  /* 0x0000000a000c7c02 */ /* 0x001fe20008000f00 */
[----:B---3--:R-:W0:Y:S01]  /*28530*/  LDC.64 R4, c[0x4][0x18] ;  /* 0x01000600ff047b82 */ /* 0x008e220000000a00 */
[----:B------:R-:W3:Y:S04]  /*28540*/  LDL.LU.64 R34, [R1+0xed0] ;  /* 0x000ed00001227983 */ /* 0x000ee80000300a00 */
[----:B------:R-:W3:Y:S04]  /*28550*/  LDL.LU.64 R24, [R1+0x378] ;  /* 0x0003780001187983 */ /* 0x000ee80000300a00 */
[----:B-1----:R1:W-:Y:S04]  /*28560*/  STL.64 [R1+0x3b0], R8 ;  /* 0x0003b00801007387 */ /* 0x0023e80000100a00 */
[----:B------:R-:W3:Y:S01]  /*28570*/  LDL.LU.64 R26, [R1+0xea0] ;  /* 0x000ea000011a7983 */ /* 0x000ee20000300a00 */
[----:B0-----:R-:W-:-:S05]  /*28580*/  IMAD.WIDE.U32 R4, R3, 0x8, R4 ;  /* 0x0000000803047825 */ /* 0x001fca00078e0004 */
[----:B------:R-:W3:-:S15]  /*28590*/  LDG.E.64.CONSTANT R6, desc[UR14][R4.64+0x8] ;  /* 0x0000080e04067981 */ /* 0x000ede000c1e9b00 */
[----:B------:R-:W-:-:S12]  /*285a0*/  NOP ;  /* 0x0000000000007918 */ /* 0x000fd80000000000 */
[----:B------:R-:W-:-:S15]  /*285b0*/  NOP ;  /* 0x0000000000007918 */ /* 0x000fde0000000000 */
[----:B------:R0:W0:Y:S01]  /*285c0*/  DFMA R16, R32, R28, R22 ;  /* 0x0000001c2010722b */ /* 0x0000220000000016 */
[----:B------:R-:W-:Y:S01]  /*285d0*/  ISETP.GT.AND P4, PT, R12, 0x2, P2 ;  /* 0x000000020c00780c */ /* 0x000fe20001784270 */
[----:B0-----:R-:W4:Y:S04]  /*285e0*/  LDL.LU.64 R32, [R1+0x380] ;  /* 0x0003800001207983 */ /* 0x001f280000300a00 */
[----:B------:R-:W4:Y:S01]  /*285f0*/  LDL.64 R28, [R1+0x198] ;  /* 0x00019800011c7983 */ /* 0x000f220000100a00 */
[----:B------:R-:W-:-:S03]  /*28600*/  MOV R3, RZ ;  /* 0x000000ff00037202 */ /* 0x000fc60000000f00 */
[----:B--2---:R0:W-:Y:S04]  /*28610*/  STL.64 [R1+0x3c8], R18 ;  /* 0x0003c81201007387 */ /* 0x0041e80000100a00 */
[----:B------:R-:W2:Y:S04]  /*28620*/  @P5 LDG.E.EL R3, desc[UR12][R36.64+0x8] ;  /* 0x0000080c24035981 */ /* 0x000ea8000c2e1900 */
[----:B------:R0:W2:Y:S04]  /*28630*/  @P4 LDG.E.EL R21, desc[UR16][R36.64+0x8] ;  /* 0x0000081024154981 */ /* 0x0000a8000c2e1900 */
[----:B------:R0:W-:Y:S04]  /*28640*/  STL.64 [R1+0x3b8], R14 ;  /* 0x0003b80e01007387 */ /* 0x0001e80000100a00 */
[----:B-1----:R-:W2:Y:S04]  /*28650*/  LDG.E.64.CONSTANT R8, desc[UR14][R4.64+0x10] ;  /* 0x0000100e04087981 */ /* 0x002ea8000c1e9b00 */
[----:B------:R-:W2:Y:S04]  /*28660*/  LDL.LU.64 R36, [R1+0xc90] ;  /* 0x000c900001247983 */ /* 0x000ea80000300a00 */
[----:B------:R-:W2:Y:S04]  /*28670*/  LDG.E.64.CONSTANT R10, desc[UR14][R4.64+0x18] ;  /* 0x0000180e040a7981 */ /* 0x000ea8000c1e9b00 */
[----:B---3--:R-:W-:Y:S04]  /*28680*/  STL.64 [R1+0x1100], R6 ;  /* 0x0011000601007387 */ /* 0x008fe80000100a00 */
[----:B------:R1:W-:Y:S04]  /*28690*/  STL.64 [R1+0x3c0], R16 ;  /* 0x0003c01001007387 */ /* 0x0003e80000100a00 */
[----:B0-----:R-:W3:Y:S04]  /*286a0*/  LDL.LU.64 R18, [R1+0xe80] ;  /* 0x000e800001127983 */ /* 0x001ee80000300a00 */
[----:B------:R-:W3:Y:S04]  /*286b0*/  LDL.64 R14, [R1+0x188] ;  /* 0x00018800010e7983 */ /* 0x000ee80000100a00 */
[----:B-1----:R-:W3:Y:S04]  /*286c0*/  LDL.LU.64 R16, [R1+0x370] ;  /* 0x0003700001107983 */ /* 0x002ee80000300a00 */
[----:B------:R-:W3:Y:S04]  /*286d0*/  LDL.64 R22, [R1+0x190] ;  /* 0x0001900001167983 */ /* 0x000ee80000100a00 */
[----:B------:R-:W3:Y:S02]  /*286e0*/  LDG.E.64.CONSTANT R12, desc[UR14][R4.64+0x20] ;  /* 0x0000200e040c7981 */ /* 0x000ee4000c1e9b00 */
[----:B----4-:R0:W-:Y:S02]  /*286f0*/  DFMA R6, R28, R32, R34 ;  /* 0x000000201c06722b */ /* 0x0101e40000000022 */
[----:B0-----:R-:W4:Y:S04]  /*28700*/  LDL.LU.64 R34, [R1+0x310] ;  /* 0x0003100001227983 */ /* 0x001f280000300a00 */
[----:B------:R-:W3:Y:S04]  /*28710*/  LDL.64 R32, [R1+0x128] ;  /* 0x0001280001207983 */ /* 0x000ee80000100a00 */
[----:B--2---:R-:W-:Y:S04]  /*28720*/  STL.64 [R1+0x10f0], R2 ;  /* 0x0010f00201007387 */ /* 0x004fe80000100a00 */
[----:B------:R-:W2:Y:S04]  /*28730*/  LDL.LU.64 R28, [R1+0x308] ;  /* 0x00030800011c7983 */ /* 0x000ea80000300a00 */
[----:B------:R0:W-:Y:S04]  /*28740*/  STL.64 [R1+0x1290], R36 ;  /* 0x0012902401007387 */ /* 0x0001e80000100a00 */
[----:B0-----:R-:W2:Y:S04]  /*28750*/  LDL.64 R36, [R1+0x130] ;  /* 0x0001300001247983 */ /* 0x001ea80000100a00 */
[----:B----4-:R0:W-:Y:S04]  /*28760*/  STL.64 [R1+0x1298], R34 ;  /* 0x0012982201007387 */ /* 0x0101e80000100a00 */
[----:B---3--:R1:W-:Y:S04]  /*28770*/  STL.64 [R1+0x12a0], R32 ;  /* 0x0012a02001007387 */ /* 0x0083e80000100a00 */
[----:B0-----:R-:W3:Y:S04]  /*28780*/  LDL.LU.64 R34, [R1+0x318] ;  /* 0x0003180001227983 */ /* 0x001ee80000300a00 */
[----:B-1----:R-:W4:Y:S04]  /*28790*/  LDL.LU.64 R32, [R1+0xcc0] ;  /* 0x000cc00001207983 */ /* 0x002f280000300a00 */
[----:B--2---:R0:W-:Y:S04]  /*287a0*/  STL.64 [R1+0x12a8], R36 ;  /* 0x0012a82401007387 */ /* 0x0041e80000100a00 */
[----:B0-----:R-:W2:Y:S04]  /*287b0*/  LDL.64 R36, [R1+0x138] ;  /* 0x0001380001247983 */ /* 0x001ea80000100a00 */
[----:B---3--:R0:W-:Y:S04]  /*287c0*/  STL.64 [R1+0x12b0], R34 ;  /* 0x0012b02201007387 */ /* 0x0081e80000100a00 */
[----:B----4-:R1:W-:Y:S04]  /*287d0*/  STL.64 [R1+0x12b8], R32 ;  /* 0x0012b82001007387 */ /* 0x0103e80000100a00 */
        /* <DEDUP_REMOVED lines=54> */
[----:B0-----:R-:W2:Y:S04]  /*28b40*/  LDL.LU.64 R34, [R1+0x368] ;  /* 0x0003680001227983 */ /* 0x001ea80000300a00 */
[----:B-1----:R-:W2:Y:S02]  /*28b50*/  LDL.LU.64 R32, [R1+0xe68] ;  /* 0x000e680001207983 */ /* 0x002ea40000300a00 */
        /* <DEDUP_REMOVED lines=102> */
[----:B--2---:R-:W2:Y:S01]  /*291c0*/  LDL.LU.64 R34, [R1+0x2b0] ;  /* 0x0002b00001227983 */ /* 0x004ea20000300a00 */
[----:B------:R-:W-:-:S06]  /*291d0*/  CS2R R2, SRZ ;  /* 0x0000000000027805 */ /* 0x000fcc000001ff00 */
[----:B------:R-:W4:Y:S04]  /*291e0*/  @P5 LDG.E.EL R3, desc[UR4][R30.64+0x8] ;  /* 0x000008041e035981 */ /* 0x000f28000c2e1900 */
[----:B------:R-:W4:Y:S04]  /*291f0*/  @P4 LDG.E.EL R2, desc[UR4][R30.64+0x8] ;  /* 0x000008041e024981 */ /* 0x000f28000c2e1900 */
[----:B-1----:R0:W-:Y:S04]  /*29200*/  STL.64 [R1+0x338], R32 ;  /* 0x0003382001007387 */ /* 0x0021e80000100a00 */
[----:B------:R1:W-:Y:S04]  /*29210*/  STL.64 [R1+0x1108], R8 ;  /* 0x0011080801007387 */ /* 0x0003e80000100a00 */
[----:B------:R1:W-:Y:S04]  /*29220*/  STL.64 [R1+0x1110], R10 ;  /* 0x0011100a01007387 */ /* 0x0003e80000100a00 */
[----:B0-----:R-:W4:Y:S04]  /*29230*/  LDL.LU.64 R32, [R1+0x988] ;  /* 0x0009880001207983 */ /* 0x001f280000300a00 */
[----:B-1----:R-:W4:Y:S04]  /*29240*/  LDG.E.64.CONSTANT R8, desc[UR14][R4.64+0x30] ;  /* 0x0000300e04087981 */ /* 0x002f28000c1e9b00 */
[----:B------:R0:W4:Y:S01]  /*29250*/  LDG.E.64.CONSTANT R10, desc[UR14][R4.64+0x28] ;  /* 0x0000280e040a7981 */ /* 0x000122000c1e9b00 */
[----:B------:R-:W-:-:S03]  /*29260*/  LOP3.LUT R20, R20, 0xfffffffd, RZ, 0xc0, !PT ;  /* 0xfffffffd14147812 */ /* 0x000fc600078ec0ff */
[----:B------:R-:W-:Y:S04]  /*29270*/  STL.64 [R1+0x3d8], R12 ;  /* 0x0003d80c01007387 */ /* 0x000fe80000100a00 */
[----:B------:R-:W-:Y:S04]  /*29280*/  STL.64 [R1+0x3a8], R6 ;  /* 0x0003a80601007387 */ /* 0x000fe80000100a00 */
[----:B------:R-:W4:Y:S04]  /*29290*/  LDL.LU.64 R30, [R1+0xbc8] ;  /* 0x000bc800011e7983 */ /* 0x000f280000300a00 */
[----:B---3--:R1:W-:Y:S04]  /*292a0*/  STL.64 [R1+0x1208], R36 ;  /* 0x0012082401007387 */ /* 0x0083e80000100a00 */
[----:B--2---:R2:W-:Y:S04]  /*292b0*/  STL.64 [R1+0x1210], R34 ;  /* 0x0012102201007387 */ /* 0x0045e80000100a00 */
[----:B----4-:R-:W-:Y:S04]  /*292c0*/  STL [R1+0x678], R3 ;  /* 0x0006780301007387 */ /* 0x010fe80000100800 */
[----:B-1----:R-:W3:Y:S04]  /*292d0*/  LDL.64 R36, [R1+0xd0] ;  /* 0x0000d00001247983 */ /* 0x002ee80000100a00 */
[----:B--2---:R-:W2:Y:S04]  /*292e0*/  LDL.LU.64 R34, [R1+0x2b8] ;  /* 0x0002b80001227983 */ /* 0x004ea80000300a00 */
[----:B------:R-:W-:Y:S04]  /*292f0*/  STL [R1+0x67c], R2 ;  /* 0x00067c0201007387 */ /* 0x000fe80000100800 */
[----:B------:R1:W-:Y:S01]  /*29300*/  STL.64 [R1+0x11d0], R32 ;  /* 0x0011d02001007387 */ /* 0x0003e20000100a00 */
[----:B0-----:R0:W4:Y:S03]  /*29310*/  DFMA R4, R22, R24, R26 ;  /* 0x000000181604722b */ /* 0x001126000000001a */
[----:B0-----:R-:W4:Y:S04]  /*29320*/  LDL.LU.64 R22, [R1+0x300] ;  /* 0x0003000001167983 */ /* 0x001f280000300a00 */
[----:B------:R0:W-:Y:S04]  /*29330*/  STL.64 [R1+0x510], R10 ;  /* 0x0005100a01007387 */ /* 0x0001e80000100a00 */
[----:B-1----:R-:W4:Y:S01]  /*29340*/  LDL.LU.64 R32, [R1+0x9c0] ;  /* 0x0009c00001207983 */ /* 0x002f220000300a00 */
[----:B------:R-:W-:-:S03]  /*29350*/  @P6 LOP3.LUT R20, R20, 0x2, RZ, 0xfc, !PT ;  /* 0x0000000214146812 */ /* 0x000fc600078efcff */
[----:B------:R-:W4:Y:S04]  /*29360*/  LDL.LU.64 R24, [R1+0xb90] ;  /* 0x000b900001187983 */ /* 0x000f280000300a00 */
[----:B0-----:R-:W4:Y:S04]  /*29370*/  LDL.LU.64 R10, [R1+0x2f0] ;  /* 0x0002f000010a7983 */ /* 0x001f280000300a00 */
[----:B------:R-:W-:Y:S04]  /*29380*/  STL.64 [R1+0x540], R8 ;  /* 0x0005400801007387 */ /* 0x000fe80000100a00 */
[----:B------:R-:W4:Y:S04]  /*29390*/  LDL.LU.64 R12, [R1+0xb28] ;  /* 0x000b2800010c7983 */ /* 0x000f280000300a00 */
[----:B------:R-:W4:Y:S04]  /*293a0*/  LDL.64 R26, [R1+0x120] ;  /* 0x00012000011a7983 */ /* 0x000f280000100a00 */
[----:B------:R-:W4:Y:S04]  /*293b0*/  LDL.LU.64 R6, [R1+0xae0] ;  /* 0x000ae00001067983 */ /* 0x000f280000300a00 */
[----:B---3--:R0:W-:Y:S04]  /*293c0*/  STL.64 [R1+0x1220], R36 ;  /* 0x0012202401007387 */ /* 0x0081e80000100a00 */
[----:B--2---:R1:W-:-:S15]  /*293d0*/  STL.64 [R1+0x1228], R34 ;  /* 0x0012282201007387 */ /* 0x0043de0000100a00 */
[----:B------:R-:W-:-:S06]  /*293e0*/  NOP ;  /* 0x0000000000007918 */ /* 0x000fcc0000000000 */
[----:B------:R2:W-:Y:S02]  /*293f0*/  DFMA R2, R14, R16, R18 ;  /* 0x000000100e02722b */ /* 0x0005e40000000012 */
[----:B--2---:R-:W2:Y:S04]  /*29400*/  LDL.LU.64 R18, [R1+0xb50] ;  /* 0x000b500001127983 */ /* 0x004ea80000300a00 */
[----:B0-----:R-:W3:Y:S04]  /*29410*/  LDL.64 R36, [R1+0xd8] ;  /* 0x0000d80001247983 */ /* 0x001ee80000100a00 */
[----:B-1----:R-:W2:Y:S04]  /*29420*/  LDL.LU.64 R34, [R1+0x2c0] ;  /* 0x0002c00001227983 */ /* 0x002ea80000300a00 */
[----:B------:R-:W2:Y:S04]  /*29430*/  LDL.LU.64 R16, [R1+0x2f8] ;  /* 0x0002f80001107983 */ /* 0x000ea80000300a00 */
[----:B------:R-:W2:Y:S04]  /*29440*/  LDL.64 R14, [R1+0x110] ;  /* 0x00011000010e7983 */ /* 0x000ea80000100a00 */
[----:B----4-:R0:W-:Y:S04]  /*29450*/  STL.64 [R1+0x11e8], R32 ;  /* 0x0011e82001007387 */ /* 0x0101e80000100a00 */
[----:B------:R1:W-:Y:S04]  /*29460*/  STL.64 [R1+0x3a0], R4 ;  /* 0x0003a00401007387 */ /* 0x0003e80000100a00 */
[----:B------:R4:W-:Y:S04]  /*29470*/  STL.64 [R1+0x1118], R20 ;  /* 0x0011181401007387 */ /* 0x0009e80000100a00 */
[----:B0-----:R-:W2:Y:S04]  /*29480*/  LDL.LU.64 R32, [R1+0x9d8] ;  /* 0x0009d80001207983 */ /* 0x001ea80000300a00 */
[----:B-1----:R-:W2:Y:S04]  /*29490*/  LDL.LU.64 R4, [R1+0x2e8] ;  /* 0x0002e80001047983 */ /* 0x002ea80000300a00 */
[----:B----4-:R-:W4:Y:S04]  /*294a0*/  LDL.64 R20, [R1+0x118] ;  /* 0x0001180001147983 */ /* 0x010f280000100a00 */
[----:B------:R-:W4:Y:S04]  /*294b0*/  LDL.64 R8, [R1+0x108] ;  /* 0x0001080001087983 */ /* 0x000f280000100a00 */
[----:B---3--:R0:W-:Y:S04]  /*294c0*/  STL.64 [R1+0x1238], R36 ;  /* 0x0012382401007387 */ /* 0x0081e80000100a00 */
[----:B--2---:R1:W-:Y:S04]  /*294d0*/  STL.64 [R1+0x1240], R34 ;  /* 0x0012402201007387 */ /* 0x0043e80000100a00 */
[----:B0-----:R-:W2:Y:S04]  /*294e0*/  LDL.64 R36, [R1+0xe0] ;  /* 0x0000e00001247983 */ /* 0x001ea80000100a00 */
[----:B-1----:R-:W3:Y:S02]  /*294f0*/  LDL.LU.64 R34, [R1+0x2c8] ;  /* 0x0002c80001227983 */ /* 0x002ee40000300a00 */
[----:B------:R-:W0:Y:S02]  /*29500*/  DFMA R14, R14, R16, R18 ;  /* 0x000000100e0e722b */ /* 0x000e240000000012 */
[----:B0-----:R0:W-:Y:S04]  /*29510*/  STL.64 [R1+0x320], R14 ;  /* 0x0003200e01007387 */ /* 0x0011e80000100a00 */
[----:B------:R-:W4:Y:S04]  /*29520*/  LDL.LU.64 R18, [R1+0x280] ;  /* 0x0002800001127983 */ /* 0x000f280000300a00 */
[----:B------:R1:W-:Y:S04]  /*29530*/  STL.64 [R1+0x1200], R32 ;  /* 0x0012002001007387 */ /* 0x0003e80000100a00 */
[----:B0-----:R-:W4:Y:S04]  /*29540*/  LDL.64 R14, [R1+0xe8] ;  /* 0x0000e800010e7983 */ /* 0x001f280000100a00 */
[----:B------:R-:W4:Y:S04]  /*29550*/  LDL.64 R16, [R1+0x98] ;  /* 0x0000980001107983 */ /* 0x000f280000100a00 */
[----:B-1----:R-:W4:Y:S04]  /*29560*/  LDL.LU.64 R32, [R1+0xa08] ;  /* 0x000a080001207983 */ /* 0x002f280000300a00 */
        /* <DEDUP_REMOVED lines=14> */
[----:B0-----:R-:W4:Y:S04]  /*29650*/  LDL.LU.64 R36, [R1+0x2e0] ;  /* 0x0002e00001247983 */ /* 0x001f280000300a00 */
[----:B-1----:R-:W4:Y:S04]  /*29660*/  LDL.LU.64 R34, [R1+0xad8] ;  /* 0x000ad80001227983 */ /* 0x002f280000300a00 */
[----:B------:R0:W-:Y:S04]  /*29670*/  STL.64 [R1+0x1218], R32 ;  /* 0x0012182001007387 */ /* 0x0001e80000100a00 */
        /* <DEDUP_REMOVED lines=10> */
[----:B---3--:R-:W0:Y:S02]  /*29720*/  DFMA R14, R14, R36, R34 ;  /* 0x000000240e0e722b */ /* 0x008e240000000022 */
[----:B0-----:R0:W-:Y:S04]  /*29730*/  STL.64 [R1+0x300], R14 ;  /* 0x0003000e01007387 */ /* 0x0011e80000100a00 */
[----:B------:R-:W3:Y:S04]  /*29740*/  LDL.LU.64 R34, [R1+0x1270] ;  /* 0x0012700001227983 */ /* 0x000ee80000300a00 */
[----:B------:R-:W3:Y:S04]  /*29750*/  LDL.LU.64 R36, [R1+0x1268] ;  /* 0x0012680001247983 */ /* 0x000ee80000300a00 */
[----:B0-----:R-:W3:Y:S04]  /*29760*/  LDL.LU.64 R14, [R1+0x1260] ;  /* 0x00126000010e7983 */ /* 0x001ee80000300a00 */
[----:B--2---:R0:W-:Y:S04]  /*29770*/  STL.64 [R1+0x1248], R32 ;  /* 0x0012482001007387 */ /* 0x0041e80000100a00 */
[----:B0-----:R-:W2:-:S15]  /*29780*/  LDL.LU.64 R32, [R1+0xa78] ;  /* 0x000a780001207983 */ /* 0x001e9e0000300a00 */
[----:B------:R-:W-:-:S12]  /*29790*/  NOP ;  /* 0x0000000000007918 */ /* 0x000fd80000000000 */
        /* <DEDUP_REMOVED lines=54> */
[----:B-1----:R-:W3:Y:S04]  /*29b00*/  LDL.64 R2, [R1+0x100] ;  /* 0x0001000001027983 */ /* 0x002ee80000100a00 */
[----:B------:R-:W4:-:S15]  /*29b10*/  LDL.64 R22, [R1+0xa0] ;  /* 0x0000a00001167983 */ /* 0x000f1e0000100a00 */
[----:B------:R-:W-:-:S12]  /*29b20*/  NOP ;  /* 0x0000000000007918 */ /* 0x000fd80000000000 */
[----:B------:R-:W-:-:S15]  /*29b30*/  NOP ;  /* 0x0000000000007918 */ /* 0x000fde0000000000 */
[----:B--2---:R-:W0:Y:S02]  /*29b40*/  DFMA R36, R36, R34, R32 ;  /* 0x000000222424722b */ /* 0x004e240000000020 */
[----:B0-----:R0:W-:Y:S04]  /*29b50*/  STL.64 [R1+0x2c8], R36 ;  /* 0x0002c82401007387 */ /* 0x0011e80000100a00 */
[----:B------:R-:W3:Y:S04]  /*29b60*/  LDL.LU.64 R34, [R1+0x11c8] ;  /* 0x0011c80001227983 */ /* 0x000ee80000300a00 */
[----:B------:R-:W2:Y:S04]  /*29b70*/  LDL.LU.64 R32, [R1+0x11d0] ;  /* 0x0011d00001207983 */ /* 0x000ea80000300a00 */
[----:B0-----:R-:W3:-:S15]  /*29b80*/  LDL.LU.64 R36, [R1+0x11c0] ;  /* 0x0011c00001247983 */ /* 0x001ede0000300a00 */
[----:B------:R-:W-:-:S05]  /*29b90*/  NOP ;  /* 0x0000000000007918 */ /* 0x000fca0000000000 */
[----:B------:R-:W-:-:S15]  /*29ba0*/  NOP ;  /* 0x0000000000007918 */ /* 0x000fde0000000000 */
        /* <DEDUP_REMOVED lines=9> */
[----:B-1----:R0:W-:Y:S04]  /*29c40*/  STL.64 [R1+0x2a8], R14 ;  /* 0x0002a80e01007387 */ /* 0x0021e80000100a00 */
[----:B0-----:R-:W2:-:S15]  /*29c50*/  LDL.64 R14, [R1+0x40] ;  /* 0x00004000010e7983 */ /* 0x001e9e0000100a00 */
[----:B------:R-:W-:-:S09]  /*29c60*/  NOP ;  /* 0x0000000000007918 */ /* 0x000fd20000000000 */
[----:B------:R-:W-:-:S15]  /*29c70*/  NOP ;  /* 0x0000000000007918 */ /* 0x000fde0000000000 */
[----:B------:R-:W-:-:S15]  /*29c80*/  NOP ;  /* 0x0000000000007918 */ /* 0x000fde0000000000 */
[----:B------:R-:W0:Y:S02]  /*29c90*/  DFMA R8, R8, R10, R12 ;  /* 0x0000000a0808722b */ /* 0x000e24000000000c */
[----:B0-----:R0:W-:Y:S04]  /*29ca0*/  STL.64 [R1+0x318], R8 ;  /* 0x0003180801007387 */ /* 0x0011e80000100a00 */
[----:B------:R-:W4:Y:S04]  /*29cb0*/  LDL.LU.64 R12, [R1+0x8f8] ;  /* 0x0008f800010c7983 */ /* 0x000f280000300a00 */
[----:B------:R-:W4:Y:S04]  /*29cc0*/  LDL.LU.64 R10, [R1+0x278] ;  /* 0x00027800010a7983 */ /* 0x000f280000300a00 */
[----:B0-----:R-:W4:Y:S04]  /*29cd0*/  LDL.64 R8, [R1+0x90] ;  /* 0x0000900001087983 */ /* 0x001f280000100a00 */
[----:B---3--:R0:W-:Y:S04]  /*29ce0*/  STL.64 [R1+0x1128], R20 ;  /* 0x0011281401007387 */ /* 0x0081e80000100a00 */
[----:B0-----:R-:W3:Y:S04]  /*29cf0*/  LDL.LU.64 R20, [R1+0x238] ;  /* 0x0002380001147983 */ /* 0x001ee80000300a00 */
[----:B--2---:R0:W-:Y:S04]  /*29d00*/  STL.64 [R1+0x1138], R14 ;  /* 0x0011380e01007387 */ /* 0x0041e80000100a00 */
[----:B0-----:R-:W2:-:S15]  /*29d10*/  LDL.64 R14, [R1+0x48] ;  /* 0x00004800010e7983 */ /* 0x001e9e0000100a00 */
[----:B------:R-:W-:-:S04]  /*29d20*/  NOP ;  /* 0x0000000000007918 */ /* 0x000fc80000000000 */
[----:B------:R-:W-:-:S15]  /*29d30*/  NOP ;  /* 0x0000000000007918 */ /* 0x000fde0000000000 */
[----:B----4-:R0:W-:Y:S02]  /*29d40*/  DFMA R8, R8, R10, R12 ;  /* 0x0000000a0808722b */ /* 0x0101e4000000000c */
[----:B0-----:R-:W4:Y:S04]  /*29d50*/  LDL.LU.64 R10, [R1+0x230] ;  /* 0x00023000010a7983 */ /* 0x001f280000300a00 */
[----:B---3--:R0:W-:Y:S04]  /*29d60*/  STL.64 [R1+0x1140], R20 ;  /* 0x0011401401007387 */ /* 0x0081e80000100a00 */
[----:B0-----:R-:W3:Y:S04]  /*29d70*/  LDL.LU.64 R20, [R1+0x240] ;  /* 0x0002400001147983 */ /* 0x001ee80000300a00 */
[----:B--2---:R0:W-:Y:S04]  /*29d80*/  STL.64 [R1+0x1150], R14 ;  /* 0x0011500e01007387 */ /* 0x0041e80000100a00 */
[----:B0-----:R-:W2:Y:S04]  /*29d90*/  LDL.64 R14, [R1+0x50] ;  /* 0x00005000010e7983 */ /* 0x001ea80000100a00 */
[----:B----4-:R0:W-:Y:S04]  /*29da0*/  STL.64 [R1+0x1130], R10 ;  /* 0x0011300a01007387 */ /* 0x0101e80000100a00 */
        /* <DEDUP_REMOVED lines=14> */
[----:B0-----:R-:W3:Y:S01]  /*29e90*/  LDL.LU.64 R20, [R1+0x258] ;  /* 0x0002580001147983 */ /* 0x001ee20000300a00 */
[----:B------:R-:W0:Y:S03]  /*29ea0*/  DFMA R26, R26, R28, R30 ;  /* 0x0000001c1a1a722b */ /* 0x000e26000000001e */
[----:B0-----:R0:W-:Y:S04]  /*29eb0*/  STL.64 [R1+0x330], R26 ;  /* 0x0003301a01007387 */ /* 0x0011e80000100a00 */
[----:B------:R-:W3:Y:S04]  /*29ec0*/  LDL.LU.64 R30, [R1+0x290] ;  /* 0x00029000011e7983 */ /* 0x000ee80000300a00 */
[----:B------:R-:W3:Y:S04]  /*29ed0*/  LDL.64 R28, [R1+0xa8] ;  /* 0x0000a800011c7983 */ /* 0x000ee80000100a00 */
[----:B0-----:R-:W3:Y:S04]  /*29ee0*/  LDL.LU.64 R26, [R1+0x948] ;  /* 0x00094800011a7983 */ /* 0x001ee80000300a00 */
[----:B--2---:R0:W-:Y:S04]  /*29ef0*/  STL.64 [R1+0x1198], R14 ;  /* 0x0011980e01007387 */ /* 0x0041e80000100a00 */
[----:B0-----:R-:W2:Y:S04]  /*29f00*/  LDL.64 R14, [R1+0x78] ;  /* 0x00007800010e7983 */ /* 0x001ea80000100a00 */
[----:B----4-:R0:W-:-:S15]  /*29f10*/  STL.64 [R1+0x1178], R10 ;  /* 0x0011780a01007387 */ /* 0x0101de0000100a00 */
[----:B------:R-:W-:-:S07]  /*29f20*/  NOP ;  /* 0x0000000000007918 */ /* 0x000fce0000000000 */
[----:B------:R-:W-:-:S15]  /*29f30*/  NOP ;  /* 0x0000000000007918 */ /* 0x000fde0000000000 */
[----:B------:R-:W1:Y:S01]  /*29f40*/  DFMA R2, R2, R4, R6 ;  /* 0x000000040202722b */ /* 0x000e620000000006 */
[----:B0-----:R-:W4:Y:S04]  /*29f50*/  LDL.LU.64 R10, [R1+0x6f0] ;  /* 0x0006f000010a7983 */ /* 0x001f280000300a00 */
[----:B-1----:R0:W-:Y:S04]  /*29f60*/  STL.64 [R1+0x310], R2 ;  /* 0x0003100201007387 */ /* 0x0021e80000100a00 */
[----:B------:R-:W4:Y:S04]  /*29f70*/  LDL.LU.64 R6, [R1+0x8d0] ;  /* 0x0008d00001067983 */ /* 0x000f280000300a00 */
[----:B------:R-:W4:Y:S04]  /*29f80*/  LDL.LU.64 R4, [R1+0x270] ;  /* 0x0002700001047983 */ /* 0x000f280000300a00 */
[----:B0-----:R-:W4:Y:S04]  /*29f90*/  LDL.64 R2, [R1+0x88] ;  /* 0x0000880001027983 */ /* 0x001f280000100a00 */
[----:B---3--:R0:W-:Y:S04]  /*29fa0*/  STL.64 [R1+0x11a0], R20 ;  /* 0x0011a01401007387 */ /* 0x0081e80000100a00 */
[----:B0-----:R-:W3:-:S15]  /*29fb0*/  LDL.LU.64 R20, [R1+0x260] ;  /* 0x0002600001147983 */ /* 0x001ede0000300a00 */
[----:B------:R-:W-:-:S09]  /*29fc0*/  NOP ;  /* 0x0000000000007918 */ /* 0x000fd20000000000 */
[----:B------:R-:W-:-:S15]  /*29fd0*/  NOP ;  /* 0x0000000000007918 */ /* 0x000fde0000000000 */
[----:B------:R-:W0:Y:S02]  /*29fe0*/  DFMA R28, R28, R30, R32 ;  /* 0x0000001e1c1c722b */ /* 0x000e240000000020 */
[----:B0-----:R-:W-:Y:S04]  /*29ff0*/  STL.64 [R1+0x2b8], R28 ;  /* 0x0002b81c01007387 */ /* 0x001fe80000100a00 */
[----:B------:R-:W-:Y:S04]  /*2a000*/  STL.64 [R1+0x2a0], R8 ;  /* 0x0002a00801007387 */ /* 0x000fe80000100a00 */
[----:B--2---:R0:W-:Y:S04]  /*2a010*/  STL.64 [R1+0x11b0], R14 ;  /* 0x0011b00e01007387 */ /* 0x0041e80000100a00 */
[----:B0-----:R-:W2:Y:S04]  /*2a020*/  LDL.LU.64 R14, [R1+0x268] ;  /* 0x00026800010e7983 */ /* 0x001ea80000300a00 */
[----:B----4-:R-:W-:-:S15]  /*2a030*/  STL.64 [R1+0x1190], R10 ;  /* 0x0011900a01007387 */ /* 0x010fde0000100a00 */
[----:B------:R-:W-:Y:S01]  /*2a040*/  NOP ;  /* 0x0000000000007918 */ /* 0x000fe20000000000 */
[----:B------:R-:W-:-:S15]  /*2a050*/  NOP ;  /* 0x0000000000007918 */ /* 0x000fde0000000000 */
[----:B------:R-:W-:-:S15]  /*2a060*/  NOP ;  /* 0x0000000000007918 */ /* 0x000fde0000000000 */
[----:B------:R-:W0:Y:S02]  /*2a070*/  DFMA R22, R22, R24, R26 ;  /* 0x000000181616722b */ /* 0x000e24000000001a */
[----:B0-----:R-:W-:-:S15]  /*2a080*/  STL.64 [R1+0x2b0], R22 ;  /* 0x0002b01601007387 */ /* 0x001fde0000100a00 */
[----:B------:R-:W-:Y:S02]  /*2a090*/  NOP ;  /* 0x0000000000007918 */ /* 0x000fe40000000000 */
[----:B------:R-:W-:-:S15]  /*2a0a0*/  NOP ;  /* 0x0000000000007918 */ /* 0x000fde0000000000 */
[----:B------:R-:W-:-:S15]  /*2a0b0*/  NOP ;  /* 0x0000000000007918 */ /* 0x000fde0000000000 */
[----:B------:R-:W-:-:S15]  /*2a0c0*/  NOP ;  /* 0x0000000000007918 */ /* 0x000fde0000000000 */
[----:B------:R0:W1:Y:S02]  /*2a0d0*/  DFMA R2, R2, R4, R6 ;  /* 0x000000040202722b */ /* 0x0000640000000006 */
[----:B0-----:R-:W2:Y:S04]  /*2a0e0*/  LDL.64 R4, [R1+0x80] ;  /* 0x0000800001047983 */ /* 0x001ea80000100a00 */
[----:B-1----:R-:W-:Y:S04]  /*2a0f0*/  STL.64 [R1+0x298], R2 ;  /* 0x0002980201007387 */ /* 0x002fe80000100a00 */
[----:B---3--:R0:W-:Y:S04]  /*2a100*/  STL.64 [R1+0x11b8], R20 ;  /* 0x0011b81401007387 */ /* 0x0081e80000100a00 */
[----:B0-----:R-:W2:Y:S04]  /*2a110*/  LDL.LU.64 R20, [R1+0x7c0] ;  /* 0x0007c00001147983 */ /* 0x001ea80000300a00 */
[----:B------:R-:W3:Y:S04]  /*2a120*/  LDL.LU.64 R10, [R1+0x738] ;  /* 0x00073800010a7983 */ /* 0x000ee80000300a00 */
[----:B------:R-:W4:Y:S04]  /*2a130*/  LDL.LU.64 R6, [R1+0x488] ;  /* 0x0004880001067983 */ /* 0x000f280000300a00 */
[----:B------:R-:W4:Y:S04]  /*2a140*/  LDL.LU.64 R36, [R1+0x228] ;  /* 0x0002280001247983 */ /* 0x000f280000300a00 */
[----:B------:R-:W4:Y:S04]  /*2a150*/  LDL.64 R12, [R1+0x30] ;  /* 0x00003000010c7983 */ /* 0x000f280000100a00 */
[----:B------:R-:W4:Y:S04]  /*2a160*/  LDL.LU.64 R2, [R1+0x470] ;  /* 0x0004700001027983 */ /* 0x000f280000300a00 */
[----:B------:R-:W4:Y:S04]  /*2a170*/  LDL.LU.64 R34, [R1+0x220] ;  /* 0x0002200001227983 */ /* 0x000f280000300a00 */
[----:B------:R-:W4:Y:S04]  /*2a180*/  LDL.LU.64 R18, [R1+0x458] ;  /* 0x0004580001127983 */ /* 0x000f280000300a00 */
[----:B------:R-:W4:Y:S04]  /*2a190*/  LDL.LU.64 R32, [R1+0x218] ;  /* 0x0002180001207983 */ /* 0x000f280000300a00 */
[----:B------:R-:W4:Y:S04]  /*2a1a0*/  LDL.LU.64 R28, [R1+0x448] ;  /* 0x00044800011c7983 */ /* 0x000f280000300a00 */
[----:B------:R-:W4:Y:S04]  /*2a1b0*/  LDL.LU.64 R22, [R1+0x210] ;  /* 0x0002100001167983 */ /* 0x000f280000300a00 */
[----:B------:R-:W4:Y:S04]  /*2a1c0*/  LDL.LU.64 R26, [R1+0x430] ;  /* 0x00043000011a7983 */ /* 0x000f280000300a00 */
[----:B------:R-:W4:Y:S04]  /*2a1d0*/  LDL.LU.64 R16, [R1+0x208] ;  /* 0x0002080001107983 */ /* 0x000f280000300a00 */
[----:B------:R-:W4:Y:S04]  /*2a1e0*/  LDL.64 R8, [R1+0x38] ;  /* 0x0000380001087983 */ /* 0x000f280000100a00 */
[----:B------:R-:W4:Y:S04]  /*2a1f0*/  LDL.LU.64 R24, [R1+0x420] ;  /* 0x0004200001187983 */ /* 0x000f280000300a00 */
[----:B------:R-:W4:Y:S01]  /*2a200*/  LDL.LU.64 R30, [R1+0x3e0] ;  /* 0x0003e000011e7983 */ /* 0x000f220000300a00 */
[----:B--2---:R0:W-:Y:S03]  /*2a210*/  DFMA R4, R4, R14, R20 ;  /* 0x0000000e0404722b */ /* 0x0041e60000000014 */
[----:B0-----:R-:W2:Y:S04]  /*2a220*/  LDL.LU.64 R20, [R1+0x11b8] ;  /* 0x0011b80001147983 */ /* 0x001ea80000300a00 */
[----:B---3--:R0:W-:Y:S04]  /*2a230*/  STL.64 [R1+0x11a8], R10 ;  /* 0x0011a80a01007387 */ /* 0x0081e80000100a00 */
[----:B------:R-:W2:Y:S04]  /*2a240*/  LDL.LU.64 R14, [R1+0x11b0] ;  /* 0x0011b000010e7983 */ /* 0x000ea80000300a00 */
[----:B0-----:R-:W2:-:S15]  /*2a250*/  LDL.LU.64 R10, [R1+0x780] ;  /* 0x00078000010a7983 */ /* 0x001e9e0000300a00 */
[----:B------:R-:W-:-:S04]  /*2a260*/  NOP ;  /* 0x0000000000007918 */ /* 0x000fc80000000000 */
        /* <DEDUP_REMOVED lines=10> */
[----:B----4-:R0:W-:Y:S02]  /*2a310*/  DFMA R12, R12, R36, R6 ;  /* 0x000000240c0c722b */ /* 0x0101e40000000006 */
[----:B0-----:R-:W3:Y:S04]  /*2a320*/  LDL.LU.64 R36, [R1+0x10f8] ;  /* 0x0010f80001247983 */ /* 0x001ee80000300a00 */
[----:B------:R0:W-:Y:S04]  /*2a330*/  STL.64 [R1+0x290], R4 ;  /* 0x0002900401007387 */ /* 0x0001e80000100a00 */
[----:B------:R-:W4:Y:S04]  /*2a340*/  LDL.LU.64 R6, [R1+0x1100] ;  /* 0x0011000001067983 */ /* 0x000f280000300a00 */
[----:B0-----:R-:W4:-:S15]  /*2a350*/  LDL.LU.64 R4, [R1+0x1e8] ;  /* 0x0001e80001047983 */ /* 0x001f1e0000300a00 */
        /* <DEDUP_REMOVED lines=11> */
[----:B---3--:R-:W0:Y:S02]  /*2a410*/  DFMA R34, R36, R34, R2 ;  /* 0x000000222422722b */ /* 0x008e240000000002 */
[----:B0-----:R0:W-:Y:S04]  /*2a420*/  STL.64 [R1+0x248], R34 ;  /* 0x0002482201007387 */ /* 0x0011e80000100a00 */
[----:B------:R1:W-:Y:S04]  /*2a430*/  STL.64 [R1+0x250], R12 ;  /* 0x0002500c01007387 */ /* 0x0003e80000100a00 */
[----:B------:R-:W3:Y:S04]  /*2a440*/  LDL.LU.64 R2, [R1+0x10f0] ;  /* 0x0010f00001027983 */ /* 0x000ee80000300a00 */
[----:B0-----:R-:W3:Y:S04]  /*2a450*/  LDL.LU.64 R34, [R1+0x10e8] ;  /* 0x0010e80001227983 */ /* 0x001ee80000300a00 */
[----:B-1----:R-:W4:-:S15]  /*2a460*/  LDL.LU.64 R12, [R1+0x1e0] ;  /* 0x0001e000010c7983 */ /* 0x002f1e0000300a00 */
[----:B------:R-:W-:Y:S01]  /*2a470*/  NOP ;  /* 0x0000000000007918 */ /* 0x000fe20000000000 */
        /* <DEDUP_REMOVED lines=12> */
[----:B------:R-:W3:Y:S04]  /*2a540*/  LDL.LU R18, [R1+0x10e0] ;  /* 0x0010e00001127983 */ /* 0x000ee80000300800 */
[----:B0-----:R-:W3:-:S15]  /*2a550*/  LDL.LU.64 R32, [R1+0x10d8] ;  /* 0x0010d80001207983 */ /* 0x001ede0000300a00 */
[----:B------:R-:W-:-:S09]  /*2a560*/  NOP ;  /* 0x0000000000007918 */ /* 0x000fd20000000000 */
        /* <DEDUP_REMOVED lines=10> */
[----:B---3--:R0:W-:Y:S02]  /*2a610*/  DFMA R22, R32, R22, R28 ;  /* 0x000000162016722b */ /* 0x0081e4000000001c */
[----:B0-----:R-:W3:-:S15]  /*2a620*/  LDL.LU.64 R28, [R1+0x10d0] ;  /* 0x0010d000011c7983 */ /* 0x001ede0000300a00 */
[----:B------:R-:W-:Y:S02]  /*2a630*/  NOP ;  /* 0x0000000000007918 */ /* 0x000fe40000000000 */
[----:B------:R-:W-:-:S15]  /*2a640*/  NOP ;  /* 0x0000000000007918 */ /* 0x000fde0000000000 */
        /* <DEDUP_REMOVED lines=8> */
[----:B0-----:R-:W4:-:S15]  /*2a6d0*/  LDL.LU.64 R22, [R1+0x10c8] ;  /* 0x0010c80001167983 */ /* 0x001f1e0000300a00 */
[----:B------:R-:W-:-:S12]  /*2a6e0*/  NOP ;  /* 0x0000000000007918 */ /* 0x000fd80000000000 */
[----:B------:R-:W-:-:S15]  /*2a6f0*/  NOP ;  /* 0x0000000000007918 */ /* 0x000fde0000000000 */
[----:B---3--:R0:W-:Y:S02]  /*2a700*/  DFMA R16, R28, R16, R26 ;  /* 0x000000101c10722b */ /* 0x0081e4000000001a */
[----:B0-----:R-:W4:-:S15]  /*2a710*/  LDL.LU.64 R26, [R1+0x10c0] ;  /* 0x0010c000011a7983 */ /* 0x001f1e0000300a00 */
[----:B------:R-:W-:Y:S02]  /*2a720*/  NOP ;  /* 0x0000000000007918 */ /* 0x000fe40000000000 */
[----:B------:R-:W-:-:S15]  /*2a730*/  NOP ;  /* 0x0000000000007918 */ /* 0x000fde0000000000 */
[----:B------:R-:W-:-:S15]  /*2a740*/  NOP ;  /* 0x0000000000007918 */ /* 0x000fde0000000000 */
[----:B------:R-:W-:-:S15]  /*2a750*/  NOP ;  /* 0x0000000000007918 */ /* 0x000fde0000000000 */
[----:B--2---:R0:W1:Y:S02]  /*2a760*/  DFMA R14, R14, R20, R10 ;  /* 0x000000140e0e722b */ /* 0x004064000000000a */
[----:B0-----:R-:W2:Y:S04]  /*2a770*/  LDL.LU.64 R10, [R1+0x1130] ;  /* 0x00113000010a7983 */ /* 0x001ea80000300a00 */
[----:B------:R-:W2:Y:S04]  /*2a780*/  LDL.LU.64 R20, [R1+0x1128] ;  /* 0x0011280001147983 */ /* 0x000ea80000300a00 */
[----:B-1----:R0:W-:Y:S04]  /*2a790*/  STL.64 [R1+0x260], R14 ;  /* 0x0002600e01007387 */ /* 0x0021e80000100a00 */
[----:B------:R1:W-:Y:S04]  /*2a7a0*/  STL.64 [R1+0x230], R16 ;  /* 0x0002301001007387 */ /* 0x0003e80000100a00 */
[----:B0-----:R-:W3:Y:S04]  /*2a7b0*/  LDL.LU.64 R14, [R1+0x1120] ;  /* 0x00112000010e7983 */ /* 0x001ee80000300a00 */
[----:B-1----:R-:W3:-:S15]  /*2a7c0*/  LDL.LU.64 R16, [R1+0x10b8] ;  /* 0x0010b80001107983 */ /* 0x002ede0000300a00 */
[----:B------:R-:W-:-:S12]  /*2a7d0*/  NOP ;  /* 0x0000000000007918 */ /* 0x000fd80000000000 */
[----:B------:R-:W-:-:S15]  /*2a7e0*/  NOP ;  /* 0x0000000000007918 */ /* 0x000fde0000000000 */
[----:B----4-:R0:W-:Y:S02]  /*2a7f0*/  DFMA R22, R26, R22, R24 ;  /* 0x000000161a16722b */ /* 0x0101e40000000018 */
[----:B0-----:R-:W4:-:S15]  /*2a800*/  LDL.LU.64 R24, [R1+0x10b0] ;  /* 0x0010b00001187983 */ /* 0x001f1e0000300a00 */
[----:B------:R-:W-:Y:S02]  /*2a810*/  NOP ;  /* 0x0000000000007918 */ /* 0x000fe40000000000 */
[----:B------:R-:W-:-:S15]  /*2a820*/  NOP ;  /* 0x0000000000007918 */ /* 0x000fde0000000000 */
[----:B------:R-:W-:-:S15]  /*2a830*/  NOP ;  /* 0x0000000000007918 */ /* 0x000fde0000000000 */
[----:B------:R-:W-:-:S15]  /*2a840*/  NOP ;  /* 0x0000000000007918 */ /* 0x000fde0000000000 */
[----:B--2---:R-:W0:Y:S02]  /*2a850*/  DFMA R8, R8, R10, R20 ;  /* 0x0000000a0808722b */ /* 0x004e240000000014 */
[----:B0-----:R0:W-:Y:S04]  /*2a860*/  STL.64 [R1+0x258], R8 ;  /* 0x0002580801007387 */ /* 0x0011e80000100a00 */
[----:B------:R-:W2:Y:S04]  /*2a870*/  LDL.LU.64 R10, [R1+0x1110] ;  /* 0x00111000010a7983 */ /* 0x000ea80000300a00 */
[----:B------:R1:W5:Y:S04]  /*2a880*/  LDL.LU.64 R20, [R1+0x1118] ;  /* 0x0011180001147983 */ /* 0x0003680000300a00 */
[----:B0-----:R-:W2:-:S15]  /*2a890*/  LDL.LU.64 R8, [R1+0x1108] ;  /* 0x0011080001087983 */ /* 0x001e9e0000300a00 */
[----:B------:R-:W-:-:S05]  /*2a8a0*/  NOP ;  /* 0x0000000000007918 */ /* 0x000fca0000000000 */
[----:B------:R-:W-:-:S15]  /*2a8b0*/  NOP ;  /* 0x0000000000007918 */ /* 0x000fde0000000000 */
[----:B------:R-:W-:-:S15]  /*2a8c0*/  NOP ;  /* 0x0000000000007918 */ /* 0x000fde0000000000 */
[----:B------:R-:W0:Y:S01]  /*2a8d0*/  F2F.F64.F32 R18, R18 ;  /* 0x0000001200127310 */ /* 0x000e220000201800 */
[----:B------:R3:W-:Y:S01]  /*2a8e0*/  STL.64 [R1+0x228], R22 ;  /* 0x0002281601007387 */ /* 0x0007e20000100a00 */
[----:B------:R-:W-:-:S15]  /*2a8f0*/  BSSY.RECONVERGENT B1, `(.L_x_472) ;  /* 0x000003c000017945 */ /* 0x000fde0003800200 */
[----:B------:R-:W-:Y:S02]  /*2a900*/  NOP ;  /* 0x0000000000007918 */ /* 0x000fe40000000000 */
[----:B------:R-:W-:-:S15]  /*2a910*/  NOP ;  /* 0x0000000000007918 */ /* 0x000fde0000000000 */
[----:B------:R-:W-:-:S15]  /*2a920*/  NOP ;  /* 0x0000000000007918 */ /* 0x000fde0000000000 */
[----:B------:R-:W-:-:S15]  /*2a930*/  NOP ;  /* 0x0000000000007918 */ /* 0x000fde0000000000 */
[----:B0-----:R0:W-:Y:S02]  /*2a940*/  DMUL R18, R18, R4 ;  /* 0x0000000412127228 */ /* 0x0011e40000000000 */
[----:B0-----:R-:W-:Y:S01]  /*2a950*/  MOV R4, 0x79785eba ;  /* 0x79785eba00047802 */ /* 0x001fe20000000f00 */
[----:B------:R-:W-:-:S04]  /*2a960*/  HFMA2 R5, -RZ, RZ, 1.4736328125, -236.625 ;  /* 0x3de5db65ff057431 */ /* 0x000fc800000001ff */
[----:B------:R-:W-:Y:S01]  /*2a970*/  FSEL R4, -R4, 4.2945490664224492434e-19, !P6 ;  /* 0x20fd816404047808 */ /* 0x000fe20007000100 */
[----:B------:R-:W-:-:S15]  /*2a980*/  FSEL R5, R5, -0.082518599927425384521, !P6 ;  /* 0xbda8ff8305057808 */ /* 0x000fde0007000000 */
[----:B------:R-:W-:-:S11]  /*2a990*/  NOP ;  /* 0x0000000000007918 */ /* 0x000fd60000000000 */
[----:B------:R-:W-:-:S15]  /*2a9a0*/  NOP ;  /* 0x0000000000007918 */ /* 0x000fde0000000000 */
[----:B------:R-:W-:-:S15]  /*2a9b0*/  NOP ;  /* 0x0000000000007918 */ /* 0x000fde0000000000 */
[----:B---3--:R-:W0:-:S15]  /*2a9c0*/  DMUL R22, R14, R14 ;  /* 0x0000000e0e167228 */ /* 0x008e1e0000000000 */
[----:B------:R-:W-:-:S04]  /*2a9d0*/  NOP ;  /* 0x0000000000007918 */ /* 0x000fc80000000000 */
[----:B------:R-:W-:-:S15]  /*2a9e0*/  NOP ;  /* 0x0000000000007918 */ /* 0x000fde0000000000 */
[----:B------:R-:W-:-:S15]  /*2a9f0*/  NOP ;  /* 0x0000000000007918 */ /* 0x000fde0000000000 */
[----:B------:R-:W-:-:S15]  /*2aa00*/  NOP ;  /* 0x0000000000007918 */ /* 0x000fde0000000000 */
[----:B0-----:R-:W-:-:S15]  /*2aa10*/  DFMA R4, R22, R4, R6 ;  /* 0x000000041604722b */ /* 0x001fde0000000006 */
[----:B------:R-:W-:-:S04]  /*2aa20*/  NOP ;  /* 0x0000000000007918 */ /* 0x000fc80000000000 */
        /* <DEDUP_REMOVED lines=9> */
[----:B0-----:R1:W0:-:S15]  /*2aac0*/  F2F.F64.F32 R16, R3 ;  /* 0x0000000300107310 */ /* 0x00121e0000201800 */
        /* <DEDUP_REMOVED lines=9> */
[----:B--2---:R-:W-:-:S15]  /*2ab60*/  DFMA R30, R22, R4, R10 ;  /* 0x00000004161e722b */ /* 0x004fde000000000a */
[----:B------:R-:W-:-:S04]  /*2ab70*/  NOP ;  /* 0x0000000000007918 */ /* 0x000fc80000000000 */
[----:B------:R-:W-:-:S15]  /*2ab80*/  NOP ;  /* 0x0000000000007918 */ /* 0x000fde0000000000 */
[----:B------:R-:W-:-:S15]  /*2ab90*/  NOP ;  /* 0x0000000000007918 */ /* 0x000fde0000000000 */
[----:B------:R-:W-:-:S15]  /*2aba0*/  NOP ;  /* 0x0000000000007918 */ /* 0x000fde0000000000 */
[----:B------:R-:W2:Y:S02]  /*2abb0*/  DMUL R4, RZ, R12 ;  /* 0x0000000cff047228 */ /* 0x000ea40000000000 */
[----:B--2---:R-:W-:Y:S01]  /*2abc0*/  LOP3.LUT R6, R5, 0x7fffffff, RZ, 0xc0, !PT ;  /* 0x7fffffff05067812 */ /* 0x004fe200078ec0ff */
[----:B------:R-:W-:-:S05]  /*2abd0*/  ISETP.NE.AND P3, PT, R4, RZ, PT ;  /* 0x000000ff0400720c */ /* 0x000fca0003f65270 */
[----:B------:R-:W-:-:S15]  /*2abe0*/  ISETP.EQ.AND P3, PT, R6, 0x7ff00000, !P3 ;  /* 0x7ff000000600780c */ /* 0x000fde0005f62270 */
[----:B------:R-:W-:-:S11]  /*2abf0*/  NOP ;  /* 0x0000000000007918 */ /* 0x000fd60000000000 */
[----:B------:R-:W-:-:S15]  /*2ac00*/  NOP ;  /* 0x0000000000007918 */ /* 0x000fde0000000000 */
[----:B------:R-:W-:-:S15]  /*2ac10*/  NOP ;  /* 0x0000000000007918 */ /* 0x000fde0000000000 */
[----:B------:R-:W2:Y:S02]  /*2ac20*/  DSETP.LTU.OR P3, PT, |R4|, 2.14748364800000000000e+09, P3 ;  /* 0x41e000000400742a */ /* 0x000ea40001f69600 */
        /* <DEDUP_REMOVED lines=8> */
.L_x_473:
[----:B------:R-:W-:Y:S05]  /*2acb0*/  BSYNC.RECONVERGENT B1 ;  /* 0x0000000000017941 */ /* 0x000fea0003800200 */
.L_x_472:
[----:B------:R0:W-:Y:S04]  /*2acc0*/  STL [R1+0x10c0], R2 ;  /* 0x0010c00201007387 */ /* 0x0001e80000100800 */
[----:B------:R1:W-:Y:S04]  /*2acd0*/  STL.64 [R1+0x10b8], R18 ;  /* 0x0010b81201007387 */ /* 0x0003e80000100a00 */
[----:B-----5:R2:W-:Y:S04]  /*2ace0*/  STL.64 [R1+0x10b0], R20 ;  /* 0x0010b01401007387 */ /* 0x0205e80000100a00 */
[----:B------:R3:W-:Y:S04]  /*2acf0*/  STL.64 [R1+0x10d8], R22 ;  /* 0x0010d81601007387 */ /* 0x0007e80000100a00 */
[----:B------:R4:W-:Y:S04]  /*2ad00*/  STL.64 [R1+0x10d0], R30 ;  /* 0x0010d01e01007387 */ /* 0x0009e80000100a00 */
[----:B------:R2:W-:Y:S04]  /*2ad10*/  STL.64 [R1+0x10c8], R16 ;  /* 0x0010c81001007387 */ /* 0x0005e80000100a00 */
[----:B0-----:R-:W4:Y:S04]  /*2ad20*/  LDL.64 R2, [R1+0x1c0] ;  /* 0x0001c00001027983 */ /* 0x001f280000100a00 */
[----:B-1----:R-:W4:Y:S04]  /*2ad30*/  LDL.LU.64 R18, [R1+0x3d0] ;  /* 0x0003d00001127983 */ /* 0x002f280000300a00 */
[----:B--2---:R-:W2:Y:S04]  /*2ad40*/  LDL.LU.64 R20, [R1+0x1000] ;  /* 0x0010000001147983 */ /* 0x004ea80000300a00 */
[----:B------:R0:W-:Y:S04]  /*2ad50*/  STL.64 [R1+0x1108], R36 ;  /* 0x0011082401007387 */ /* 0x0001e80000100a00 */
[----:B------:R1:W-:Y:S04]  /*2ad60*/  STL.64 [R1+0x1100], R34 ;  /* 0x0011002201007387 */ /* 0x0003e80000100a00 */
[----:B------:R0:W-:Y:S04]  /*2ad70*/  STL.64 [R1+0x10f8], R32 ;  /* 0x0010f82001007387 */ /* 0x0001e80000100a00 */
[----:B---3--:R-:W3:Y:S04]  /*2ad80*/  LDL.64 R22, [R1+0x1b8] ;  /* 0x0001b80001167983 */ /* 0x008ee80000100a00 */
[----:B----4-:R-:W3:Y:S04]  /*2ad90*/  LDL.LU.64 R30, [R1+0x3c8] ;  /* 0x0003c800011e7983 */ /* 0x010ee80000300a00 */
[----:B------:R-:W3:Y:S04]  /*2ada0*/  LDL.LU.64 R16, [R1+0xfe0] ;  /* 0x000fe00001107983 */ /* 0x000ee80000300a00 */
[----:B0-----:R-:W4:Y:S04]  /*2adb0*/  LDL.64 R36, [R1+0x1a8] ;  /* 0x0001a80001247983 */ /* 0x001f280000100a00 */
[----:B-1----:R-:W4:Y:S04]  /*2adc0*/  LDL.LU.64 R34, [R1+0x3b8] ;  /* 0x0003b80001227983 */ /* 0x002f280000300a00 */
[----:B------:R-:W4:Y:S04]  /*2add0*/  LDL.LU.64 R32, [R1+0xf90] ;  /* 0x000f900001207983 */ /* 0x000f280000300a00 */
[----:B------:R-:W3:Y:S04]  /*2ade0*/  LDL.LU.64 R14, [R1+0xf68] ;  /* 0x000f6800010e7983 */ /* 0x000ee80000300a00 */
[----:B------:R-:W3:Y:S04]  /*2adf0*/  LDL.LU.64 R12, [R1+0x3b0] ;  /* 0x0003b000010c7983 */ /* 0x000ee80000300a00 */
[----:B------:R-:W3:Y:S04]  /*2ae00*/  LDL.64 R10, [R1+0x1a0] ;  /* 0x0001a000010a7983 */ /* 0x000ee80000100a00 */
[----:B------:R-:W3:Y:S04]  /*2ae10*/  LDL.LU.64 R8, [R1+0xf50] ;  /* 0x000f500001087983 */ /* 0x000ee80000300a00 */
[----:B------:R-:W3:Y:S04]  /*2ae20*/  LDL.LU.64 R6, [R1+0x3a8] ;  /* 0x0003a80001067983 */ /* 0x000ee80000300a00 */
[----:B------:R-:W3:Y:S01]  /*2ae30*/  LDL.64 R4, [R1+0x198] ;  /* 0x0001980001047983 */ /* 0x000ee20000100a00 */
[----:B--2---:R-:W0:-:S15]  /*2ae40*/  DFMA R20, R2, R18, R20 ;  /* 0x000000120214722b */ /* 0x004e1e0000000014 */
[----:B------:R-:W-:-:S04]  /*2ae50*/  NOP ;  /* 0x0000000000007918 */ /* 0x000fc80000000000 */
[----:B------:R-:W-:-:S15]  /*2ae60*/  NOP ;  /* 0x0000000000007918 */ /* 0x000fde0000000000 */
[----:B------:R-:W-:-:S15]  /*2ae70*/  NOP ;  /* 0x0000000000007918 */ /* 0x000fde0000000000 */
[----:B------:R-:W-:-:S15]  /*2ae80*/  NOP ;  /* 0x0000000000007918 */ /* 0x000fde0000000000 */
[----:B---3--:R1:W2:Y:S01]  /*2ae90*/  DFMA R18, R22, R30, R16 ;  /* 0x0000001e1612722b */ /* 0x0082a20000000010 */
[----:B------:R3:W-:Y:S04]  /*2aea0*/  STL.64 [R1+0x10f0], R28 ;  /* 0x0010f01c01007387 */ /* 0x0007e80000100a00 */
[----:B------:R0:W-:Y:S04]  /*2aeb0*/  STL.64 [R1+0x10e8], R26 ;  /* 0x0010e81a01007387 */ /* 0x0001e80000100a00 */
[----:B------:R1:W-:Y:S04]  /*2aec0*/  STL.64 [R1+0x10e0], R24 ;  /* 0x0010e01801007387 */ /* 0x0003e80000100a00 */
[----:B---3--:R-:W3:Y:S04]  /*2aed0*/  LDL.64 R28, [R1+0x1b0] ;  /* 0x0001b000011c7983 */ /* 0x008ee80000100a00 */
[----:B0-----:R-:W3:Y:S04]  /*2aee0*/  LDL.LU.64 R26, [R1+0x3c0] ;  /* 0x0003c000011a7983 */ /* 0x001ee80000300a00 */
[----:B-1----:R-:W3:Y:S04]  /*2aef0*/  LDL.LU.64 R24, [R1+0xfc0] ;  /* 0x000fc00001187983 */ /* 0x002ee80000300a00 */
[----:B------:R0:W-:Y:S04]  /*2af00*/  STL.64 [R1+0x220], R20 ;  /* 0x0002201401007387 */ /* 0x0001e80000100a00 */
[----:B------:R-:W3:Y:S04]  /*2af10*/  LDL.LU.64 R30, [R1+0xd60] ;  /* 0x000d6000011e7983 */ /* 0x000ee80000300a00 */
[----:B------:R-:W3:-:S15]  /*2af20*/  LDL.LU.64 R22, [R1+0x338] ;  /* 0x0003380001167983 */ /* 0x000ede0000300a00 */
[----:B------:R-:W-:Y:S01]  /*2af30*/  NOP ;  /* 0x0000000000007918 */ /* 0x000fe20000000000 */
[----:B------:R-:W-:-:S15]  /*2af40*/  NOP ;  /* 0x0000000000007918 */ /* 0x000fde0000000000 */
[----:B----4-:R1:W4:Y:S01]  /*2af50*/  DFMA R16, R36, R34, R32 ;  /* 0x000000222410722b */ /* 0x0103220000000020 */
[----:B--2---:R2:W-:Y:S04]  /*2af60*/  STL.64 [R1+0x218], R18 ;  /* 0x0002181201007387 */ /* 0x0045e80000100a00 */
[----:B-1----:R-:W3:Y:S04]  /*2af70*/  LDL.LU.64 R36, [R1+0xd90] ;  /* 0x000d900001247983 */ /* 0x002ee80000300a00 */
[----:B------:R-:W3:Y:S04]  /*2af80*/  LDL.LU.64 R34, [R1+0x348] ;  /* 0x0003480001227983 */ /* 0x000ee80000300a00 */
[----:B------:R-:W3:Y:S04]  /*2af90*/  LDL.64 R32, [R1+0x138] ;  /* 0x0001380001207983 */ /* 0x000ee80000100a00 */
[----:B----4-:R1:W-:Y:S04]  /*2afa0*/  STL.64 [R1+0x208], R16 ;  /* 0x0002081001007387 */ /* 0x0103e80000100a00 */
[----:B0-----:R-:W4:Y:S04]  /*2afb0*/  LDL.64 R20, [R1+0x128] ;  /* 0x0001280001147983 */ /* 0x001f280000100a00 */
[----:B--2---:R-:W2:Y:S04]  /*2afc0*/  LDL.LU.64 R18, [R1+0xc68] ;  /* 0x000c680001127983 */ /* 0x004ea80000300a00 */
[----:B-1----:R-:W2:Y:S04]  /*2afd0*/  LDL.LU.64 R16, [R1+0x330] ;  /* 0x0003300001107983 */ /* 0x002ea80000300a00 */
[----:B---3--:R0:W-:Y:S04]  /*2afe0*/  STL.64 [R1+0x12d0], R36 ;  /* 0x0012d02401007387 */ /* 0x0081e80000100a00 */
[----:B------:R1:W-:Y:S04]  /*2aff0*/  STL.64 [R1+0x12d8], R34 ;  /* 0x0012d82201007387 */ /* 0x0003e80000100a00 */
[----:B------:R3:W-:Y:S04]  /*2b000*/  STL.64 [R1+0x12e0], R32 ;  /* 0x0012e02001007387 */ /* 0x0007e80000100a00 */
[----:B0-----:R-:W2:Y:S04]  /*2b010*/  LDL.64 R36, [R1+0x140] ;  /* 0x0001400001247983 */ /* 0x001ea80000100a00 */
[----:B-1----:R-:W4:Y:S04]  /*2b020*/  LDL.LU.64 R34, [R1+0x350] ;  /* 0x0003500001227983 */ /* 0x002f280000300a00 */
[----:B---3--:R-:W3:Y:S04]  /*2b030*/  LDL.LU.64 R32, [R1+0xdb0] ;  /* 0x000db00001207983 */ /* 0x008ee80000300a00 */
[----:B--2---:R0:W-:Y:S04]  /*2b040*/  STL.64 [R1+0x12e8], R36 ;  /* 0x0012e82401007387 */ /* 0x0041e80000100a00 */
[----:B----4-:R1:W-:Y:S04]  /*2b050*/  STL.64 [R1+0x12f0], R34 ;  /* 0x0012f02201007387 */ /* 0x0103e80000100a00 */
[----:B---3--:R2:W-:Y:S04]  /*2b060*/  STL.64 [R1+0x12f8], R32 ;  /* 0x0012f82001007387 */ /* 0x0085e80000100a00 */
        /* <DEDUP_REMOVED lines=306> */
[----:B-1----:R0:W-:Y:S04]  /*2c390*/  STL.64 [R1+0x2c0], R32 ;  /* 0x0002c02001007387 */ /* 0x0021e80000100a00 */
[----:B------:R-:W3:Y:S04]  /*2c3a0*/  LDL.64 R36, [R1+0x38] ;  /* 0x0000380001247983 */ /* 0x000ee80000100a00 */
[----:B0-----:R-:W4:Y:S04]  /*2c3b0*/  LDL.LU.64 R32, [R1+0x250] ;  /* 0x0002500001207983 */ /* 0x001f280000300a00 */
        /* <DEDUP_REMOVED lines=25> */
[----:B0-----:R-:W2:Y:S01]  /*2c550*/  LDL.LU.64 R34, [R1+0x278] ;  /* 0x0002780001227983 */ /* 0x001ea20000300a00 */
[----:B------:R-:W0:Y:S03]  /*2c560*/  DFMA R2, R28, R26, R24 ;  /* 0x0000001a1c02722b */ /* 0x000e260000000018 */
[----:B0-----:R-:W-:Y:S04]  /*2c570*/  STL.64 [R1+0x210], R2 ;  /* 0x0002100201007387 */ /* 0x001fe80000100a00 */
[----:B------:R-:W2:Y:S04]  /*2c580*/  LDL.LU.64 R28, [R1+0x340] ;  /* 0x00034000011c7983 */ /* 0x000ea80000300a00 */
[----:B------:R-:W2:Y:S04]  /*2c590*/  LDL.64 R26, [R1+0x130] ;  /* 0x00013000011a7983 */ /* 0x000ea80000100a00 */
[----:B------:R-:W2:Y:S04]  /*2c5a0*/  LDL.LU.64 R24, [R1+0xd30] ;  /* 0x000d300001187983 */ /* 0x000ea80000300a00 */
[----:B---3--:R0:W-:Y:S04]  /*2c5b0*/  STL.64 [R1+0x1180], R36 ;  /* 0x0011802401007387 */ /* 0x0081e80000100a00 */
[----:B----4-:R1:W-:Y:S04]  /*2c5c0*/  STL.64 [R1+0x1178], R32 ;  /* 0x0011782001007387 */ /* 0x0103e80000100a00 */
[----:B0-----:R-:W3:Y:S04]  /*2c5d0*/  LDL.64 R36, [R1+0x70] ;  /* 0x0000700001247983 */ /* 0x001ee80000100a00 */
[----:B-1----:R-:W4:-:S15]  /*2c5e0*/  LDL.LU.64 R32, [R1+0x7b8] ;  /* 0x0007b80001207983 */ /* 0x002f1e0000300a00 */
[----:B------:R-:W-:-:S03]  /*2c5f0*/  NOP ;  /* 0x0000000000007918 */ /* 0x000fc60000000000 */
        /* <DEDUP_REMOVED lines=9> */
[----:B------:R-:W0:Y:S02]  /*2c690*/  DFMA R2, R4, R6, R8 ;  /* 0x000000060402722b */ /* 0x000e240000000008 */
[----:B0-----:R0:W-:Y:S04]  /*2c6a0*/  STL.64 [R1+0x3a8], R2 ;  /* 0x0003a80201007387 */ /* 0x0011e80000100a00 */
[----:B------:R-:W4:Y:S04]  /*2c6b0*/  LDL.64 R8, [R1+0x118] ;  /* 0x0001180001087983 */ /* 0x000f280000100a00 */
[----:B------:R-:W4:Y:S04]  /*2c6c0*/  LDL.LU.64 R6, [R1+0xc00] ;  /* 0x000c000001067983 */ /* 0x000f280000300a00 */
[----:B------:R-:W4:Y:S04]  /*2c6d0*/  LDL.LU.64 R4, [R1+0x320] ;  /* 0x0003200001047983 */ /* 0x000f280000300a00 */
[----:B0-----:R-:W4:Y:S04]  /*2c6e0*/  LDL.64 R2, [R1+0x110] ;  /* 0x0001100001027983 */ /* 0x001f280000100a00 */
[----:B--2---:R0:W-:Y:S04]  /*2c6f0*/  STL.64 [R1+0x1188], R34 ;  /* 0x0011882201007387 */ /* 0x0041e80000100a00 */
[----:B0-----:R-:W2:-:S15]  /*2c700*/  LDL.LU.64 R34, [R1+0x280] ;  /* 0x0002800001227983 */ /* 0x001e9e0000300a00 */
[----:B------:R-:W-:-:S08]  /*2c710*/  NOP ;  /* 0x0000000000007918 */ /* 0x000fd00000000000 */
[----:B------:R-:W-:-:S15]  /*2c720*/  NOP ;  /* 0x0000000000007918 */ /* 0x000fde0000000000 */
[----:B------:R-:W0:Y:S02]  /*2c730*/  DFMA R26, R26, R28, R30 ;  /* 0x0000001c1a1a722b */ /* 0x000e24000000001e */
[----:B0-----:R0:W-:Y:S04]  /*2c740*/  STL.64 [R1+0x340], R26 ;  /* 0x0003401a01007387 */ /* 0x0011e80000100a00 */
[----:B------:R-:W2:Y:S04]  /*2c750*/  LDL.LU.64 R30, [R1+0xa18] ;  /* 0x000a1800011e7983 */ /* 0x000ea80000300a00 */
[----:B------:R-:W2:Y:S04]  /*2c760*/  LDL.LU.64 R28, [R1+0x2b8] ;  /* 0x0002b800011c7983 */ /* 0x000ea80000300a00 */
[----:B0-----:R-:W2:Y:S04]  /*2c770*/  LDL.64 R26, [R1+0xa8] ;  /* 0x0000a800011a7983 */ /* 0x001ea80000100a00 */
[----:B---3--:R0:W-:Y:S04]  /*2c780*/  STL.64 [R1+0x1198], R36 ;  /* 0x0011982401007387 */ /* 0x0081e80000100a00 */
[----:B----4-:R1:W-:Y:S04]  /*2c790*/  STL.64 [R1+0x1190], R32 ;  /* 0x0011902001007387 */ /* 0x0103e80000100a00 */
[----:B0-----:R-:W3:Y:S04]  /*2c7a0*/  LDL.64 R36, [R1+0x78] ;  /* 0x0000780001247983 */ /* 0x001ee80000100a00 */
[----:B-1----:R-:W4:-:S15]  /*2c7b0*/  LDL.LU.64 R32, [R1+0x7d8] ;  /* 0x0007d80001207983 */ /* 0x002f1e0000300a00 */
[----:B------:R-:W-:-:S04]  /*2c7c0*/  NOP ;  /* 0x0000000000007918 */ /* 0x000fc80000000000 */
[----:B------:R-:W-:-:S15]  /*2c7d0*/  NOP ;  /* 0x0000000000007918 */ /* 0x000fde0000000000 */
[----:B------:R-:W0:Y:S02]  /*2c7e0*/  DFMA R20, R20, R22, R24 ;  /* 0x000000161414722b */ /* 0x000e240000000018 */
[----:B0-----:R0:W-:Y:S04]  /*2c7f0*/  STL.64 [R1+0x338], R20 ;  /* 0x0003381401007387 */ /* 0x0011e80000100a00 */
[----:B------:R-:W4:Y:S04]  /*2c800*/  LDL.LU.64 R24, [R1+0x9c8] ;  /* 0x0009c80001187983 */ /* 0x000f280000300a00 */
[----:B------:R-:W4:Y:S04]  /*2c810*/  LDL.LU.64 R22, [R1+0x2b0] ;  /* 0x0002b00001167983 */ /* 0x000f280000300a00 */
[----:B0-----:R-:W4:-:S15]  /*2c820*/  LDL.64 R20, [R1+0xa0] ;  /* 0x0000a00001147983 */ /* 0x001f1e0000100a00 */
[----:B------:R-:W-:-:S05]  /*2c830*/  NOP ;  /* 0x0000000000007918 */ /* 0x000fca0000000000 */
[----:B------:R-:W-:-:S15]  /*2c840*/  NOP ;  /* 0x0000000000007918 */ /* 0x000fde0000000000 */
        /* <DEDUP_REMOVED lines=21> */
[----:B0-----:R-:W4:Y:S04]  /*2c9a0*/  LDL.64 R2, [R1+0x88] ;  /* 0x0000880001027983 */ /* 0x001f280000100a00 */
[----:B--2---:R0:W-:Y:S04]  /*2c9b0*/  STL.64 [R1+0x11a0], R34 ;  /* 0x0011a02201007387 */ /* 0x0041e80000100a00 */
[----:B0-----:R-:W2:-:S15]  /*2c9c0*/  LDL.LU.64 R34, [R1+0x288] ;  /* 0x0002880001227983 */ /* 0x001e9e0000300a00 */
[----:B------:R-:W-:-:S12]  /*2c9d0*/  NOP ;  /* 0x0000000000007918 */ /* 0x000fd80000000000 */
[----:B------:R-:W-:-:S15]  /*2c9e0*/  NOP ;  /* 0x0000000000007918 */ /* 0x000fde0000000000 */
[----:B------:R-:W0:Y:S02]  /*2c9f0*/  DFMA R26, R26, R28, R30 ;  /* 0x0000001c1a1a722b */ /* 0x000e24000000001e */
[----:B0-----:R-:W-:Y:S04]  /*2ca00*/  STL.64 [R1+0x2b8], R26 ;  /* 0x0002b81a01007387 */ /* 0x001fe80000100a00 */
[----:B---3--:R0:W-:Y:S04]  /*2ca10*/  STL.64 [R1+0x11b0], R36 ;  /* 0x0011b02401007387 */ /* 0x0081e80000100a00 */
[----:B----4-:R-:W-:Y:S04]  /*2ca20*/  STL.64 [R1+0x11a8], R32 ;  /* 0x0011a82001007387 */ /* 0x010fe80000100a00 */
[----:B0-----:R-:W3:-:S15]  /*2ca30*/  LDL.64 R36, [R1+0x80] ;  /* 0x0000800001247983 */ /* 0x001ede0000100a00 */
[----:B------:R-:W-:-:S05]  /*2ca40*/  NOP ;  /* 0x0000000000007918 */ /* 0x000fca0000000000 */
        /* <DEDUP_REMOVED lines=21> */
[----:B0-----:R-:W-:Y:S04]  /*2cba0*/  STL.64 [R1+0x298], R2 ;  /* 0x0002980201007387 */ /* 0x001fe80000100a00 */
[----:B--2---:R0:W-:Y:S04]  /*2cbb0*/  STL.64 [R1+0x11b8], R34 ;  /* 0x0011b82201007387 */ /* 0x0041e80000100a00 */
[----:B0-----:R-:W3:Y:S04]  /*2cbc0*/  LDL.LU.64 R34, [R1+0x290] ;  /* 0x0002900001227983 */ /* 0x001ee80000300a00 */
[----:B------:R-:W2:Y:S04]  /*2cbd0*/  LDL.LU.64 R32, [R1+0x800] ;  /* 0x0008000001207983 */ /* 0x000ea80000300a00 */
[----:B------:R-:W4:Y:S04]  /*2cbe0*/  LDL.64 R28, [R1+0x30] ;  /* 0x00003000011c7983 */ /* 0x000f280000100a00 */
[----:B------:R-:W3:Y:S04]  /*2cbf0*/  LDL.LU.64 R26, [R1+0x630] ;  /* 0x00063000011a7983 */ /* 0x000ee80000300a00 */
        /* <DEDUP_REMOVED lines=13> */
[----:B--2---:R0:W-:Y:S04]  /*2ccd0*/  STL.64 [R1+0x11c0], R32 ;  /* 0x0011c02001007387 */ /* 0x0041e80000100a00 */
[----:B0-----:R-:W3:Y:S02]  /*2cce0*/  LDL.LU.64 R32, [R1+0x830] ;  /* 0x0008300001207983 */ /* 0x001ee40000300a00 */
        /* <DEDUP_REMOVED lines=57> */
[----:B0-----:R-:W4:Y:S04]  /*2d080*/  LDL.LU.64 R32, [R1+0x1118] ;  /* 0x0011180001207983 */ /* 0x001f280000300a00 */
[----:B------:R-:W4:Y:S04]  /*2d090*/  LDL.LU.64 R34, [R1+0x1110] ;  /* 0x0011100001227983 */ /* 0x000f280000300a00 */
[----:B-1----:R0:W-:Y:S04]  /*2d0a0*/  STL.64 [R1+0x258], R36 ;  /* 0x0002582401007387 */ /* 0x0021e80000100a00 */
[----:B0-----:R-:W2:-:S15]  /*2d0b0*/  LDL.LU.64 R36, [R1+0x1108] ;  /* 0x0011080001247983 */ /* 0x001e9e0000300a00 */
[----:B------:R-:W-:-:S05]  /*2d0c0*/  NOP ;  /* 0x0000000000007918 */ /* 0x000fca0000000000 */
[----:B------:R-:W-:-:S15]  /*2d0d0*/  NOP ;  /* 0x0000000000007918 */ /* 0x000fde0000000000 */
[----:B------:R-:W-:-:S15]  /*2d0e0*/  NOP ;  /* 0x0000000000007918 */ /* 0x000fde0000000000 */
[----:B----4-:R0:W1:Y:S02]  /*2d0f0*/  DFMA R28, R28, R32, R34 ;  /* 0x000000201c1c722b */ /* 0x0100640000000022 */
[----:B0-----:R-:W3:Y:S04]  /*2d100*/  LDL.LU.64 R34, [R1+0x1100] ;  /* 0x0011000001227983 */ /* 0x001ee80000300a00 */
[----:B-1----:R0:W-:Y:S04]  /*2d110*/  STL.64 [R1+0x250], R28 ;  /* 0x0002501c01007387 */ /* 0x0021e80000100a00 */
        /* <DEDUP_REMOVED lines=8> */
[----:B0-----:R-:W2:-:S15]  /*2d1a0*/  LDL.LU.64 R24, [R1+0x10e0] ;  /* 0x0010e00001187983 */ /* 0x001e9e0000300a00 */
[----:B------:R-:W-:-:S09]  /*2d1b0*/  NOP ;  /* 0x0000000000007918 */ /* 0x000fd20000000000 */
        /* <DEDUP_REMOVED lines=9> */
[----:B----4-:R0:W1:Y:S02]  /*2d250*/  DFMA R20, R28, R20, R18 ;  /* 0x000000141c14722b */ /* 0x0100640000000012 */
[----:B0-----:R-:W4:Y:S04]  /*2d260*/  LDL.LU.64 R18, [R1+0x10b8] ;  /* 0x0010b80001127983 */ /* 0x001f280000300a00 */
[----:B-1----:R0:W-:Y:S04]  /*2d270*/  STL.64 [R1+0x230], R20 ;  /* 0x0002301401007387 */ /* 0x0021e80000100a00 */
[----:B0-----:R-:W4:-:S15]  /*2d280*/  LDL.LU.64 R20, [R1+0x10b0] ;  /* 0x0010b00001147983 */ /* 0x001f1e0000300a00 */
[----:B------:R-:W-:-:S09]  /*2d290*/  NOP ;  /* 0x0000000000007918 */ /* 0x000fd20000000000 */
[----:B------:R-:W-:-:S15]  /*2d2a0*/  NOP ;  /* 0x0000000000007918 */ /* 0x000fde0000000000 */
[----:B------:R-:W-:-:S15]  /*2d2b0*/  NOP ;  /* 0x0000000000007918 */ /* 0x000fde0000000000 */
[----:B------:R0:W1:Y:S02]  /*2d2c0*/  DFMA R2, R32, R2, R16 ;  /* 0x000000022002722b */ /* 0x0000640000000010 */
[----:B0-----:R-:W4:Y:S04]  /*2d2d0*/  LDL.LU.64 R16, [R1+0x10c8] ;  /* 0x0010c80001107983 */ /* 0x001f280000300a00 */
[----:B-1----:R0:W-:Y:S04]  /*2d2e0*/  STL.64 [R1+0x238], R2 ;  /* 0x0002380201007387 */ /* 0x0021e80000100a00 */
[----:B0-----:R0:W5:Y:S01]  /*2d2f0*/  LDL.LU R2, [R1+0x10c0] ;  /* 0x0010c00001027983 */ /* 0x0011620000300800 */
[----:B------:R-:W-:-:S15]  /*2d300*/  BSSY.RECONVERGENT B1, `(.L_x_474) ;  /* 0x000002b000017945 */ /* 0x000fde0003800200 */
[----:B------:R-:W-:-:S08]  /*2d310*/  NOP ;  /* 0x0000000000007918 */ /* 0x000fd00000000000 */
[----:B------:R-:W-:-:S15]  /*2d320*/  NOP ;  /* 0x0000000000007918 */ /* 0x000fde0000000000 */
[----:B------:R-:W-:-:S15]  /*2d330*/  NOP ;  /* 0x0000000000007918 */ /* 0x000fde0000000000 */
[----:B--2---:R-:W1:Y:S02]  /*2d340*/  DFMA R12, R26, R12, R14 ;  /* 0x0000000c1a0c722b */ /* 0x004e64000000000e */
[----:B-1----:R0:W-:-:S15]  /*2d350*/  STL.64 [R1+0x1e8], R12 ;  /* 0x0001e80c01007387 */ /* 0x0021de0000100a00 */
[----:B------:R-:W-:Y:S02]  /*2d360*/  NOP ;  /* 0x0000000000007918 */ /* 0x000fe40000000000 */
[----:B------:R-:W-:-:S15]  /*2d370*/  NOP ;  /* 0x0000000000007918 */ /* 0x000fde0000000000 */
[----:B------:R-:W-:-:S15]  /*2d380*/  NOP ;  /* 0x0000000000007918 */ /* 0x000fde0000000000 */
[----:B------:R-:W-:-:S15]  /*2d390*/  NOP ;  /* 0x0000000000007918 */ /* 0x000fde0000000000 */
[----:B------:R-:W1:Y:S02]  /*2d3a0*/  DFMA R8, R24, R8, R10 ;  /* 0x000000081808722b */ /* 0x000e64000000000a */
[----:B-1----:R0:W-:-:S15]  /*2d3b0*/  STL.64 [R1+0x1e0], R8 ;  /* 0x0001e00801007387 */ /* 0x0021de0000100a00 */
[----:B------:R-:W-:Y:S02]  /*2d3c0*/  NOP ;  /* 0x0000000000007918 */ /* 0x000fe40000000000 */
[----:B------:R-:W-:-:S15]  /*2d3d0*/  NOP ;  /* 0x0000000000007918 */ /* 0x000fde0000000000 */
[----:B------:R-:W-:-:S15]  /*2d3e0*/  NOP ;  /* 0x0000000000007918 */ /* 0x000fde0000000000 */
[----:B------:R-:W-:-:S15]  /*2d3f0*/  NOP ;  /* 0x0000000000007918 */ /* 0x000fde0000000000 */
[----:B---3--:R-:W1:Y:S02]  /*2d400*/  DFMA R6, R22, R30, R6 ;  /* 0x0000001e1606722b */ /* 0x008e640000000006 */
[----:B-1----:R0:W-:Y:S01]  /*2d410*/  STL.64 [R1+0x58], R6 ;  /* 0x0000580601007387 */ /* 0x0021e20000100a00 */
[----:B----4-:R-:W-:Y:S01]  /*2d420*/  LOP3.LUT R3, R19, 0x7fffffff, RZ, 0xc0, !PT ;  /* 0x7fffffff13037812 */ /* 0x010fe200078ec0ff */
[----:B------:R-:W-:-:S05]  /*2d430*/  ISETP.NE.AND P3, PT, R18, RZ, PT ;  /* 0x000000ff1200720c */ /* 0x000fca0003f65270 */
[----:B------:R-:W-:-:S15]  /*2d440*/  ISETP.EQ.AND P3, PT, R3, 0x7ff00000, !P3 ;  /* 0x7ff000000300780c */ /* 0x000fde0005f62270 */
[----:B------:R-:W-:-:S10]  /*2d450*/  NOP ;  /* 0x0000000000007918 */ /* 0x000fd40000000000 */
[----:B------:R-:W-:-:S15]  /*2d460*/  NOP ;  /* 0x0000000000007918 */ /* 0x000fde0000000000 */
[----:B------:R-:W-:-:S15]  /*2d470*/  NOP ;  /* 0x0000000000007918 */ /* 0x000fde0000000000 */
[----:B------:R0:W1:-:S15]  /*2d480*/  F2F.F64.F32 R30, R21 ;  /* 0x00000015001e7310 */ /* 0x00005e0000201800 */
[----:B------:R-:W-:-:S04]  /*2d490*/  NOP ;  /* 0x0000000000007918 */ /* 0x000fc80000000000 */
[----:B------:R-:W-:-:S15]  /*2d4a0*/  NOP ;  /* 0x0000000000007918 */ /* 0x000fde0000000000 */
[----:B------:R-:W-:-:S15]  /*2d4b0*/  NOP ;  /* 0x0000000000007918 */ /* 0x000fde0000000000 */
[----:B------:R-:W-:-:S15]  /*2d4c0*/  NOP ;  /* 0x0000000000007918 */ /* 0x000fde0000000000 */
[----:B------:R-:W2:-:S15]  /*2d4d0*/  DSETP.LTU.OR P3, PT, |R18|, 2.14748364800000000000e+09, P3 ;  /* 0x41e000001200742a */ /* 0x000e9e0001f69600 */
[----:B------:R-:W-:-:S04]  /*2d4e0*/  NOP ;  /* 0x0000000000007918 */ /* 0x000fc80000000000 */
[----:B------:R-:W-:-:S15]  /*2d4f0*/  NOP ;  /* 0x0000000000007918 */ /* 0x000fde0000000000 */
[----:B------:R-:W-:-:S15]  /*2d500*/  NOP ;  /* 0x0000000000007918 */ /* 0x000fde0000000000 */
[----:B------:R-:W-:-:S15]  /*2d510*/  NOP ;  /* 0x0000000000007918 */ /* 0x000fde0000000000 */
[----:B------:R0:W3:Y:S02]  /*2d520*/  DMUL R16, R16, R4 ;  /* 0x0000000410107228 */ /* 0x0000e40000000000 */
[----:B0123--:R-:W-:Y:S05]  /*2d530*/  @P3 BRA `(.L_x_475) ;  /* 0x00000000001c3947 */ /* 0x00ffea0003800000 */
[----:B------:R-:W-:Y:S02]  /*2d540*/  MOV.64 R8, UR6 ;  /* 0x0000000600087c02 */ /* 0x000fe40008010f00 */
[----:B------:R-:W-:Y:S02]  /*2d550*/  MOV.64 R4, UR6 ;  /* 0x0000000600047c02 */ /* 0x000fe40008010f00 */
[----:B------:R-:W-:Y:S01]  /*2d560*/  MOV R6, R18 ;  /* 0x0000001200067202 */ /* 0x000fe20000000f00 */
[----:B------:R-:W-:Y:S01]  /*2d570*/  MOV R7, R19 ;  /* 0x0000001300077202 */ /* 0x000fe20000000f00 */
[----:B------:R-:W-:Y:S01]  /*2d580*/  MOV R3, 0x2d5b0 ;  /* 0x0002d5b000037802 */ /* 0x000fe20000000f00 */
[----:B------:R-:W-:-:S07]  /*2d590*/  MOV R5, R9 ;  /* 0x0000000900057202 */ /* 0x000fce0000000f00 */
[----:B-----5:R-:W-:Y:S05]  /*2d5a0*/  CALL.REL.NOINC `($triton_poi_fused_cat_2$__internal_trig_reduction_slowpathd) ;  /* 0x0000014000487944 */ /* 0x020fea0003c00000 */
.L_x_475:
[----:B------:R-:W-:Y:S05]  /*2d5b0*/  BSYNC.RECONVERGENT B1 ;  /* 0x0000000000017941 */ /* 0x000fea0003800200 */
.L_x_474:
[----:B------:R0:W-:Y:S04]  /*2d5c0*/  STL.64 [R1+0x10b8], R16 ;  /* 0x0010b81001007387 */ /* 0x0001e80000100a00 */
[----:B------:R1:W-:Y:S04]  /*2d5d0*/  STL.64 [R1+0x10b0], R30 ;  /* 0x0010b01e01007387 */ /* 0x0003e80000100a00 */
[----:B------:R2:W-:Y:S04]  /*2d5e0*/  STL [R1+0x10ac], R20 ;  /* 0x0010ac1401007387 */ /* 0x0005e80000100800 */
[----:B0-----:R-:W3:Y:S04]  /*2d5f0*/  LDL.64 R16, [R1+0x1c0] ;  /* 0x0001c00001107983 */ /* 0x001ee80000100a00 */
[----:B-1----:R-:W3:Y:S04]  /*2d600*/  LDL.LU.64 R30, [R1+0x220] ;  /* 0x00022000011e7983 */ /* 0x002ee80000300a00 */
[----:B--2---:R-:W3:Y:S04]  /*2d610*/  LDL.LU.64 R20, [R1+0x1048] ;  /* 0x0010480001147983 */ /* 0x004ee80000300a00 */
[----:B------:R0:W-:Y:S04]  /*2d620*/  STL.64 [R1+0x10d0], R24 ;  /* 0x0010d01801007387 */ /* 0x0001e80000100a00 */
[----:B------:R1:W-:Y:S04]  /*2d630*/  STL.64 [R1+0x10c8], R22 ;  /* 0x0010c81601007387 */ /* 0x0003e80000100a00 */
[----:B-----5:R2:W-:Y:S04]  /*2d640*/  STL [R1+0x10c0], R2 ;  /* 0x0010c00201007387 */ /* 0x0205e80000100800 */
[----:B------:R4:W-:Y:S04]  /*2d650*/  STL.64 [R1+0x10f8], R36 ;  /* 0x0010f82401007387 */ /* 0x0009e80000100a00 */
[----:B------:R0:W-:Y:S04]  /*2d660*/  STL.64 [R1+0x10f0], R34 ;  /* 0x0010f02201007387 */ /* 0x0001e80000100a00 */
[----:B------:R0:W-:Y:S04]  /*2d670*/  STL.64 [R1+0x10e8], R32 ;  /* 0x0010e82001007387 */ /* 0x0001e80000100a00 */
[----:B------:R1:W-:Y:S04]  /*2d680*/  STL.64 [R1+0x10e0], R28 ;  /* 0x0010e01c01007387 */ /* 0x0003e80000100a00 */
[----:B------:R2:W-:Y:S04]  /*2d690*/  STL.64 [R1+0x10d8], R26 ;  /* 0x0010d81a01007387 */ /* 0x0005e80000100a00 */
[----:B0-----:R-:W3:Y:S04]  /*2d6a0*/  LDL.64 R24, [R1+0x1b8] ;  /* 0x0001b80001187983 */ /* 0x001ee80000100a00 */
[----:B-1----:R-:W3:Y:S04]  /*2d6b0*/  LDL.LU.64 R22, [R1+0x218] ;  /* 0x0002180001167983 */ /* 0x002ee80000300a00 */
[----:B--2---:R-:W2:Y:S04]  /*2d6c0*/  LDL.LU.64 R2, [R1+0x1038] ;  /* 0x0010380001027983 */ /* 0x004ea80000300a00 */
[----:B------:R-:W2:Y:S04]  /*2d6d0*/  LDL.64 R18, [R1+0x1a8] ;  /* 0x0001a80001127983 */ /* 0x000ea80000100a00 */
[----:B----4-:R-:W4:Y:S04]  /*2d6e0*/  LDL.LU.64 R36, [R1+0x208] ;  /* 0x0002080001247983 */ /* 0x010f280000300a00 */
[----:B------:R-:W4:Y:S04]  /*2d6f0*/  LDL.LU.64 R34, [R1+0xff0] ;  /* 0x000ff00001227983 */ /* 0x000f280000300a00 */
[----:B------:R-:W2:Y:S04]  /*2d700*/  LDL.64 R32, [R1+0x1b0] ;  /* 0x0001b00001207983 */ /* 0x000ea80000100a00 */
[----:B------:R-:W2:Y:S04]  /*2d710*/  LDL.LU.64 R28, [R1+0x210] ;  /* 0x00021000011c7983 */ /* 0x000ea80000300a00 */
[----:B------:R-:W4:Y:S04]  /*2d720*/  LDL.LU.64 R26, [R1+0x1010] ;  /* 0x00101000011a7983 */ /* 0x000f280000300a00 */
[----:B------:R-:W4:Y:S04]  /*2d730*/  LDL.LU.64 R14, [R1+0xfd8] ;  /* 0x000fd800010e7983 */ /* 0x000f280000300a00 */
[----:B------:R-:W4:Y:S04]  /*2d740*/  LDL.LU.64 R12, [R1+0x3b0] ;  /* 0x0003b000010c7983 */ /* 0x000f280000300a00 */
[----:B------:R-:W4:Y:S04]  /*2d750*/  LDL.64 R10, [R1+0x1a0] ;  /* 0x0001a000010a7983 */ /* 0x000f280000100a00 */
[----:B------:R-:W4:Y:S04]  /*2d760*/  LDL.LU.64 R8, [R1+0xfc8] ;  /* 0x000fc80001087983 */ /* 0x000f280000300a00 */
[----:B------:R-:W4:Y:S04]  /*2d770*/  LDL.LU.64 R6, [R1+0x3a8] ;  /* 0x0003a80001067983 */ /* 0x000f280000300a00 */
[----:B------:R-:W4:Y:S01]  /*2d780*/  LDL.64 R4, [R1+0x198] ;  /* 0x0001980001047983 */ /* 0x000f220000100a00 */
[----:B---3--:R-:W0:Y:S03]  /*2d790*/  DFMA R16, R16, R30, R20 ;  /* 0x0000001e1010722b */ /* 0x008e260000000014 */
[----:B0-----:R0:W-:Y:S04]  /*2d7a0*/  STL.64 [R1+0x220], R16 ;  /* 0x0002201001007387 */ /* 0x0011e80000100a00 */
[----:B------:R-:W3:-:S15]  /*2d7b0*/  LDL.LU.64 R30, [R1+0xde8] ;  /* 0x000de800011e7983 */ /* 0x000ede0000300a00 */
[----:B------:R-:W-:-:S12]  /*2d7c0*/  NOP ;  /* 0x0000000000007918 */ /* 0x000fd80000000000 */
[----:B------:R-:W-:-:S15]  /*2d7d0*/  NOP ;  /* 0x0000000000007918 */ /* 0x000fde0000000000 */
[----:B------:R-:W-:-:S15]  /*2d7e0*/  NOP ;  /* 0x0000000000007918 */ /* 0x000fde0000000000 */
[----:B--2---:R1:W2:Y:S02]  /*2d7f0*/  DFMA R20, R24, R22, R2 ;  /* 0x000000161814722b */ /* 0x0042a40000000002 */
[----:B-1----:R-:W3:Y:S04]  /*2d800*/  LDL.LU.64 R24, [R1+0xdd0] ;  /* 0x000dd00001187983 */ /* 0x002ee80000300a00 */
[----:B------:R-:W3:-:S15]  /*2d810*/  LDL.LU.64 R22, [R1+0x338] ;  /* 0x0003380001167983 */ /* 0x000ede0000300a00 */
[----:B------:R-:W-:-:S13]  /*2d820*/  NOP ;  /* 0x0000000000007918 */ /* 0x000fda0000000000 */
[----:B------:R-:W-:-:S15]  /*2d830*/  NOP ;  /* 0x0000000000007918 */ /* 0x000fde0000000000 */
[----:B------:R-:W-:-:S15]  /*2d840*/  NOP ;  /* 0x0000000000007918 */ /* 0x000fde0000000000 */
[----:B----4-:R1:W4:Y:S02]  /*2d850*/  DFMA R2, R32, R28, R26 ;  /* 0x0000001c2002722b */ /* 0x010324000000001a */
[----:B-1----:R-:W3:-:S15]  /*2d860*/  LDL.64 R32, [R1+0x138] ;  /* 0x0001380001207983 */ /* 0x002ede0000100a00 */
[----:B------:R-:W-:Y:S02]  /*2d870*/  NOP ;  /* 0x0000000000007918 */ /* 0x000fe40000000000 */
[----:B------:R-:W-:-:S15]  /*2d880*/  NOP ;  /* 0x0000000000007918 */ /* 0x000fde0000000000 */
[----:B------:R-:W-:-:S15]  /*2d890*/  NOP ;  /* 0x0000000000007918 */ /* 0x000fde0000000000 */
[----:B------:R-:W-:-:S15]  /*2d8a0*/  NOP ;  /* 0x0000000000007918 */ /* 0x000fde0000000000 */
[----:B0-----:R0:W1:Y:S01]  /*2d8b0*/  DFMA R16, R18, R36, R34 ;  /* 0x000000241210722b */ /* 0x0010620000000022 */
[----:B--2---:R-:W-:Y:S04]  /*2d8c0*/  STL.64 [R1+0x218], R20 ;  /* 0x0002181401007387 */ /* 0x004fe80000100a00 */
[----:B0-----:R-:W2:Y:S04]  /*2d8d0*/  LDL.LU.64 R36, [R1+0xe28] ;  /* 0x000e280001247983 */ /* 0x001ea80000300a00 */
[----:B------:R-:W2:Y:S04]  /*2d8e0*/  LDL.LU.64 R34, [R1+0x348] ;  /* 0x0003480001227983 */ /* 0x000ea80000300a00 */
[----:B------:R-:W2:Y:S04]  /*2d8f0*/  LDL.LU.64 R28, [R1+0x340] ;  /* 0x00034000011c7983 */ /* 0x000ea80000300a00 */
[----:B------:R-:W2:Y:S04]  /*2d900*/  LDL.64 R26, [R1+0x130] ;  /* 0x00013000011a7983 */ /* 0x000ea80000100a00 */
[----:B---3--:R0:W-:-:S15]  /*2d910*/  STL.64 [R1+0x12d0], R32 ;  /* 0x0012d02001007387 */ /* 0x0081de0000100a00 */
[----:B------:R-:W-:-:S13]  /*2d920*/  NOP ;  /* 0x0000000000007918 */ /* 0x000fda0000000000 */
[----:B------:R-:W-:-:S15]  /*2d930*/  NOP ;  /* 0x0000000000007918 */ /* 0x000fde0000000000 */
[----:B------:R-:W3:Y:S01]  /*2d940*/  DFMA R10, R10, R12, R14 ;  /* 0x0000000c0a0a722b */ /* 0x000ee2000000000e */
[----:B----4-:R4:W-:Y:S04]  /*2d950*/  STL.64 [R1+0x210], R2 ;  /* 0x0002100201007387 */ /* 0x0109e80000100a00 */
[----:B-1----:R-:W-:Y:S04]  /*2d960*/  STL.64 [R1+0x1f8], R16 ;  /* 0x0001f81001007387 */ /* 0x002fe80000100a00 */
[----:B0-----:R-:W3:Y:S04]  /*2d970*/  LDL.LU.64 R32, [R1+0xe50] ;  /* 0x000e500001207983 */ /* 0x001ee80000300a00 */
[----:B------:R-:W3:Y:S04]  /*2d980*/  LDL.64 R20, [R1+0x128] ;  /* 0x0001280001147983 */ /* 0x000ee80000100a00 */
[----:B------:R-:W3:Y:S04]  /*2d990*/  LDL.LU.64 R18, [R1+0xd00] ;  /* 0x000d000001127983 */ /* 0x000ee80000300a00 */
[----:B--2---:R0:W-:Y:S04]  /*2d9a0*/  STL.64 [R1+0x12c0], R36 ;  /* 0x0012c02401007387 */ /* 0x0041e80000100a00 */
[----:B------:R1:W-:-:S15]  /*2d9b0*/  STL.64 [R1+0x12c8], R34 ;  /* 0x0012c82201007387 */ /* 0x0003de0000100a00 */
[----:B------:R-:W-:-:S09]  /*2d9c0*/  NOP ;  /* 0x0000000000007918 */ /* 0x000fd20000000000 */
[----:B------:R-:W-:-:S15]  /*2d9d0*/  NOP ;  /* 0x0000000000007918 */ /* 0x000fde0000000000 */
[----:B----4-:R-:W2:Y:S01]  /*2d9e0*/  DFMA R2, R4, R6, R8 ;  /* 0x000000060402722b */ /* 0x010ea20000000008 */
[----:B---3--:R3:W-:Y:S04]  /*2d9f0*/  STL.64 [R1+0x208], R10 ;  /* 0x0002080a01007387 */ /* 0x0087e80000100a00 */
[----:B0-----:R-:W4:Y:S04]  /*2da00*/  LDL.64 R36, [R1+0x140] ;  /* 0x0001400001247983 */ /* 0x001f280000100a00 */
[----:B-1----:R-:W4:Y:S04]  /*2da10*/  LDL.LU.64 R34, [R1+0x350] ;  /* 0x0003500001227983 */ /* 0x002f280000300a00 */
[----:B------:R-:W4:Y:S04]  /*2da20*/  LDL.LU.64 R16, [R1+0x330] ;  /* 0x0003300001107983 */ /* 0x000f280000300a00 */
[----:B------:R-:W4:Y:S04]  /*2da30*/  LDL.64 R14, [R1+0x120] ;  /* 0x00012000010e7983 */ /* 0x000f280000100a00 */
[----:B------:R-:W4:Y:S04]  /*2da40*/  LDL.LU.64 R12, [R1+0xcd0] ;  /* 0x000cd000010c7983 */ /* 0x000f280000300a00 */
[----:B------:R0:W-:Y:S04]  /*2da50*/  STL.64 [R1+0x12e8], R32 ;  /* 0x0012e82001007387 */ /* 0x0001e80000100a00 */
[----:B--2---:R1:W-:Y:S04]  /*2da60*/  STL.64 [R1+0x228], R2 ;  /* 0x0002280201007387 */ /* 0x0043e80000100a00 */
[----:B---3--:R-:W2:Y:S04]  /*2da70*/  LDL.LU.64 R10, [R1+0x328] ;  /* 0x00032800010a7983 */ /* 0x008ea80000300a00 */
[----:B0-----:R-:W3:Y:S04]  /*2da80*/  LDL.LU.64 R32, [R1+0xe88] ;  /* 0x000e880001207983 */ /* 0x001ee80000300a00 */
[----:B------:R-:W2:Y:S04]  /*2da90*/  LDL.64 R8, [R1+0x118] ;  /* 0x0001180001087983 */ /* 0x000ea80000100a00 */
[----:B------:R-:W2:Y:S04]  /*2daa0*/  LDL.LU.64 R6, [R1+0xc98] ;  /* 0x000c980001067983 */ /* 0x000ea80000300a00 */
[----:B------:R-:W2:Y:S04]  /*2dab0*/  LDL.LU.64 R4, [R1+0x320] ;  /* 0x0003200001047983 */ /* 0x000ea80000300a00 */
[----:B-1----:R-:W2:Y:S04]  /*2dac0*/  LDL.64 R2, [R1+0x110] ;  /* 0x0001100001027983 */ /* 0x002ea80000100a00 */
[----:B----4-:R0:W-:Y:S04]  /*2dad0*/  STL.64 [R1+0x12d8], R36 ;  /* 0x0012d82401007387 */ /* 0x0101e80000100a00 */
[----:B------:R1:W-:Y:S04]  /*2dae0*/  STL.64 [R1+0x12e0], R34 ;  /* 0x0012e02201007387 */ /* 0x0003e80000100a00 */
[----:B0-----:R-:W4:Y:S04]  /*2daf0*/  LDL.64 R36, [R1+0x148] ;  /* 0x0001480001247983 */ /* 0x001f280000100a00 */
[----:B-1----:R-:W2:Y:S04]  /*2db00*/  LDL.LU.64 R34, [R1+0x358] ;  /* 0x0003580001227983 */ /* 0x002ea80000300a00 */
[----:B---3--:R0:W-:Y:S04]  /*2db10*/  STL.64 [R1+0x1300], R32 ;  /* 0x0013002001007387 */ /* 0x0081e80000100a00 */
[----:B0-----:R-:W3:Y:S04]  /*2db20*/  LDL.LU.64 R32, [R1+0xeb0] ;  /* 0x000eb00001207983 */ /* 0x001ee80000300a00 */
[----:B----4-:R0:W-:Y:S04]  /*2db30*/  STL.64 [R1+0x12f0], R36 ;  /* 0x0012f02401007387 */ /* 0x0101e80000100a00 */
[----:B--2---:R1:W-:Y:S04]  /*2db40*/  STL.64 [R1+0x12f8], R34 ;  /* 0x0012f82201007387 */ /* 0x0043e80000100a00 */
[----:B0-----:R-:W2:Y:S04]  /*2db50*/  LDL.64 R36, [R1+0x150] ;  /* 0x0001500001247983 */ /* 0x001ea80000100a00 */
[----:B-1----:R-:W4:Y:S04]  /*2db60*/  LDL.LU.64 R34, [R1+0x360] ;  /* 0x0003600001227983 */ /* 0x002f280000300a00 */
[----:B---3--:R0:W-:Y:S04]  /*2db70*/  STL.64 [R1+0x1318], R32 ;  /* 0x0013182001007387 */ /* 0x0081e80000100a00 */
[----:B0-----:R-:W3:Y:S04]  /*2db80*/  LDL.LU.64 R32, [R1+0xee8] ;  /* 0x000ee80001207983 */ /* 0x001ee80000300a00 */
[----:B--2---:R0:W-:Y:S04]  /*2db90*/  STL.64 [R1+0x1308], R36 ;  /* 0x0013082401007387 */ /* 0x0041e80000100a00 */
[----:B----4-:R1:W-:Y:S04]  /*2dba0*/  STL.64 [R1+0x1310], R34 ;  /* 0x0013102201007387 */ /* 0x0103e80000100a00 */
        /* <DEDUP_REMOVED lines=42> */
[----:B0-----:R-:W3:Y:S04]  /*2de50*/  LDL.64 R36, [R1+0x190] ;  /* 0x0001900001247983 */ /* 0x001ee80000100a00 */
[----:B-1----:R-:W3:Y:S02]  /*2de60*/  LDL.LU.64 R34, [R1+0x3a0] ;  /* 0x0003a00001227983 */ /* 0x002ee40000300a00 */
        /* <DEDUP_REMOVED lines=247> */
[----:B--2---:R0:W-:Y:S02]  /*2ede0*/  DFMA R32, R32, R34, R36 ;  /* 0x000000222020722b */ /* 0x0041e40000000024 */
[----:B0-----:R-:W2:Y:S04]  /*2edf0*/  LDL.LU.64 R36, [R1+0x708] ;  /* 0x0007080001247983 */ /* 0x001ea80000300a00 */
[----:B------:R-:W3:Y:S04]  /*2ee00*/  LDL.LU.64 R34, [R1+0x250] ;  /* 0x0002500001227983 */ /* 0x000ee80000300a00 */
[----:B--2---:R0:W-:Y:S04]  /*2ee10*/  STL.64 [R1+0x1100], R36 ;  /* 0x0011002401007387 */ /* 0x0041e80000100a00 */
[----:B0-----:R-:W2:Y:S04]  /*2ee20*/  LDL.64 R36, [R1+0x38] ;  /* 0x0000380001247983 */ /* 0x001ea80000100a00 */
[----:B--2---:R0:W-:Y:S04]  /*2ee30*/  STL.64 [R1+0x1118], R36 ;  /* 0x0011182401007387 */ /* 0x0041e80000100a00 */
[----:B0-----:R-:W2:Y:S04]  /*2ee40*/  LDL.64 R36, [R1+0x40] ;  /* 0x0000400001247983 */ /* 0x001ea80000100a00 */
[----:B--2---:R0:W-:Y:S04]  /*2ee50*/  STL.64 [R1+0x1130], R36 ;  /* 0x0011302401007387 */ /* 0x0041e80000100a00 */
[----:B0-----:R-:W2:Y:S04]  /*2ee60*/  LDL.64 R36, [R1+0x48] ;  /* 0x0000480001247983 */ /* 0x001ea80000100a00 */
[----:B--2---:R0:W-:Y:S04]  /*2ee70*/  STL.64 [R1+0x1148], R36 ;  /* 0x0011482401007387 */ /* 0x0041e80000100a00 */
[----:B0-----:R-:W2:Y:S04]  /*2ee80*/  LDL.64 R36, [R1+0x50] ;  /* 0x0000500001247983 */ /* 0x001ea80000100a00 */
[----:B--2---:R0:W-:Y:S04]  /*2ee90*/  STL.64 [R1+0x1160], R36 ;  /* 0x0011602401007387 */ /* 0x0041e80000100a00 */
[----:B0-----:R-:W2:-:S15]  /*2eea0*/  LDL.64 R36, [R1+0x68] ;  /* 0x0000680001247983 */ /* 0x001e9e0000100a00 */
[----:B------:R-:W-:-:S03]  /*2eeb0*/  NOP ;  /* 0x0000000000007918 */ /* 0x000fc60000000000 */
[----:B------:R0:W1:Y:S01]  /*2eec0*/  DFMA R26, R26, R28, R30 ;  /* 0x0000001c1a1a722b */ /* 0x000062000000001e */
[----:B--2---:R2:W-:-:S15]  /*2eed0*/  STL.64 [R1+0x1178], R36 ;  /* 0x0011782401007387 */ /* 0x0045de0000100a00 */
[----:B------:R-:W-:-:S03]  /*2eee0*/  NOP ;  /* 0x0000000000007918 */ /* 0x000fc60000000000 */
[----:B------:R-:W-:-:S15]  /*2eef0*/  NOP ;  /* 0x0000000000007918 */ /* 0x000fde0000000000 */
[----:B------:R-:W-:-:S15]  /*2ef00*/  NOP ;  /* 0x0000000000007918 */ /* 0x000fde0000000000 */
[----:B------:R-:W-:-:S15]  /*2ef10*/  NOP ;  /* 0x0000000000007918 */ /* 0x000fde0000000000 */
[----:B------:R-:W4:Y:S01]  /*2ef20*/  DFMA R20, R20, R22, R24 ;  /* 0x000000161414722b */ /* 0x000f220000000018 */
[----:B0-----:R-:W3:Y:S04]  /*2ef30*/  LDL.LU.64 R30, [R1+0xaa0] ;  /* 0x000aa000011e7983 */ /* 0x001ee80000300a00 */
[----:B------:R-:W3:Y:S04]  /*2ef40*/  LDL.LU.64 R28, [R1+0x2b8] ;  /* 0x0002b800011c7983 */ /* 0x000ee80000300a00 */
[----:B--2---:R-:W2:Y:S04]  /*2ef50*/  LDL.64 R36, [R1+0x70] ;  /* 0x0000700001247983 */ /* 0x004ea80000100a00 */
[----:B-1----:R0:W-:Y:S04]  /*2ef60*/  STL.64 [R1+0x440], R26 ;  /* 0x0004401a01007387 */ /* 0x0021e80000100a00 */
[----:B----4-:R1:W-:Y:S04]  /*2ef70*/  STL.64 [R1+0x438], R20 ;  /* 0x0004381401007387 */ /* 0x0103e80000100a00 */
[----:B------:R-:W4:Y:S04]  /*2ef80*/  LDL.LU.64 R24, [R1+0xa60] ;  /* 0x000a600001187983 */ /* 0x000f280000300a00 */
[----:B0-----:R-:W3:Y:S04]  /*2ef90*/  LDL.64 R26, [R1+0xa8] ;  /* 0x0000a800011a7983 */ /* 0x001ee80000100a00 */
[----:B------:R-:W4:Y:S04]  /*2efa0*/  LDL.LU.64 R22, [R1+0x2b0] ;  /* 0x0002b00001167983 */ /* 0x000f280000300a00 */
[----:B-1----:R-:W4:-:S15]  /*2efb0*/  LDL.64 R20, [R1+0xa0] ;  /* 0x0000a00001147983 */ /* 0x002f1e0000100a00 */
[----:B------:R-:W-:Y:S01]  /*2efc0*/  NOP ;  /* 0x0000000000007918 */ /* 0x000fe20000000000 */
        /* <DEDUP_REMOVED lines=23> */
[----:B0-----:R-:W2:-:S15]  /*2f140*/  LDL.64 R36, [R1+0x78] ;  /* 0x0000780001247983 */ /* 0x001e9e0000100a00 */
[----:B------:R-:W-:-:S12]  /*2f150*/  NOP ;  /* 0x0000000000007918 */ /* 0x000fd80000000000 */
[----:B------:R-:W-:-:S15]  /*2f160*/  NOP ;  /* 0x0000000000007918 */ /* 0x000fde0000000000 */
[----:B---3--:R-:W0:Y:S01]  /*2f170*/  DFMA R26, R26, R28, R30 ;  /* 0x0000001c1a1a722b */ /* 0x008e22000000001e */
[----:B------:R-:W-:Y:S04]  /*2f180*/  STL.64 [R1+0x3c0], R32 ;  /* 0x0003c02001007387 */ /* 0x000fe80000100a00 */
[----:B0-----:R-:W-:-:S15]  /*2f190*/  STL.64 [R1+0x3b8], R26 ;  /* 0x0003b81a01007387 */ /* 0x001fde0000100a00 */
[----:B------:R-:W-:-:S14]  /*2f1a0*/  NOP ;  /* 0x0000000000007918 */ /* 0x000fdc0000000000 */
[----:B------:R-:W-:-:S15]  /*2f1b0*/  NOP ;  /* 0x0000000000007918 */ /* 0x000fde0000000000 */
[----:B------:R-:W-:-:S15]  /*2f1c0*/  NOP ;  /* 0x0000000000007918 */ /* 0x000fde0000000000 */
[----:B----4-:R-:W0:Y:S02]  /*2f1d0*/  DFMA R20, R20, R22, R24 ;  /* 0x000000161414722b */ /* 0x010e240000000018 */
        /* <DEDUP_REMOVED lines=18> */
[----:B0-----:R-:W3:Y:S04]  /*2f300*/  LDL.64 R4, [R1+0x80] ;  /* 0x0000800001047983 */ /* 0x001ee80000100a00 */
[----:B-1----:R-:W-:Y:S04]  /*2f310*/  STL.64 [R1+0x320], R2 ;  /* 0x0003200201007387 */ /* 0x002fe80000100a00 */
[----:B--2---:R0:W-:Y:S04]  /*2f320*/  STL.64 [R1+0x11a8], R36 ;  /* 0x0011a82401007387 */ /* 0x0041e80000100a00 */
[----:B0-----:R-:W3:Y:S04]  /*2f330*/  LDL.LU.64 R36, [R1+0x290] ;  /* 0x0002900001247983 */ /* 0x001ee80000300a00 */
[----:B------:R0:W-:Y:S04]  /*2f340*/  STL.64 [R1+0x1108], R34 ;  /* 0x0011082201007387 */ /* 0x0001e80000100a00 */
[----:B------:R-:W2:Y:S04]  /*2f350*/  LDL.64 R32, [R1+0x30] ;  /* 0x0000300001207983 */ /* 0x000ea80000100a00 */
[----:B------:R-:W4:Y:S04]  /*2f360*/  LDL.LU.64 R28, [R1+0x6c8] ;  /* 0x0006c800011c7983 */ /* 0x000f280000300a00 */
[----:B0-----:R-:W2:Y:S04]  /*2f370*/  LDL.LU.64 R34, [R1+0x258] ;  /* 0x0002580001227983 */ /* 0x001ea80000300a00 */
[----:B------:R-:W4:Y:S04]  /*2f380*/  LDL.LU.64 R26, [R1+0x248] ;  /* 0x00024800011a7983 */ /* 0x000f280000300a00 */
        /* <DEDUP_REMOVED lines=13> */
[----:B0-----:R-:W2:Y:S04]  /*2f460*/  LDL.LU.64 R34, [R1+0x260] ;  /* 0x0002600001227983 */ /* 0x001ea80000300a00 */
[----:B------:R0:W-:Y:S04]  /*2f470*/  STL.64 [R1+0x1110], R32 ;  /* 0x0011102001007387 */ /* 0x0001e80000100a00 */
[----:B0-----:R-:W3:Y:S04]  /*2f480*/  LDL.LU.64 R32, [R1+0x728] ;  /* 0x0007280001207983 */ /* 0x001ee80000300a00 */
[----:B--2---:R0:W-:Y:S04]  /*2f490*/  STL.64 [R1+0x1138], R34 ;  /* 0x0011382201007387 */ /* 0x0041e80000100a00 */
[----:B0-----:R-:W2:Y:S04]  /*2f4a0*/  LDL.LU.64 R34, [R1+0x268] ;  /* 0x0002680001227983 */ /* 0x001ea80000300a00 */
[----:B---3--:R0:W-:Y:S04]  /*2f4b0*/  STL.64 [R1+0x1128], R32 ;  /* 0x0011282001007387 */ /* 0x0081e80000100a00 */
        /* <DEDUP_REMOVED lines=20> */
[----:B0-----:R-:W3:Y:S01]  /*2f600*/  LDL.LU.64 R32, [R1+0x850] ;  /* 0x0008500001207983 */ /* 0x001ee20000300a00 */
[----:B--2---:R0:W-:Y:S03]  /*2f610*/  DFMA R4, R4, R36, R34 ;  /* 0x000000240404722b */ /* 0x0041e60000000022 */
[----:B0-----:R-:W3:Y:S04]  /*2f620*/  LDL.LU.64 R34, [R1+0x11b0] ;  /* 0x0011b00001227983 */ /* 0x001ee80000300a00 */
[----:B------:R-:W3:-:S15]  /*2f630*/  LDL.LU.64 R36, [R1+0x11a8] ;  /* 0x0011a80001247983 */ /* 0x000ede0000300a00 */
[----:B------:R-:W-:-:S12]  /*2f640*/  NOP ;  /* 0x0000000000007918 */ /* 0x000fd80000000000 */
[----:B------:R-:W-:-:S15]  /*2f650*/  NOP ;  /* 0x0000000000007918 */ /* 0x000fde0000000000 */
[----:B------:R-:W-:-:S15]  /*2f660*/  NOP ;  /* 0x0000000000007918 */ /* 0x000fde0000000000 */
        /* <DEDUP_REMOVED lines=58> */
[----:B------:R-:W2:Y:S04]  /*2fa10*/  LDL.LU.64 R34, [R1+0x10f0] ;  /* 0x0010f00001227983 */ /* 0x000ea80000300a00 */
[----:B-1----:R0:W-:Y:S04]  /*2fa20*/  STL.64 [R1+0x390], R32 ;  /* 0x0003902001007387 */ /* 0x0021e80000100a00 */
[----:B0-----:R-:W3:-:S15]  /*2fa30*/  LDL.LU.64 R32, [R1+0x10e8] ;  /* 0x0010e80001207983 */ /* 0x001ede0000300a00 */
[----:B------:R-:W-:-:S05]  /*2fa40*/  NOP ;  /* 0x0000000000007918 */ /* 0x000fca0000000000 */
[----:B------:R-:W-:-:S15]  /*2fa50*/  NOP ;  /* 0x0000000000007918 */ /* 0x000fde0000000000 */
[----:B------:R-:W-:-:S15]  /*2fa60*/  NOP ;  /* 0x0000000000007918 */ /* 0x000fde0000000000 */
[----:B----4-:R0:W1:Y:S02]  /*2fa70*/  DFMA R26, R36, R26, R28 ;  /* 0x0000001a241a722b */ /* 0x010064000000001c */
[----:B0-----:R-:W4:Y:S04]  /*2fa80*/  LDL.LU.64 R28, [R1+0x10e0] ;  /* 0x0010e000011c7983 */ /* 0x001f280000300a00 */
[----:B-1----:R0:W-:Y:S04]  /*2fa90*/  STL.64 [R1+0x3a0], R26 ;  /* 0x0003a01a01007387 */ /* 0x0021e80000100a00 */
[----:B0-----:R-:W4:Y:S04]  /*2faa0*/  LDL.LU.64 R26, [R1+0x10d8] ;  /* 0x0010d800011a7983 */ /* 0x001f280000300a00 */
[----:B------:R0:W-:Y:S04]  /*2fab0*/  STL.64 [R1+0x328], R4 ;  /* 0x0003280401007387 */ /* 0x0001e80000100a00 */
[----:B0-----:R-:W4:-:S15]  /*2fac0*/  LDL.LU.64 R4, [R1+0x1f0] ;  /* 0x0001f00001047983 */ /* 0x001f1e0000300a00 */
[----:B------:R-:W-:Y:S01]  /*2fad0*/  NOP ;  /* 0x0000000000007918 */ /* 0x000fe20000000000 */
        /* <DEDUP_REMOVED lines=11> */
[----:B------:R1:W5:Y:S04]  /*2fb90*/  LDL.LU R2, [R1+0x10c0] ;  /* 0x0010c00001027983 */ /* 0x0003680000300800 */
[----:B0-----:R-:W3:-:S15]  /*2fba0*/  LDL.LU.64 R16, [R1+0x10b8] ;  /* 0x0010b80001107983 */ /* 0x001ede0000300a00 */
[----:B------:R-:W-:-:S09]  /*2fbb0*/  NOP ;  /* 0x0000000000007918 */ /* 0x000fd20000000000 */
[----:B------:R-:W-:-:S15]  /*2fbc0*/  NOP ;  /* 0x0000000000007918 */ /* 0x000fde0000000000 */
[----:B------:R-:W-:-:S15]  /*2fbd0*/  NOP ;  /* 0x0000000000007918 */ /* 0x000fde0000000000 */
[----:B----4-:R0:W4:Y:S02]  /*2fbe0*/  DFMA R20, R28, R20, R30 ;  /* 0x000000141c14722b */ /* 0x010124000000001e */
[----:B0-----:R-:W3:Y:S04]  /*2fbf0*/  LDL.LU.64 R30, [R1+0x10b0] ;  /* 0x0010b000011e7983 */ /* 0x001ee80000300a00 */
[----:B----4-:R0:W-:Y:S04]  /*2fc00*/  STL.64 [R1+0x380], R20 ;  /* 0x0003801401007387 */ /* 0x0101e80000100a00 */
[----:B0-----:R1:W5:Y:S01]  /*2fc10*/  LDL.LU R20, [R1+0x10ac] ;  /* 0x0010ac0001147983 */ /* 0x0013620000300800 */
[----:B------:R-:W-:-:S15]  /*2fc20*/  BSSY.RECONVERGENT B1, `(.L_x_476) ;  /* 0x0000054000017945 */ /* 0x000fde0003800200 */
[----:B------:R-:W-:-:S08]  /*2fc30*/  NOP ;  /* 0x0000000000007918 */ /* 0x000fd00000000000 */
        /* <DEDUP_REMOVED lines=8> */
[----:B--2---:R-:W0:Y:S02]  /*2fcc0*/  DFMA R10, R24, R10, R12 ;  /* 0x0000000a180a722b */ /* 0x004e24000000000c */
[----:B0-----:R1:W-:Y:S01]  /*2fcd0*/  STL.64 [R1+0x368], R10 ;  /* 0x0003680a01007387 */ /* 0x0013e20000100a00 */
[----:B---3--:R-:W-:Y:S01]  /*2fce0*/  LOP3.LUT R3, R17, 0x7fffffff, RZ, 0xc0, !PT ;  /* 0x7fffffff11037812 */ /* 0x008fe200078ec0ff */
[----:B------:R-:W-:-:S04]  /*2fcf0*/  ISETP.NE.AND P6, PT, R16, RZ, PT ;  /* 0x000000ff1000720c */ /* 0x000fc80003fc5270 */
[----:B------:R-:W-:-:S15]  /*2fd00*/  ISETP.EQ.AND P3, PT, R3, 0x7ff00000, PT ;  /* 0x7ff000000300780c */ /* 0x000fde0003f62270 */
[----:B------:R-:W-:-:S11]  /*2fd10*/  NOP ;  /* 0x0000000000007918 */ /* 0x000fd60000000000 */
        /* <DEDUP_REMOVED lines=8> */
[----:B------:R1:W0:Y:S02]  /*2fda0*/  DMUL R18, R30, R4 ;  /* 0x000000041e127228 */ /* 0x0002240000000000 */
        /* <DEDUP_REMOVED lines=49> */
.L_x_480:
[----:B------:R1:W5:Y:S04]  /*300c0*/  LDL R3, [R1] ;  /* 0x0000000001037983 */ /* 0x0003680000100800 */
[----:B------:R1:W-:Y:S02]  /*300d0*/  STL.64 [R1+0x58], R4 ;  /* 0x0000580401007387 */ /* 0x0003e40000100a00 */
.L_x_479:
[----:B------:R-:W-:Y:S05]  /*300e0*/  BSYNC.RECONVERGENT B2 ;  /* 0x0000000000027941 */ /* 0x000fea0003800200 */
.L_x_478:
[----:B0----5:R-:W-:-:S05]  /*300f0*/  IADD3 R3, PT, PT, R3, 0x1, RZ ;  /* 0x0000000103037810 */ /* 0x021fca0007ffe0ff */
[----:B------:R0:W-:Y:S01]  /*30100*/  STL [R1+0x510], R3 ;  /* 0x0005100301007387 */ /* 0x0001e20000100800 */
[----:B------:R-:W-:Y:S05]  /*30110*/  BRA `(.L_x_481) ;  /* 0x0000000000107947 */ /* 0x000fea0003800000 */
.L_x_477:
[----:B------:R-:W-:Y:S01]  /*30120*/  MOV R3, 0x1 ;  /* 0x0000000100037802 */ /* 0x000fe20000000f00 */
[----:B------:R-:W0:Y:S02]  /*30130*/  DMUL R4, RZ, R16 ;  /* 0x00000010ff047228 */ /* 0x000e240000000000 */
[----:B0-----:R2:W-:Y:S04]  /*30140*/  STL.64 [R1+0x58], R4 ;  /* 0x0000580401007387 */ /* 0x0015e80000100a00 */
[----:B------:R2:W-:Y:S02]  /*30150*/  STL [R1+0x510], R3 ;  /* 0x0005100301007387 */ /* 0x0005e40000100800 */
.L_x_481:
[----:B------:R-:W-:Y:S05]  /*30160*/  BSYNC.RECONVERGENT B1 ;  /* 0x0000000000017941 */ /* 0x000fea0003800200 */
.L_x_476:
[----:B------:R-:W3:Y:S04]  /*30170*/  LDL.LU.64 R30, [R1+0x208] ;  /* 0x00020800011e7983 */ /* 0x000ee80000300a00 */
[----:B-----5:R4:W-:Y:S04]  /*30180*/  STL [R1+0x13c8], R20 ;  /* 0x0013c81401007387 */ /* 0x0209e80000100800 */
[----:B--2---:R-:W2:Y:S04]  /*30190*/  LDL.64 R16, [R1+0x1a0] ;  /* 0x0001a00001107983 */ /* 0x004ea80000100a00 */
[----:B------:R-:W2:Y:S04]  /*301a0*/  LDL.LU.64 R14, [R1+0x1020] ;  /* 0x00102000010e7983 */ /* 0x000ea80000300a00 */
[----:B----4-:R-:W4:Y:S04]  /*301b0*/  LDL.LU.64 R20, [R1+0x218] ;  /* 0x0002180001147983 */ /* 0x010f280000300a00 */
[----:B------:R-:W2:Y:S04]  /*301c0*/  LDL.LU.64 R12, [R1+0x228] ;  /* 0x00022800010c7983 */ /* 0x000ea80000300a00 */
[----:B-1----:R-:W2:Y:S04]  /*301d0*/  LDL.64 R4, [R1+0x198] ;  /* 0x0001980001047983 */ /* 0x002ea80000100a00 */
[----:B0-----:R-:W2:Y:S04]  /*301e0*/  LDL R3, [R1+0x510] ;  /* 0x0005100001037983 */ /* 0x001ea80000100800 */
[----:B------:R-:W2:Y:S04]  /*301f0*/  LDL.LU.64 R10, [R1+0x1018] ;  /* 0x00101800010a7983 */ /* 0x000ea80000300a00 */
[----:B------:R-:W2:Y:S04]  /*30200*/  LDL.LU.64 R8, [R1+0x4a0] ;  /* 0x0004a00001087983 */ /* 0x000ea80000300a00 */
[----:B------:R-:W2:Y:S04]  /*30210*/  LDL.64 R6, [R1+0x190] ;  /* 0x0001900001067983 */ /* 0x000ea80000100a00 */
[----:B---3--:R0:W-:Y:S04]  /*30220*/  STL.64 [R1+0x13d0], R30 ;  /* 0x0013d01e01007387 */ /* 0x0081e80000100a00 */
[----:B0-----:R-:W3:Y:S04]  /*30230*/  LDL.LU.64 R30, [R1+0x1060] ;  /* 0x00106000011e7983 */ /* 0x001ee80000300a00 */
[----:B----4-:R0:W-:Y:S04]  /*30240*/  STL.64 [R1+0x13d8], R20 ;  /* 0x0013d81401007387 */ /* 0x0101e80000100a00 */
[----:B--2---:R1:W-:Y:S04]  /*30250*/  STL.64 [R1+0x13e8], R16 ;  /* 0x0013e81001007387 */ /* 0x0043e80000100a00 */
[----:B0-----:R-:W2:Y:S04]  /*30260*/  LDL.64 R20, [R1+0x1c0] ;  /* 0x0001c00001147983 */ /* 0x001ea80000100a00 */
[----:B-1----:R-:W2:Y:S04]  /*30270*/  LDL.LU.64 R16, [R1+0x1070] ;  /* 0x0010700001107983 */ /* 0x002ea80000300a00 */
[----:B---3--:R0:W-:Y:S04]  /*30280*/  STL.64 [R1+0x13e0], R30 ;  /* 0x0013e01e01007387 */ /* 0x0081e80000100a00 */
[----:B0-----:R-:W2:Y:S04]  /*30290*/  LDL.LU.64 R30, [R1+0x220] ;  /* 0x00022000011e7983 */ /* 0x001ea80000300a00 */
[----:B------:R0:W-:Y:S04]  /*302a0*/  STL.64 [R1+0x10b0], R18 ;  /* 0x0010b01201007387 */ /* 0x0001e80000100a00 */
[----:B0-----:R-:W3:Y:S01]  /*302b0*/  LDL.64 R18, [R1+0x1b8] ;  /* 0x0001b80001127983 */ /* 0x001ee20000100a00 */
[----:B--2---:R-:W0:Y:S03]  /*302c0*/  DFMA R20, R20, R30, R16 ;  /* 0x0000001e1414722b */ /* 0x004e260000000010 */
[----:B0-----:R0:W-:Y:S04]  /*302d0*/  STL.64 [R1+0x308], R20 ;  /* 0x0003081401007387 */ /* 0x0011e80000100a00 */
[----:B------:R-:W3:Y:S04]  /*302e0*/  LDL.LU.64 R30, [R1+0x13e0] ;  /* 0x0013e000011e7983 */ /* 0x000ee80000300a00 */
[----:B------:R1:W-:Y:S04]  /*302f0*/  STL.64 [R1+0x1118], R36 ;  /* 0x0011182401007387 */ /* 0x0003e80000100a00 */
[----:B0-----:R-:W3:Y:S04]  /*30300*/  LDL.LU.64 R20, [R1+0x13d8] ;  /* 0x0013d80001147983 */ /* 0x001ee80000300a00 */
[----:B------:R0:W-:Y:S04]  /*30310*/  STL.64 [R1+0x1108], R34 ;  /* 0x0011082201007387 */ /* 0x0001e80000100a00 */
[----:B------:R2:W-:Y:S04]  /*30320*/  STL.64 [R1+0x10f8], R32 ;  /* 0x0010f82001007387 */ /* 0x0005e80000100a00 */
[----:B------:R4:W-:Y:S04]  /*30330*/  STL.64 [R1+0x10e8], R28 ;  /* 0x0010e81c01007387 */ /* 0x0009e80000100a00 */
[----:B-1----:R-:W3:Y:S04]  /*30340*/  LDL.LU.64 R36, [R1+0x1028] ;  /* 0x0010280001247983 */ /* 0x002ee80000300a00 */
[----:B0-----:R-:W3:Y:S04]  /*30350*/  LDL.64 R34, [R1+0x1a8] ;  /* 0x0001a80001227983 */ /* 0x001ee80000100a00 */
[----:B--2---:R-:W2:Y:S04]  /*30360*/  LDL.LU.64 R32, [R1+0x1f8] ;  /* 0x0001f80001207983 */ /* 0x004ea80000300a00 */
[----:B----4-:R-:W2:Y:S04]  /*30370*/  LDL.LU.64 R28, [R1+0x1040] ;  /* 0x00104000011c7983 */ /* 0x010ea80000300a00 */
[----:B------:R-:W4:-:S15]  /*30380*/  LDL.LU.64 R16, [R1+0x13e8] ;  /* 0x0013e80001107983 */ /* 0x000f1e0000300a00 */
[----:B------:R-:W-:Y:S02]  /*30390*/  NOP ;  /* 0x0000000000007918 */ /* 0x000fe40000000000 */
[----:B---3--:R0:W1:Y:S02]  /*303a0*/  DFMA R18, R18, R20, R30 ;  /* 0x000000141212722b */ /* 0x008064000000001e */
[----:B0-----:R-:W4:Y:S04]  /*303b0*/  LDL.LU.64 R30, [R1+0x13d0] ;  /* 0x0013d000011e7983 */ /* 0x001f280000300a00 */
[----:B-1----:R-:W-:Y:S04]  /*303c0*/  STL.64 [R1+0x300], R18 ;  /* 0x0003001201007387 */ /* 0x002fe80000100a00 */
[----:B------:R0:W-:Y:S04]  /*303d0*/  STL.64 [R1+0x10d8], R26 ;  /* 0x0010d81a01007387 */ /* 0x0001e80000100a00 */
[----:B------:R1:W-:Y:S04]  /*303e0*/  STL.64 [R1+0x10c8], R24 ;  /* 0x0010c81801007387 */ /* 0x0003e80000100a00 */
[----:B------:R3:W-:Y:S04]  /*303f0*/  STL.64 [R1+0x10b8], R22 ;  /* 0x0010b81601007387 */ /* 0x0007e80000100a00 */
[----:B0-----:R-:W4:Y:S04]  /*30400*/  LDL.64 R26, [R1+0x1b0] ;  /* 0x0001b000011a7983 */ /* 0x001f280000100a00 */
[----:B-1----:R-:W4:Y:S04]  /*30410*/  LDL.LU.64 R24, [R1+0x210] ;  /* 0x0002100001187983 */ /* 0x002f280000300a00 */
[----:B---3--:R-:W3:Y:S01]  /*30420*/  LDL.LU.64 R22, [R1+0x1050] ;  /* 0x0010500001167983 */ /* 0x008ee20000300a00 */
[----:B------:R-:W-:-:S03]  /*30430*/  LOP3.LUT P3, R3, R3, 0x1, RZ, 0xc0, !PT ;  /* 0x0000000103037812 */ /* 0x000fc6000786c0ff */
[----:B------:R-:W-:Y:S04]  /*30440*/  STL [R1+0x10c0], R2 ;  /* 0x0010c00201007387 */ /* 0x000fe80000100800 */
[----:B------:R-:W3:-:S15]  /*30450*/  LDL.LU R20, [R1+0x13c8] ;  /* 0x0013c80001147983 */ /* 0x000ede0000300800 */
[----:B------:R-:W-:-:S11]  /*30460*/  NOP ;  /* 0x0000000000007918 */ /* 0x000fd60000000000 */
[----:B--2---:R0:W-:Y:S02]  /*30470*/  DFMA R18, R34, R32, R28 ;  /* 0x000000202212722b */ /* 0x0041e4000000001c */
[----:B0-----:R-:W2:Y:S04]  /*30480*/  LDL.LU.64 R34, [R1+0x438] ;  /* 0x0004380001227983 */ /* 0x001ea80000300a00 */
[----:B------:R-:W3:-:S15]  /*30490*/  LDL.64 R32, [R1+0x128] ;  /* 0x0001280001207983 */ /* 0x000ede0000100a00 */
[----:B------:R-:W-:-:S13]  /*304a0*/  NOP ;  /* 0x0000000000007918 */ /* 0x000fda0000000000 */
[----:B------:R-:W-:-:S15]  /*304b0*/  NOP ;  /* 0x0000000000007918 */ /* 0x000fde0000000000 */
[----:B------:R-:W-:-:S15]  /*304c0*/  NOP ;  /* 0x0000000000007918 */ /* 0x000fde0000000000 */
[----:B----4-:R0:W-:Y:S01]  /*304d0*/  DFMA R16, R16, R30, R36 ;  /* 0x0000001e1010722b */ /* 0x0101e20000000024 */
[----:B------:R-:W-:Y:S01]  /*304e0*/  IMAD.SHL.U32 R3, R3, 0x8, RZ ;  /* 0x0000000803037824 */ /* 0x000fe200078e00ff */
[----:B0-----:R-:W4:Y:S04]  /*304f0*/  LDL.LU.64 R36, [R1+0xe78] ;  /* 0x000e780001247983 */ /* 0x001f280000300a00 */
[----:B------:R-:W4:Y:S04]  /*30500*/  LDL.LU.64 R28, [R1+0x430] ;  /* 0x00043000011c7983 */ /* 0x000f280000300a00 */
        /* <DEDUP_REMOVED lines=63> */
[----:B-1----:R-:W2:Y:S04]  /*30900*/  LDL.LU.64 R32, [R1+0xff8] ;  /* 0x000ff80001207983 */ /* 0x002ea80000300a00 */
[----:B----4-:R0:W-:Y:S04]  /*30910*/  STL.64 [R1+0x13b0], R36 ;  /* 0x0013b02401007387 */ /* 0x0101e80000100a00 */
[----:B0-----:R-:W2:Y:S02]  /*30920*/  LDL.64 R36, [R1+0x180] ;  /* 0x0001800001247983 */ /* 0x001ea40000100a00 */
        /* <DEDUP_REMOVED lines=110> */
[----:B0-----:R-:W4:Y:S01]  /*31010*/  LDL.LU.64 R32, [R1+0xba0] ;  /* 0x000ba00001207983 */ /* 0x001f220000300a00 */
[----:B------:R-:W0:Y:S03]  /*31020*/  DFMA R4, R4, R12, R14 ;  /* 0x0000000c0404722b */ /* 0x000e26000000000e */
[----:B0-----:R0:W-:Y:S02]  /*31030*/  STL.64 [R1+0x2e0], R4 ;  /* 0x0002e00401007387 */ /* 0x0011e40000100a00 */
[----:B0-----:R-:W0:Y:S02]  /*31040*/  LDC.64 R4, c[0x4][0x18] ;  /* 0x01000600ff047b82 */ /* 0x001e240000000a00 */
[----:B--2---:R1:W-:Y:S04]  /*31050*/  STL.64 [R1+0x1250], R36 ;  /* 0x0012502401007387 */ /* 0x0043e80000100a00 */
[----:B---3--:R2:W-:Y:S04]  /*31060*/  STL.64 [R1+0x1258], R34 ;  /* 0x0012582201007387 */ /* 0x0085e80000100a00 */
[----:B-1----:R-:W3:Y:S04]  /*31070*/  LDL.64 R36, [R1+0xd8] ;  /* 0x0000d80001247983 */ /* 0x002ee80000100a00 */
[----:B--2---:R-:W2:Y:S01]  /*31080*/  LDL.LU.64 R34, [R1+0x3e8] ;  /* 0x0003e80001227983 */ /* 0x004ea20000300a00 */
[----:B0-----:R-:W-:-:S15]  /*31090*/  IMAD.WIDE.U32 R4, R3, 0x8, R4 ;  /* 0x0000000803047825 */ /* 0x001fde00078e0004 */
[----:B------:R-:W-:-:S14]  /*310a0*/  NOP ;  /* 0x0000000000007918 */ /* 0x000fdc0000000000 */
[----:B------:R-:W-:-:S15]  /*310b0*/  NOP ;  /* 0x0000000000007918 */ /* 0x000fde0000000000 */
[----:B------:R-:W0:Y:S02]  /*310c0*/  DFMA R22, R26, R24, R22 ;  /* 0x000000181a16722b */ /* 0x000e240000000016 */
[----:B0-----:R0:W-:Y:S04]  /*310d0*/  STL.64 [R1+0x2f8], R22 ;  /* 0x0002f81601007387 */ /* 0x0011e80000100a00 */
[----:B------:R1:W-:Y:S04]  /*310e0*/  STL.64 [R1+0x2f0], R18 ;  /* 0x0002f01201007387 */ /* 0x0003e80000100a00 */
[----:B------:R4:W-:Y:S04]  /*310f0*/  STL.64 [R1+0x2e8], R16 ;  /* 0x0002e81001007387 */ /* 0x0009e80000100a00 */
[----:B0-----:R-:W2:Y:S04]  /*31100*/  LDL.LU.64 R22, [R1+0x1008] ;  /* 0x0010080001167983 */ /* 0x001ea80000300a00 */
[----:B-1----:R-:W2:Y:S04]  /*31110*/  LDL.LU.64 R18, [R1+0x498] ;  /* 0x0004980001127983 */ /* 0x002ea80000300a00 */
[----:B----4-:R-:W4:Y:S04]  /*31120*/  LDL.64 R16, [R1+0x188] ;  /* 0x0001880001107983 */ /* 0x010f280000100a00 */
[----:B------:R-:W4:Y:S04]  /*31130*/  LDG.E.64.CONSTANT R14, desc[UR14][R4.64+0x30] ;  /* 0x0000300e040e7981 */ /* 0x000f28000c1e9b00 */
[----:B------:R0:W-:Y:S04]  /*31140*/  STL.64 [R1+0x1218], R32 ;  /* 0x0012182001007387 */ /* 0x0001e80000100a00 */
[----:B------:R-:W4:Y:S01]  /*31150*/  LDG.E.64.CONSTANT R30, desc[UR14][R4.64+0x28] ;  /* 0x0000280e041e7981 */ /* 0x000f22000c1e9b00 */
[----:B------:R-:W-:-:S03]  /*31160*/  LOP3.LUT R20, R20, 0xfffffffe, RZ, 0xc0, !PT ;  /* 0xfffffffe14147812 */ /* 0x000fc600078ec0ff */
[----:B------:R-:W4:Y:S04]  /*31170*/  LDL.64 R26, [R1+0x120] ;  /* 0x00012000011a7983 */ /* 0x000f280000100a00 */
[----:B0-----:R-:W4:Y:S04]  /*31180*/  LDL.LU.64 R32, [R1+0xbb8] ;  /* 0x000bb80001207983 */ /* 0x001f280000300a00 */
[----:B------:R-:W4:Y:S04]  /*31190*/  LDL.LU.64 R24, [R1+0xd78] ;  /* 0x000d780001187983 */ /* 0x000f280000300a00 */
[----:B------:R-:W4:Y:S04]  /*311a0*/  LDG.E.64.CONSTANT R12, desc[UR14][R4.64+0x20] ;  /* 0x0000200e040c7981 */ /* 0x000f28000c1e9b00 */
[----:B---3--:R0:W-:Y:S04]  /*311b0*/  STL.64 [R1+0x1268], R36 ;  /* 0x0012682401007387 */ /* 0x0081e80000100a00 */
[----:B--2---:R1:W-:Y:S04]  /*311c0*/  STL.64 [R1+0x1270], R34 ;  /* 0x0012702201007387 */ /* 0x0043e80000100a00 */
[----:B0-----:R-:W2:Y:S04]  /*311d0*/  LDL.64 R36, [R1+0xe0] ;  /* 0x0000e00001247983 */ /* 0x001ea80000100a00 */
[----:B-1----:R-:W3:Y:S01]  /*311e0*/  LDL.LU.64 R34, [R1+0x3f0] ;  /* 0x0003f00001227983 */ /* 0x002ee20000300a00 */
[----:B------:R-:W0:Y:S03]  /*311f0*/  DFMA R2, R6, R8, R10 ;  /* 0x000000080602722b */ /* 0x000e26000000000a */
[----:B0-----:R-:W-:Y:S04]  /*31200*/  STL.64 [R1+0x310], R2 ;  /* 0x0003100201007387 */ /* 0x001fe80000100a00 */
[----:B----4-:R0:W-:Y:S01]  /*31210*/  STL.64 [R1+0x1128], R14 ;  /* 0x0011280e01007387 */ /* 0x0101e20000100a00 */
[----:B------:R-:W-:-:S03]  /*31220*/  @P3 LOP3.LUT R20, R20, 0x1, RZ, 0xfc, !PT ;  /* 0x0000000114143812 */ /* 0x000fc600078efcff */
[----:B------:R-:W4:Y:S04]  /*31230*/  LDG.E.64.CONSTANT R6, desc[UR14][R4.64+0x8] ;  /* 0x0000080e04067981 */ /* 0x000f28000c1e9b00 */
[----:B------:R1:W-:Y:S04]  /*31240*/  STL.64 [R1+0x1120], R30 ;  /* 0x0011201e01007387 */ /* 0x0003e80000100a00 */
[----:B0-----:R-:W4:Y:S04]  /*31250*/  LDL.64 R14, [R1+0x110] ;  /* 0x00011000010e7983 */ /* 0x001f280000100a00 */
[----:B------:R0:W-:Y:S04]  /*31260*/  STL.64 [R1+0x1230], R32 ;  /* 0x0012302001007387 */ /* 0x0001e80000100a00 */
[----:B-1----:R-:W4:Y:S04]  /*31270*/  LDL.LU.64 R30, [R1+0xda8] ;  /* 0x000da800011e7983 */ /* 0x002f280000300a00 */
[----:B------:R-:W4:Y:S04]  /*31280*/  LDG.E.64.CONSTANT R8, desc[UR14][R4.64+0x10] ;  /* 0x0000100e04087981 */ /* 0x000f28000c1e9b00 */
[----:B0-----:R-:W4:Y:S04]  /*31290*/  LDL.LU.64 R32, [R1+0xbf8] ;  /* 0x000bf80001207983 */ /* 0x001f280000300a00 */
[----:B------:R-:W4:-:S15]  /*312a0*/  LDG.E.64.CONSTANT R10, desc[UR14][R4.64+0x18] ;  /* 0x0000180e040a7981 */ /* 0x000f1e000c1e9b00 */
[----:B------:R-:W-:-:S10]  /*312b0*/  NOP ;  /* 0x0000000000007918 */ /* 0x000fd40000000000 */
[----:B------:R0:W-:Y:S01]  /*312c0*/  DFMA R2, R16, R18, R22 ;  /* 0x000000121002722b */ /* 0x0001e20000000016 */
[----:B--2---:R1:W-:Y:S04]  /*312d0*/  STL.64 [R1+0x1280], R36 ;  /* 0x0012802401007387 */ /* 0x0043e80000100a00 */
[----:B---3--:R2:W-:Y:S04]  /*312e0*/  STL.64 [R1+0x1288], R34 ;  /* 0x0012882201007387 */ /* 0x0085e80000100a00 */
[----:B0-----:R-:W3:Y:S04]  /*312f0*/  LDL.LU.64 R18, [R1+0xd48] ;  /* 0x000d480001127983 */ /* 0x001ee80000300a00 */
[----:B------:R-:W3:Y:S04]  /*31300*/  LDL.LU.64 R16, [R1+0x420] ;  /* 0x0004200001107983 */ /* 0x000ee80000300a00 */
[----:B-1----:R-:W3:Y:S04]  /*31310*/  LDL.64 R36, [R1+0xe8] ;  /* 0x0000e80001247983 */ /* 0x002ee80000100a00 */
[----:B--2---:R-:W2:Y:S04]  /*31320*/  LDL.LU.64 R34, [R1+0x3f8] ;  /* 0x0003f80001227983 */ /* 0x004ea80000300a00 */
[----:B------:R0:W-:Y:S04]  /*31330*/  STL [R1+0x10e0], R20 ;  /* 0x0010e01401007387 */ /* 0x0001e80000100800 */
[----:B------:R-:W2:Y:S04]  /*31340*/  LDL.LU.64 R22, [R1+0x428] ;  /* 0x0004280001167983 */ /* 0x000ea80000300a00 */
[----:B----4-:R-:W-:Y:S04]  /*31350*/  STL.64 [R1+0x10d0], R6 ;  /* 0x0010d00601007387 */ /* 0x010fe80000100a00 */
[----:B0-----:R-:W4:Y:S04]  /*31360*/  LDL.64 R20, [R1+0x118] ;  /* 0x0001180001147983 */ /* 0x001f280000100a00 */
[----:B------:R0:W-:-:S15]  /*31370*/  STL.64 [R1+0x1248], R32 ;  /* 0x0012482001007387 */ /* 0x0001de0000100a00 */
[----:B------:R-:W-:-:S08]  /*31380*/  NOP ;  /* 0x0000000000007918 */ /* 0x000fd00000000000 */
[----:B------:R-:W1:Y:S01]  /*31390*/  DFMA R26, R26, R28, R30 ;  /* 0x0000001c1a1a722b */ /* 0x000e62000000001e */
[----:B------:R-:W-:Y:S04]  /*313a0*/  STL.64 [R1+0x10f0], R8 ;  /* 0x0010f00801007387 */ /* 0x000fe80000100a00 */
[----:B------:R-:W-:Y:S04]  /*313b0*/  STL.64 [R1+0x1100], R10 ;  /* 0x0011000a01007387 */ /* 0x000fe80000100a00 */
[----:B0-----:R-:W4:Y:S04]  /*313c0*/  LDL.LU.64 R32, [R1+0xc10] ;  /* 0x000c100001207983 */ /* 0x001f280000300a00 */
[----:B------:R-:W-:Y:S04]  /*313d0*/  STL.64 [R1+0x1110], R12 ;  /* 0x0011100c01007387 */ /* 0x000fe80000100a00 */
[----:B------:R-:W4:-:S15]  /*313e0*/  LDL.LU.64 R4, [R1+0x410] ;  /* 0x0004100001047983 */ /* 0x000f1e0000300a00 */
[----:B------:R-:W-:Y:S02]  /*313f0*/  NOP ;  /* 0x0000000000007918 */ /* 0x000fe40000000000 */
[----:B------:R-:W-:-:S15]  /*31400*/  NOP ;  /* 0x0000000000007918 */ /* 0x000fde0000000000 */
[----:B------:R-:W-:-:S15]  /*31410*/  NOP ;  /* 0x0000000000007918 */ /* 0x000fde0000000000 */
[----:B---3--:R0:W-:Y:S01]  /*31420*/  DFMA R14, R14, R16, R18 ;  /* 0x000000100e0e722b */ /* 0x0081e20000000012 */
[----:B------:R3:W-:Y:S04]  /*31430*/  STL.64 [R1+0x1298], R36 ;  /* 0x0012982401007387 */ /* 0x0007e80000100a00 */
[----:B--2---:R2:W-:Y:S04]  /*31440*/  STL.64 [R1+0x12a0], R34 ;  /* 0x0012a02201007387 */ /* 0x0045e80000100a00 */
[----:B0-----:R-:W4:Y:S04]  /*31450*/  LDL.64 R16, [R1+0xf0] ;  /* 0x0000f00001107983 */ /* 0x001f280000100a00 */
[----:B---3--:R-:W3:Y:S04]  /*31460*/  LDL.LU.64 R36, [R1+0x400] ;  /* 0x0004000001247983 */ /* 0x008ee80000300a00 */
[----:B--2---:R-:W2:Y:S04]  /*31470*/  LDL.LU.64 R34, [R1+0xca8] ;  /* 0x000ca80001227983 */ /* 0x004ea80000300a00 */
[----:B-1----:R0:W-:Y:S04]  /*31480*/  STL.64 [R1+0x270], R26 ;  /* 0x0002701a01007387 */ /* 0x0021e80000100a00 */
[----:B------:R1:W-:Y:S04]  /*31490*/  STL.64 [R1+0x2d8], R2 ;  /* 0x0002d80201007387 */ /* 0x0003e80000100a00 */
[----:B------:R-:W2:Y:S04]  /*314a0*/  LDL.LU.64 R12, [R1+0xd10] ;  /* 0x000d1000010c7983 */ /* 0x000ea80000300a00 */
[----:B0-----:R-:W2:Y:S04]  /*314b0*/  LDL.LU.64 R26, [R1+0xb18] ;  /* 0x000b1800011a7983 */ /* 0x001ea80000300a00 */
[----:B------:R-:W2:Y:S04]  /*314c0*/  LDL.LU.64 R10, [R1+0x418] ;  /* 0x00041800010a7983 */ /* 0x000ea80000300a00 */
[----:B------:R-:W2:Y:S04]  /*314d0*/  LDL.64 R8, [R1+0x108] ;  /* 0x0001080001087983 */ /* 0x000ea80000100a00 */
[----:B----4-:R0:W-:Y:S04]  /*314e0*/  STL.64 [R1+0x1260], R32 ;  /* 0x0012602001007387 */ /* 0x0101e80000100a00 */
[----:B------:R-:W4:Y:S04]  /*314f0*/  LDL.LU.64 R6, [R1+0xce0] ;  /* 0x000ce00001067983 */ /* 0x000f280000300a00 */
[----:B-1----:R-:W4:Y:S04]  /*31500*/  LDL.64 R2, [R1+0x100] ;  /* 0x0001000001027983 */ /* 0x002f280000100a00 */
[----:B0-----:R-:W4:Y:S07]  /*31510*/  LDL.LU.64 R32, [R1+0xc48] ;  /* 0x000c480001207983 */ /* 0x001f2e0000300a00 */
[----:B------:R0:W-:Y:S01]  /*31520*/  DFMA R20, R20, R22, R24 ;  /* 0x000000161414722b */ /* 0x0001e20000000018 */
[----:B------:R-:W4:Y:S04]  /*31530*/  LDL.LU.64 R30, [R1+0x3b8] ;  /* 0x0003b800011e7983 */ /* 0x000f280000300a00 */
[----:B0-----:R-:W4:Y:S04]  /*31540*/  LDL.LU.64 R24, [R1+0x3b0] ;  /* 0x0003b00001187983 */ /* 0x001f280000300a00 */
[----:B------:R-:W4:Y:S04]  /*31550*/  LDL.64 R22, [R1+0xa0] ;  /* 0x0000a00001167983 */ /* 0x000f280000100a00 */
[----:B------:R-:W4:Y:S04]  /*31560*/  LDL.64 R28, [R1+0xa8] ;  /* 0x0000a800011c7983 */ /* 0x000f280000100a00 */
[----:B------:R-:W4:Y:S04]  /*31570*/  LDL.LU.64 R18, [R1+0x3a8] ;  /* 0x0003a80001127983 */ /* 0x000f280000300a00 */
[----:B------:R0:W-:Y:S04]  /*31580*/  STL.64 [R1+0x12a8], R16 ;  /* 0x0012a81001007387 */ /* 0x0001e80000100a00 */
[----:B---3--:R1:W-:Y:S04]  /*31590*/  STL.64 [R1+0x12b0], R36 ;  /* 0x0012b02401007387 */ /* 0x0083e80000100a00 */
[----:B--2---:R2:W-:Y:S04]  /*315a0*/  STL.64 [R1+0x12b8], R34 ;  /* 0x0012b82201007387 */ /* 0x0045e80000100a00 */
[----:B0-----:R-:W3:Y:S04]  /*315b0*/  LDL.64 R16, [R1+0xf8] ;  /* 0x0000f80001107983 */ /* 0x001ee80000100a00 */
[----:B-1----:R-:W3:Y:S04]  /*315c0*/  LDL.LU.64 R36, [R1+0x408] ;  /* 0x0004080001247983 */ /* 0x002ee80000300a00 */
[----:B--2---:R-:W3:Y:S04]  /*315d0*/  LDL.LU.64 R34, [R1+0xcc8] ;  /* 0x000cc80001227983 */ /* 0x004ee80000300a00 */
[----:B----4-:R0:W-:Y:S04]  /*315e0*/  STL.64 [R1+0x1278], R32 ;  /* 0x0012782001007387 */ /* 0x0101e80000100a00 */
[----:B0-----:R-:W2:-:S15]  /*315f0*/  LDL.LU.64 R32, [R1+0xc60] ;  /* 0x000c600001207983 */ /* 0x001e9e0000300a00 */
        /* <DEDUP_REMOVED lines=65> */
[----:B--2---:R-:W0:Y:S02]  /*31a10*/  DFMA R36, R36, R34, R32 ;  /* 0x000000222424722b */ /* 0x004e240000000020 */
[----:B0-----:R0:W-:Y:S04]  /*31a20*/  STL.64 [R1+0x208], R36 ;  /* 0x0002082401007387 */ /* 0x0011e80000100a00 */
[----:B------:R-:W3:Y:S04]  /*31a30*/  LDL.LU.64 R34, [R1+0x11f8] ;  /* 0x0011f80001227983 */ /* 0x000ee80000300a00 */
[----:B------:R1:W-:Y:S04]  /*31a40*/  STL.64 [R1+0x268], R20 ;  /* 0x0002681401007387 */ /* 0x0003e80000100a00 */
[----:B0-----:R-:W3:Y:S04]  /*31a50*/  LDL.LU.64 R36, [R1+0x11f0] ;  /* 0x0011f00001247983 */ /* 0x001ee80000300a00 */
[----:B------:R0:W-:Y:S04]  /*31a60*/  STL.64 [R1+0x260], R14 ;  /* 0x0002600e01007387 */ /* 0x0001e80000100a00 */
[----:B-1----:R-:W2:Y:S04]  /*31a70*/  LDL.LU.64 R20, [R1+0xaf8] ;  /* 0x000af80001147983 */ /* 0x002ea80000300a00 */
[----:B------:R-:W4:Y:S04]  /*31a80*/  LDL.LU.64 R32, [R1+0x1200] ;  /* 0x0012000001207983 */ /* 0x000f280000300a00 */
[----:B0-----:R-:W2:-:S15]  /*31a90*/  LDL.64 R14, [R1+0x98] ;  /* 0x00009800010e7983 */ /* 0x001e9e0000100a00 */
[----:B------:R-:W-:-:S04]  /*31aa0*/  NOP ;  /* 0x0000000000007918 */ /* 0x000fc80000000000 */
[----:B------:R-:W-:-:S15]  /*31ab0*/  NOP ;  /* 0x0000000000007918 */ /* 0x000fde0000000000 */
[----:B---3--:R-:W-:-:S15]  /*31ac0*/  DFMA R34, R34, R36, R16 ;  /* 0x000000242222722b */ /* 0x008fde0000000010 */
[----:B------:R-:W-:-:S04]  /*31ad0*/  NOP ;  /* 0x0000000000007918 */ /* 0x000fc80000000000 */
[----:B------:R-:W-:-:S15]  /*31ae0*/  NOP ;  /* 0x0000000000007918 */ /* 0x000fde0000000000 */
[----:B------:R-:W-:-:S15]  /*31af0*/  NOP ;  /* 0x0000000000007918 */ /* 0x000fde0000000000 */
[----:B------:R-:W-:-:S15]  /*31b00*/  NOP ;  /* 0x0000000000007918 */ /* 0x000fde0000000000 */
[----:B------:R-:W0:Y:S02]  /*31b10*/  DFMA R16, R22, R24, R26 ;  /* 0x000000181610722b */ /* 0x000e24000000001a */
[----:B0-----:R0:W-:Y:S04]  /*31b20*/  STL.64 [R1+0x1e8], R16 ;  /* 0x0001e81001007387 */ /* 0x0011e80000100a00 */
[----:B0-----:R-:W3:Y:S04]  /*31b30*/  LDL.64 R16, [R1+0x38] ;  /* 0x0000380001107983 */ /* 0x001ee80000100a00 */
[----:B---3--:R0:W-:Y:S04]  /*31b40*/  STL.64 [R1+0x1148], R16 ;  /* 0x0011481001007387 */ /* 0x0081e80000100a00 */
[----:B0-----:R-:W3:Y:S04]  /*31b50*/  LDL.64 R16, [R1+0x40] ;  /* 0x0000400001107983 */ /* 0x001ee80000100a00 */
[----:B---3--:R0:W-:Y:S04]  /*31b60*/  STL.64 [R1+0x1160], R16 ;  /* 0x0011601001007387 */ /* 0x0081e80000100a00 */
[----:B0-----:R-:W3:Y:S04]  /*31b70*/  LDL.64 R16, [R1+0x48] ;  /* 0x0000480001107983 */ /* 0x001ee80000100a00 */
[----:B---3--:R0:W-:Y:S04]  /*31b80*/  STL.64 [R1+0x1178], R16 ;  /* 0x0011781001007387 */ /* 0x0081e80000100a00 */
[----:B0-----:R-:W3:Y:S04]  /*31b90*/  LDL.64 R16, [R1+0x50] ;  /* 0x0000500001107983 */ /* 0x001ee80000100a00 */
[----:B---3--:R0:W-:Y:S04]  /*31ba0*/  STL.64 [R1+0x1190], R16 ;  /* 0x0011901001007387 */ /* 0x0081e80000100a00 */
[----:B0-----:R-:W3:-:S15]  /*31bb0*/  LDL.64 R16, [R1+0x68] ;  /* 0x0000680001107983 */ /* 0x001ede0000100a00 */
[----:B------:R-:W-:-:S11]  /*31bc0*/  NOP ;  /* 0x0000000000007918 */ /* 0x000fd60000000000 */
[----:B------:R0:W1:Y:S01]  /*31bd0*/  DFMA R8, R8, R10, R12 ;  /* 0x0000000a0808722b */ /* 0x000062000000000c */
[----:B---3--:R3:W-:-:S15]  /*31be0*/  STL.64 [R1+0x11a8], R16 ;  /* 0x0011a81001007387 */ /* 0x0087de0000100a00 */
[----:B------:R-:W-:-:S03]  /*31bf0*/  NOP ;  /* 0x0000000000007918 */ /* 0x000fc60000000000 */
[----:B------:R-:W-:-:S15]  /*31c00*/  NOP ;  /* 0x0000000000007918 */ /* 0x000fde0000000000 */
[----:B------:R-:W-:-:S15]  /*31c10*/  NOP ;  /* 0x0000000000007918 */ /* 0x000fde0000000000 */
[----:B------:R-:W-:-:S15]  /*31c20*/  NOP ;  /* 0x0000000000007918 */ /* 0x000fde0000000000 */
[----:B------:R-:W0:Y:S02]  /*31c30*/  DFMA R2, R2, R4, R6 ;  /* 0x000000040202722b */ /* 0x000e240000000006 */
[----:B0-----:R-:W2:Y:S04]  /*31c40*/  LDL.LU.64 R12, [R1+0xab8] ;  /* 0x000ab800010c7983 */ /* 0x001ea80000300a00 */
[----:B------:R-:W2:Y:S04]  /*31c50*/  LDL.LU.64 R10, [R1+0x318] ;  /* 0x00031800010a7983 */ /* 0x000ea80000300a00 */
[----:B---3--:R-:W3:Y:S04]  /*31c60*/  LDL.64 R16, [R1+0x70] ;  /* 0x0000700001107983 */ /* 0x008ee80000100a00 */
[----:B-1----:R0:W-:Y:S04]  /*31c70*/  STL.64 [R1+0x258], R8 ;  /* 0x0002580801007387 */ /* 0x0021e80000100a00 */
[----:B------:R1:W-:Y:S04]  /*31c80*/  STL.64 [R1+0x250], R2 ;  /* 0x0002500201007387 */ /* 0x0003e80000100a00 */
[----:B------:R-:W2:Y:S04]  /*31c90*/  LDL.LU.64 R6, [R1+0xa90] ;  /* 0x000a900001067983 */ /* 0x000ea80000300a00 */
[----:B0-----:R-:W2:Y:S04]  /*31ca0*/  LDL.64 R8, [R1+0x90] ;  /* 0x0000900001087983 */ /* 0x001ea80000100a00 */
[----:B------:R-:W2:Y:S04]  /*31cb0*/  LDL.LU.64 R4, [R1+0x320] ;  /* 0x0003200001047983 */ /* 0x000ea80000300a00 */
[----:B-1----:R-:W2:Y:S04]  /*31cc0*/  LDL.64 R2, [R1+0x88] ;  /* 0x0000880001027983 */ /* 0x002ea80000100a00 */
[----:B---3--:R0:W-:Y:S04]  /*31cd0*/  STL.64 [R1+0x11c0], R16 ;  /* 0x0011c01001007387 */ /* 0x0081e80000100a00 */
[----:B0-----:R-:W3:-:S15]  /*31ce0*/  LDL.64 R16, [R1+0x78] ;  /* 0x0000780001107983 */ /* 0x001ede0000100a00 */
[----:B------:R-:W-:-:S07]  /*31cf0*/  NOP ;  /* 0x0000000000007918 */ /* 0x000fce0000000000 */
[----:B----4-:R-:W0:Y:S01]  /*31d00*/  DFMA R28, R28, R30, R32 ;  /* 0x0000001e1c1c722b */ /* 0x010e220000000020 */
[----:B------:R-:W-:Y:S04]  /*31d10*/  STL.64 [R1+0x1f8], R34 ;  /* 0x0001f82201007387 */ /* 0x000fe80000100a00 */
[----:B0-----:R-:W-:-:S15]  /*31d20*/  STL.64 [R1+0x1f0], R28 ;  /* 0x0001f01c01007387 */ /* 0x001fde0000100a00 */
[----:B------:R-:W-:-:S14]  /*31d30*/  NOP ;  /* 0x0000000000007918 */ /* 0x000fdc0000000000 */
[----:B------:R-:W-:-:S15]  /*31d40*/  NOP ;  /* 0x0000000000007918 */ /* 0x000fde0000000000 */
[----:B------:R-:W-:-:S15]  /*31d50*/  NOP ;  /* 0x0000000000007918 */ /* 0x000fde0000000000 */
[----:B--2---:R-:W0:Y:S02]  /*31d60*/  DFMA R14, R14, R18, R20 ;  /* 0x000000120e0e722b */ /* 0x004e240000000014 */
        /* <DEDUP_REMOVED lines=13> */
[----:B---3--:R0:W-:Y:S04]  /*31e40*/  STL.64 [R1+0x11d8], R16 ;  /* 0x0011d81001007387 */ /* 0x0081e80000100a00 */
[----:B0-----:R-:W2:Y:S04]  /*31e50*/  LDL.64 R16, [R1+0x80] ;  /* 0x0000800001107983 */ /* 0x001ea80000100a00 */
[----:B------:R-:W3:Y:S04]  /*31e60*/  LDL.LU.64 R14, [R1+0x7d0] ;  /* 0x0007d000010e7983 */ /* 0x000ee80000300a00 */
[----:B------:R-:W4:Y:S04]  /*31e70*/  LDL.LU.64 R30, [R1+0x390] ;  /* 0x00039000011e7983 */ /* 0x000f280000300a00 */
[----:B------:R-:W2:Y:S04]  /*31e80*/  LDL.64 R36, [R1+0x30] ;  /* 0x0000300001247983 */ /* 0x000ea80000100a00 */
[----:B------:R-:W2:Y:S04]  /*31e90*/  LDL.LU.64 R12, [R1+0x7b0] ;  /* 0x0007b000010c7983 */ /* 0x000ea80000300a00 */
        /* <DEDUP_REMOVED lines=13> */
[----:B---3--:R0:W-:Y:S04]  /*31f70*/  STL.64 [R1+0x1138], R14 ;  /* 0x0011380e01007387 */ /* 0x0081e80000100a00 */
[----:B----4-:R1:W-:Y:S04]  /*31f80*/  STL.64 [R1+0x1140], R30 ;  /* 0x0011401e01007387 */ /* 0x0103e80000100a00 */
[----:B0-----:R-:W3:Y:S04]  /*31f90*/  LDL.LU.64 R14, [R1+0x378] ;  /* 0x00037800010e7983 */ /* 0x001ee80000300a00 */
[----:B-1----:R-:W4:Y:S04]  /*31fa0*/  LDL.LU.64 R30, [R1+0x7e8] ;  /* 0x0007e800011e7983 */ /* 0x002f280000300a00 */
        /* <DEDUP_REMOVED lines=86> */
[----:B------:R-:W2:-:S15]  /*32510*/  LDL.LU.64 R14, [R1+0x1138] ;  /* 0x00113800010e7983 */ /* 0x000e9e0000300a00 */
[----:B------:R-:W-:-:S13]  /*32520*/  NOP ;  /* 0x0000000000007918 */ /* 0x000fda0000000000 */
[----:B------:R-:W-:-:S15]  /*32530*/  NOP ;  /* 0x0000000000007918 */ /* 0x000fde0000000000 */
[----:B------:R-:W-:-:S15]  /*32540*/  NOP ;  /* 0x0000000000007918 */ /* 0x000fde0000000000 */
[----:B--2---:R-:W0:Y:S02]  /*32550*/  DFMA R36, R36, R30, R14 ;  /* 0x0000001e2424722b */ /* 0x004e24000000000e */
[----:B0-----:R0:W-:Y:S04]  /*32560*/  STL.64 [R1+0x390], R36 ;  /* 0x0003902401007387 */ /* 0x0011e80000100a00 */
[----:B------:R1:W-:Y:S04]  /*32570*/  STL.64 [R1+0x378], R16 ;  /* 0x0003781001007387 */ /* 0x0003e80000100a00 */
[----:B------:R-:W2:Y:S04]  /*32580*/  LDL.LU.64 R30, [R1+0x1120] ;  /* 0x00112000011e7983 */ /* 0x000ea80000300a00 */
[----:B0-----:R-:W3:Y:S04]  /*32590*/  LDL.LU.64 R36, [R1+0x1118] ;  /* 0x0011180001247983 */ /* 0x001ee80000300a00 */
[----:B-1----:R-:W4:Y:S04]  /*325a0*/  LDL.LU.64 R16, [R1+0x1130] ;  /* 0x0011300001107983 */ /* 0x002f280000300a00 */
[----:B------:R-:W2:-:S15]  /*325b0*/  LDL.LU.64 R14, [R1+0x1128] ;  /* 0x00112800010e7983 */ /* 0x000e9e0000300a00 */
[----:B------:R-:W-:-:S12]  /*325c0*/  NOP ;  /* 0x0000000000007918 */ /* 0x000fd80000000000 */
[----:B------:R-:W-:-:S15]  /*325d0*/  NOP ;  /* 0x0000000000007918 */ /* 0x000fde0000000000 */
[----:B---3--:R-:W0:Y:S02]  /*325e0*/  DFMA R34, R36, R34, R12 ;  /* 0x000000222422722b */ /* 0x008e24000000000c */
[----:B0-----:R0:W-:Y:S04]  /*325f0*/  STL.64 [R1+0x3a8], R34 ;  /* 0x0003a82201007387 */ /* 0x0011e80000100a00 */
[----:B------:R-:W3:Y:S04]  /*32600*/  LDL.LU.64 R12, [R1+0x1110] ;  /* 0x00111000010c7983 */ /* 0x000ee80000300a00 */
[----:B0-----:R-:W2:-:S15]  /*32610*/  LDL.LU.64 R34, [R1+0x1108] ;  /* 0x0011080001227983 */ /* 0x001e9e0000300a00 */
[----:B------:R-:W-:-:S09]  /*32620*/  NOP ;  /* 0x0000000000007918 */ /* 0x000fd20000000000 */
        /* <DEDUP_REMOVED lines=18> */
[----:B------:R-:W2:Y:S04]  /*32750*/  LDL.LU R21, [R1+0x5c4] ;  /* 0x0005c40001157983 */ /* 0x000ea80000300800 */
[----:B------:R1:W5:Y:S04]  /*32760*/  LDL.LU R20, [R1+0x10e0] ;  /* 0x0010e00001147983 */ /* 0x0003680000300800 */
[----:B0-----:R-:W2:-:S15]  /*32770*/  LDL.LU.64 R26, [R1+0x10d8] ;  /* 0x0010d800011a7983 */ /* 0x001e9e0000300a00 */
        /* <DEDUP_REMOVED lines=11> */
[----:B0-----:R0:W-:Y:S01]  /*32830*/  STL.64 [R1+0x428], R22 ;  /* 0x0004281601007387 */ /* 0x0011e20000100a00 */
[----:B------:R-:W-:-:S03]  /*32840*/  HFMA2 R3, -RZ, RZ, 1.4736328125, -236.625 ;  /* 0x3de5db65ff037431 */ /* 0x000fc600000001ff */
[----:B------:R1:W5:Y:S04]  /*32850*/  LDL.LU R2, [R1+0x10c0] ;  /* 0x0010c00001027983 */ /* 0x0003680000300800 */
[----:B0-----:R-:W2:-:S15]  /*32860*/  LDL.LU.64 R22, [R1+0x10b8] ;  /* 0x0010b80001167983 */ /* 0x001e9e0000300a00 */
[----:B------:R-:W-:-:S09]  /*32870*/  NOP ;  /* 0x0000000000007918 */ /* 0x000fd20000000000 */
[----:B------:R-:W-:-:S15]  /*32880*/  NOP ;  /* 0x0000000000007918 */ /* 0x000fde0000000000 */
[----:B------:R-:W-:-:S15]  /*32890*/  NOP ;  /* 0x0000000000007918 */ /* 0x000fde0000000000 */
[----:B----4-:R-:W-:-:S15]  /*328a0*/  DMUL R16, R16, R16 ;  /* 0x0000001010107228 */ /* 0x010fde0000000000 */
[----:B------:R-:W-:-:S04]  /*328b0*/  NOP ;  /* 0x0000000000007918 */ /* 0x000fc80000000000 */
[----:B------:R-:W-:-:S15]  /*328c0*/  NOP ;  /* 0x0000000000007918 */ /* 0x000fde0000000000 */
[----:B------:R-:W-:-:S15]  /*328d0*/  NOP ;  /* 0x0000000000007918 */ /* 0x000fde0000000000 */
[----:B------:R-:W-:-:S15]  /*328e0*/  NOP ;  /* 0x0000000000007918 */ /* 0x000fde0000000000 */
[----:B--2---:R0:W2:Y:S02]  /*328f0*/  DFMA R4, R22, R4, R18 ;  /* 0x000000041604722b */ /* 0x0040a40000000012 */
[----:B0-----:R-:W4:Y:S04]  /*32900*/  LDL.LU.64 R18, [R1+0x10b0] ;  /* 0x0010b00001127983 */ /* 0x001f280000300a00 */
[----:B--2---:R0:W-:Y:S02]  /*32910*/  STL.64 [R1+0x438], R4 ;  /* 0x0004380401007387 */ /* 0x0041e40000100a00 */
[----:B0-----:R-:W-:Y:S01]  /*32920*/  MOV R4, 0x79785eba ;  /* 0x79785eba00047802 */ /* 0x001fe20000000f00 */
[----:B------:R-:W-:-:S04]  /*32930*/  FSEL R5, R3, -0.082518599927425384521, !P3 ;  /* 0xbda8ff8303057808 */ /* 0x000fc80005800000 */
[----:B------:R-:W-:-:S15]  /*32940*/  FSEL R4, -R4, 4.2945490664224492434e-19, !P3 ;  /* 0x20fd816404047808 */ /* 0x000fde0005800100 */
[----:B------:R-:W-:-:S06]  /*32950*/  NOP ;  /* 0x0000000000007918 */ /* 0x000fcc0000000000 */
[----:B------:R-:W-:-:S15]  /*32960*/  NOP ;  /* 0x0000000000007918 */ /* 0x000fde0000000000 */
[----:B------:R-:W-:-:S15]  /*32970*/  NOP ;  /* 0x0000000000007918 */ /* 0x000fde0000000000 */
[----:B------:R0:W2:Y:S02]  /*32980*/  DFMA R4, R16, R4, R6 ;  /* 0x000000041004722b */ /* 0x0000a40000000006 */
[----:B0-----:R-:W4:Y:S01]  /*32990*/  LDL.LU.64 R6, [R1+0x200] ;  /* 0x0002000001067983 */ /* 0x001f220000300a00 */
[----:B------:R-:W-:-:S15]  /*329a0*/  BSSY.RECONVERGENT B1, `(.L_x_482) ;  /* 0x000005e000017945 */ /* 0x000fde0003800200 */
[----:B------:R-:W-:Y:S01]  /*329b0*/  NOP ;  /* 0x0000000000007918 */ /* 0x000fe20000000000 */
[----:B------:R-:W-:-:S15]  /*329c0*/  NOP ;  /* 0x0000000000007918 */ /* 0x000fde0000000000 */
[----:B------:R-:W-:-:S15]  /*329d0*/  NOP ;  /* 0x0000000000007918 */ /* 0x000fde0000000000 */
[----:B------:R-:W-:-:S15]  /*329e0*/  NOP ;  /* 0x0000000000007918 */ /* 0x000fde0000000000 */
[----:B--2---:R-:W0:-:S15]  /*329f0*/  DFMA R4, R16, R4, R8 ;  /* 0x000000041004722b */ /* 0x004e1e0000000008 */
[----:B------:R-:W-:-:S04]  /*32a00*/  NOP ;  /* 0x0000000000007918 */ /* 0x000fc80000000000 */
[----:B------:R-:W-:-:S15]  /*32a10*/  NOP ;  /* 0x0000000000007918 */ /* 0x000fde0000000000 */
[----:B------:R-:W-:-:S15]  /*32a20*/  NOP ;  /* 0x0000000000007918 */ /* 0x000fde0000000000 */
[----:B------:R-:W-:-:S15]  /*32a30*/  NOP ;  /* 0x0000000000007918 */ /* 0x000fde0000000000 */
[----:B0-----:R-:W3:-:S15]  /*32a40*/  DFMA R4, R16, R4, R10 ;  /* 0x000000041004722b */ /* 0x001ede000000000a */
[----:B------:R-:W-:-:S04]  /*32a50*/  NOP ;  /* 0x0000000000007918 */ /* 0x000fc80000000000 */
[----:B------:R-:W-:-:S15]  /*32a60*/  NOP ;  /* 0x0000000000007918 */ /* 0x000fde0000000000 */
[----:B------:R-:W-:-:S15]  /*32a70*/  NOP ;  /* 0x0000000000007918 */ /* 0x000fde0000000000 */
[----:B------:R-:W-:-:S15]  /*32a80*/  NOP ;  /* 0x0000000000007918 */ /* 0x000fde0000000000 */
[----:B---3--:R-:W0:Y:S01]  /*32a90*/  DFMA R4, R16, R4, R12 ;  /* 0x000000041004722b */ /* 0x008e22000000000c */
[----:B----4-:R-:W-:Y:S01]  /*32aa0*/  LOP3.LUT R3, R19, 0x7fffffff, RZ, 0xc0, !PT ;  /* 0x7fffffff13037812 */ /* 0x010fe200078ec0ff */
[----:B------:R-:W-:-:S04]  /*32ab0*/  ISETP.NE.AND P6, PT, R18, RZ, PT ;  /* 0x000000ff1200720c */ /* 0x000fc80003fc5270 */
[----:B------:R-:W-:-:S15]  /*32ac0*/  ISETP.EQ.AND P3, PT, R3, 0x7ff00000, PT ;  /* 0x7ff000000300780c */ /* 0x000fde0003f62270 */
[----:B------:R-:W-:-:S13]  /*32ad0*/  NOP ;  /* 0x0000000000007918 */ /* 0x000fda0000000000 */
[----:B------:R-:W-:-:S15]  /*32ae0*/  NOP ;  /* 0x0000000000007918 */ /* 0x000fde0000000000 */
[----:B------:R-:W-:-:S15]  /*32af0*/  NOP ;  /* 0x0000000000007918 */ /* 0x000fde0000000000 */
[----:B0-----:R-:W0:-:S15]  /*32b00*/  DFMA R4, R16, R4, R30 ;  /* 0x000000041004722b */ /* 0x001e1e000000001e */
[----:B------:R-:W-:-:S04]  /*32b10*/  NOP ;  /* 0x0000000000007918 */ /* 0x000fc80000000000 */
[----:B------:R-:W-:-:S15]  /*32b20*/  NOP ;  /* 0x0000000000007918 */ /* 0x000fde0000000000 */
[----:B------:R-:W-:-:S15]  /*32b30*/  NOP ;  /* 0x0000000000007918 */ /* 0x000fde0000000000 */
[----:B------:R-:W-:-:S15]  /*32b40*/  NOP ;  /* 0x0000000000007918 */ /* 0x000fde0000000000 */
[----:B0-----:R-:W0:Y:S02]  /*32b50*/  DFMA R4, R16, R4, R14 ;  /* 0x000000041004722b */ /* 0x001e24000000000e */
[----:B0-----:R0:W-:-:S15]  /*32b60*/  STL.64 [R1+0x3f0], R4 ;  /* 0x0003f00401007387 */ /* 0x0011de0000100a00 */
[----:B------:R-:W-:Y:S02]  /*32b70*/  NOP ;  /* 0x0000000000007918 */ /* 0x000fe40000000000 */
[----:B------:R-:W-:-:S15]  /*32b80*/  NOP ;  /* 0x0000000000007918 */ /* 0x000fde0000000000 */
[----:B------:R-:W-:-:S15]  /*32b90*/  NOP ;  /* 0x0000000000007918 */ /* 0x000fde0000000000 */
[----:B------:R-:W-:-:S15]  /*32ba0*/  NOP ;  /* 0x0000000000007918 */ /* 0x000fde0000000000 */
[----:B0-----:R-:W0:Y:S02]  /*32bb0*/  F2F.F64.F32 R4, R21 ;  /* 0x0000001500047310 */ /* 0x001e240000201800 */
[----:B0-----:R1:W-:-:S15]  /*32bc0*/  STL.64 [R1+0x448], R4 ;  /* 0x0004480401007387 */ /* 0x0013de0000100a00 */
[----:B------:R-:W-:Y:S02]  /*32bd0*/  NOP ;  /* 0x0000000000007918 */ /* 0x000fe40000000000 */
[----:B------:R-:W-:-:S15]  /*32be0*/  NOP ;  /* 0x0000000000007918 */ /* 0x000fde0000000000 */
[----:B------:R-:W-:-:S15]  /*32bf0*/  NOP ;  /* 0x0000000000007918 */ /* 0x000fde0000000000 */
[----:B------:R-:W-:-:S15]  /*32c00*/  NOP ;  /* 0x0000000000007918 */ /* 0x000fde0000000000 */
[----:B------:R1:W0:Y:S02]  /*32c10*/  DMUL R30, RZ, R6 ;  /* 0x00000006ff1e7228 */ /* 0x0002240000000000 */
        /* <DEDUP_REMOVED lines=37> */
[----:B-1----:R0:W1:Y:S02]  /*32e70*/  DFMA R4, -R4, UR4, R6 ;  /* 0x0000000404047c2b */ /* 0x0020640008000106 */
[----:B01----:R-:W-:Y:S05]  /*32e80*/  @!P3 BRA `(.L_x_485) ;  /* 0x000000000028b947 */ /* 0x003fea0003800000 */
[----:B------:R-:W-:Y:S02]  /*32e90*/  MOV.64 R8, UR6 ;  /* 0x0000000600087c02 */ /* 0x000fe40008010f00 */
[----:B------:R-:W-:Y:S01]  /*32ea0*/  BSSY.RECONVERGENT B3, `(.L_x_486) ;  /* 0x0000007000037945 */ /* 0x000fe20003800200 */
[----:B------:R-:W-:Y:S02]  /*32eb0*/  MOV.64 R4, UR6 ;  /* 0x0000000600047c02 */ /* 0x000fe40008010f00 */
[----:B------:R-:W-:Y:S01]  /*32ec0*/  MOV R6, R18 ;  /* 0x0000001200067202 */ /* 0x000fe20000000f00 */
[----:B------:R-:W-:Y:S01]  /*32ed0*/  MOV R7, R19 ;  /* 0x0000001300077202 */ /* 0x000fe20000000f00 */
[----:B------:R-:W-:Y:S01]  /*32ee0*/  MOV R5, R9 ;  /* 0x0000000900057202 */ /* 0x000fe20000000f00 */
[----:B------:R-:W-:-:S07]  /*32ef0*/  MOV R3, 0x32f10 ;  /* 0x00032f1000037802 */ /* 0x000fce0000000f00 */
[----:B-----5:R-:W-:Y:S05]  /*32f00*/  CALL.REL.NOINC `($triton_poi_fused_cat_2$__internal_trig_reduction_slowpathd) ;  /* 0x000000e400f07944 */ /* 0x020fea0003c00000 */
[----:B------:R-:W-:Y:S05]  /*32f10*/  BSYNC.RECONVERGENT B3 ;  /* 0x0000000000037941 */ /* 0x000fea0003800200 */
.L_x_486:
[----:B------:R0:W5:Y:S02]  /*32f20*/  LDL R3, [R1] ;  /* 0x0000000001037983 */ /* 0x0001640000100800 */
.L_x_485:
[----:B------:R-:W-:Y:S05]  /*32f30*/  BSYNC.RECONVERGENT B2 ;  /* 0x0000000000027941 */ /* 0x000fea0003800200 */
.L_x_484:
[----:B-----5:R-:W-:Y:S01]  /*32f40*/  IADD3 R21, PT, PT, R3, 0x1, RZ ;  /* 0x0000000103157810 */ /* 0x020fe20007ffe0ff */
[----:B------:R-:W-:Y:S06]  /*32f50*/  BRA `(.L_x_487) ;  /* 0x0000000000087947 */ /* 0x000fec0003800000 */
.L_x_483:
[----:B------:R1:W2:Y:S02]  /*32f60*/  DMUL R4, RZ, R18 ;  /* 0x00000012ff047228 */ /* 0x0002a40000000000 */
[----:B-12---:R-:W-:-:S07]  /*32f70*/  MOV R21, 0x1 ;  /* 0x0000000100157802 */ /* 0x006fce0000000f00 */
.L_x_487:
[----:B------:R-:W-:Y:S05]  /*32f80*/  BSYNC.RECONVERGENT B1 ;  /* 0x0000000000017941 */ /* 0x000fea0003800200 */
.L_x_482:
[----:B-----5:R1:W-:Y:S04]  /*32f90*/  STL [R1+0x1208], R2 ;  /* 0x0012080201007387 */ /* 0x0203e80000100800 */
[----:B------:R2:W-:Y:S04]  /*32fa0*/  STL.64 [R1+0x1200], R20 ;  /* 0x0012001401007387 */ /* 0x0005e80000100a00 */
[----:B------:R-:W3:Y:S04]  /*32fb0*/  LDL.LU.64 R18, [R1+0x1a0] ;  /* 0x0001a00001127983 */ /* 0x000ee80000300a00 */
[----:B-1----:R-:W4:Y:S04]  /*32fc0*/  LDL.LU.64 R2, [R1+0x1c0] ;  /* 0x0001c00001027983 */ /* 0x002f280000300a00 */
[----:B--2---:R-:W2:Y:S04]  /*32fd0*/  LDL.LU.64 R20, [R1+0x300] ;  /* 0x0003000001147983 */ /* 0x004ea80000300a00 */
[----:B------:R-:W3:Y:S04]  /*32fe0*/  LDL.LU.64 R14, [R1+0x758] ;  /* 0x00075800010e7983 */ /* 0x000ee80000300a00 */
[----:B------:R-:W3:Y:S04]  /*32ff0*/  LDL.LU.64 R12, [R1+0x2e0] ;  /* 0x0002e000010c7983 */ /* 0x000ee80000300a00 */
[----:B------:R-:W3:Y:S04]  /*33000*/  LDL.LU.64 R10, [R1+0x198] ;  /* 0x00019800010a7983 */ /* 0x000ee80000300a00 */
[----:B------:R-:W3:Y:S04]  /*33010*/  LDL.LU.64 R6, [R1+0x740] ;  /* 0x0007400001067983 */ /* 0x000ee80000300a00 */
[----:B------:R-:W3:Y:S04]  /*33020*/  LDL.LU.64 R8, [R1+0x310] ;  /* 0x0003100001087983 */ /* 0x000ee80000300a00 */
[----:B----4-:R1:W-:Y:S04]  /*33030*/  STL.64 [R1+0x1218], R2 ;  /* 0x0012180201007387 */ /* 0x0103e80000100a00 */
[----:B--2---:R2:W-:Y:S04]  /*33040*/  STL.64 [R1+0x1210], R20 ;  /* 0x0012101401007387 */ /* 0x0045e80000100a00 */
[----:B-1----:R-:W4:Y:S04]  /*33050*/  LDL.LU.64 R2, [R1+0x7c8] ;  /* 0x0007c80001027983 */ /* 0x002f280000300a00 */
[----:B--2---:R-:W4:Y:S02]  /*33060*/  LDL.LU.64 R20, [R1+0x308] ;  /* 0x0003080001147983 */ /* 0x004f240000300a00 */
[----:B----4-:R-:W1:Y:S02]  /*33070*/  DFMA R2, R20, R2, R2 ;  /* 0x000000021402722b */ /* 0x010e640000000002 */
[----:B-1----:R1:W-:Y:S04]  /*33080*/  STL.64 [R1+0x440], R2 ;  /* 0x0004400201007387 */ /* 0x0023e80000100a00 */
[----:B-1----:R-:W2:Y:S04]  /*33090*/  LDL.LU.64 R2, [R1+0x1218] ;  /* 0x0012180001027983 */ /* 0x002ea80000300a00 */
[----:B------:R1:W-:Y:S04]  /*330a0*/  STL.64 [R1+0x10c0], R4 ;  /* 0x0010c00401007387 */ /* 0x0003e80000100a00 */
[----:B------:R4:W-:Y:S04]  /*330b0*/  STL.64 [R1+0x10b8], R30 ;  /* 0x0010b81e01007387 */ /* 0x0009e80000100a00 */
[----:B-1----:R-:W3:Y:S04]  /*330c0*/  LDL.LU.64 R4, [R1+0x7a8] ;  /* 0x0007a80001047983 */ /* 0x002ee80000300a00 */
[----:B----4-:R-:W4:Y:S04]  /*330d0*/  LDL.LU.64 R30, [R1+0x1b8] ;  /* 0x0001b800011e7983 */ /* 0x010f280000300a00 */
[----:B------:R1:W-:Y:S04]  /*330e0*/  STL.64 [R1+0x10d0], R22 ;  /* 0x0010d01601007387 */ /* 0x0003e80000100a00 */
[----:B------:R0:W-:Y:S04]  /*330f0*/  STL.64 [R1+0x10c8], R16 ;  /* 0x0010c81001007387 */ /* 0x0001e80000100a00 */
[----:B------:R0:W-:Y:S04]  /*33100*/  STL.64 [R1+0x10e8], R28 ;  /* 0x0010e81c01007387 */ /* 0x0001e80000100a00 */
[----:B------:R0:W-:Y:S04]  /*33110*/  STL.64 [R1+0x10e0], R26 ;  /* 0x0010e01a01007387 */ /* 0x0001e80000100a00 */
[----:B------:R0:W-:Y:S04]  /*33120*/  STL.64 [R1+0x10d8], R24 ;  /* 0x0010d81801007387 */ /* 0x0001e80000100a00 */
[----:B-1----:R-:W3:Y:S04]  /*33130*/  LDL.LU.64 R22, [R1+0x2f8] ;  /* 0x0002f80001167983 */ /* 0x002ee80000300a00 */
[----:B0-----:R-:W3:Y:S04]  /*33140*/  LDL.LU.64 R16, [R1+0x7a0] ;  /* 0x0007a00001107983 */ /* 0x001ee80000300a00 */
[----:B------:R-:W3:Y:S04]  /*33150*/  LDL.LU.64 R28, [R1+0x2f0] ;  /* 0x0002f000011c7983 */ /* 0x000ee80000300a00 */
[----:B------:R-:W3:Y:S04]  /*33160*/  LDL.LU.64 R26, [R1+0x790] ;  /* 0x00079000011a7983 */ /* 0x000ee80000300a00 */
[----:B------:R-:W3:Y:S04]  /*33170*/  LDL.LU.64 R24, [R1+0x1b0] ;  /* 0x0001b00001187983 */ /* 0x000ee80000300a00 */
[----:B------:R0:W-:Y:S04]  /*33180*/  STL.64 [R1+0x1100], R36 ;  /* 0x0011002401007387 */ /* 0x0001e80000100a00 */
[----:B------:R1:W-:Y:S04]  /*33190*/  STL.64 [R1+0x10f8], R34 ;  /* 0x0010f82201007387 */ /* 0x0003e80000100a00 */
[----:B0-----:R-:W3:Y:S04]  /*331a0*/  LDL.LU.64 R36, [R1+0x2e8] ;  /* 0x0002e80001247983 */ /* 0x001ee80000300a00 */
[----:B-1----:R-:W3:Y:S01]  /*331b0*/  LDL.LU.64 R34, [R1+0x778] ;  /* 0x0007780001227983 */ /* 0x002ee20000300a00 */
[----:B--2---:R0:W-:Y:S03]  /*331c0*/  DFMA R2, R2, R20, 1 ;  /* 0x3ff000000202742b */ /* 0x0041e60000000014 */
[----:B0-----:R-:W3:Y:S04]  /*331d0*/  LDL.LU.64 R20, [R1+0x1210] ;  /* 0x0012100001147983 */ /* 0x001ee80000300a00 */
[----:B------:R0:W-:Y:S04]  /*331e0*/  STL.64 [R1+0x10f0], R32 ;  /* 0x0010f02001007387 */ /* 0x0001e80000100a00 */
[----:B0-----:R-:W2:-:S15]  /*331f0*/  LDL.LU.64 R32, [R1+0x1a8] ;  /* 0x0001a80001207983 */ /* 0x001e9e0000300a00 */
[----:B------:R-:W-:-:S08]  /*33200*/  NOP ;  /* 0x0000000000007918 */ /* 0x000fd00000000000 */
[----:B------:R-:W-:-:S15]  /*33210*/  NOP ;  /* 0x0000000000007918 */ /* 0x000fde0000000000 */
[----:B------:R-:W-:-:S15]  /*33220*/  NOP ;  /* 0x0000000000007918 */ /* 0x000fde0000000000 */
[----:B---3--:R-:W-:-:S15]  /*33230*/  DFMA R4, R20, R4, R4 ;  /* 0x000000041404722b */ /* 0x008fde0000000004 */
[----:B------:R-:W-:-:S04]  /*33240*/  NOP ;  /* 0x0000000000007918 */ /* 0x000fc80000000000 */
[----:B------:R-:W-:-:S15]  /*33250*/  NOP ;  /* 0x0000000000007918 */ /* 0x000fde0000000000 */
[----:B------:R-:W-:-:S15]  /*33260*/  NOP ;  /* 0x0000000000007918 */ /* 0x000fde0000000000 */
[----:B------:R-:W-:-:S15]  /*33270*/  NOP ;  /* 0x0000000000007918 */ /* 0x000fde0000000000 */
[----:B----4-:R0:W1:Y:S02]  /*33280*/  DFMA R30, R30, R20, 1 ;  /* 0x3ff000001e1e742b */ /* 0x0100640000000014 */
[----:B0-----:R-:W3:Y:S04]  /*33290*/  LDL.LU.64 R20, [R1+0x1200] ;  /* 0x0012000001147983 */ /* 0x001ee80000300a00 */
[----:B-1----:R0:W-:-:S15]  /*332a0*/  STL.64 [R1+0x1b8], R30 ;  /* 0x0001b81e01007387 */ /* 0x0021de0000100a00 */
[----:B------:R-:W-:-:S13]  /*332b0*/  NOP ;  /* 0x0000000000007918 */ /* 0x000fda0000000000 */
[----:B------:R-:W-:-:S15]  /*332c0*/  NOP ;  /* 0x0000000000007918 */ /* 0x000fde0000000000 */
[----:B------:R-:W-:-:S15]  /*332d0*/  NOP ;  /* 0x0000000000007918 */ /* 0x000fde0000000000 */
[----:B0-----:R-:W-:-:S15]  /*332e0*/  DFMA R30, R22, R16, R16 ;  /* 0x00000010161e722b */ /* 0x001fde0000000010 */
[----:B------:R-:W-:-:S04]  /*332f0*/  NOP ;  /* 0x0000000000007918 */ /* 0x000fc80000000000 */
[----:B------:R-:W-:-:S15]  /*33300*/  NOP ;  /* 0x0000000000007918 */ /* 0x000fde0000000000 */
[----:B------:R-:W-:-:S15]  /*33310*/  NOP ;  /* 0x0000000000007918 */ /* 0x000fde0000000000 */
[----:B------:R-:W-:-:S15]  /*33320*/  NOP ;  /* 0x0000000000007918 */ /* 0x000fde0000000000 */
[----:B------:R-:W0:Y:S02]  /*33330*/  DFMA R22, R24, R22, 1 ;  /* 0x3ff000001816742b */ /* 0x000e240000000016 */
[----:B0-----:R-:W-:-:S15]  /*33340*/  STL.64 [R1+0x1b0], R22 ;  /* 0x0001b01601007387 */ /* 0x001fde0000100a00 */
[----:B------:R-:W-:Y:S02]  /*33350*/  NOP ;  /* 0x0000000000007918 */ /* 0x000fe40000000000 */
[----:B------:R-:W-:-:S15]  /*33360*/  NOP ;  /* 0x0000000000007918 */ /* 0x000fde0000000000 */
[----:B------:R-:W-:-:S15]  /*33370*/  NOP ;  /* 0x0000000000007918 */ /* 0x000fde0000000000 */
[----:B------:R-:W-:-:S15]  /*33380*/  NOP ;  /* 0x0000000000007918 */ /* 0x000fde0000000000 */
[----:B------:R-:W0:Y:S02]  /*33390*/  DFMA R16, R28, R26, R26 ;  /* 0x0000001a1c10722b */ /* 0x000e24000000001a */
[----:B0-----:R-:W-:Y:S04]  /*333a0*/  STL.64 [R1+0x410], R16 ;  /* 0x0004101001007387 */ /* 0x001fe80000100a00 */
[----:B------:R0:W-:-:S15]  /*333b0*/  STL.64 [R1+0x1c0], R2 ;  /* 0x0001c00201007387 */ /* 0x0001de0000100a00 */
[----:B------:R-:W-:-:S13]  /*333c0*/  NOP ;  /* 0x0000000000007918 */ /* 0x000fda0000000000 */
[----:B------:R-:W-:-:S15]  /*333d0*/  NOP ;  /* 0x0000000000007918 */ /* 0x000fde0000000000 */
[----:B------:R-:W-:-:S15]  /*333e0*/  NOP ;  /* 0x0000000000007918 */ /* 0x000fde0000000000 */
[----:B------:R-:W-:Y:S01]  /*333f0*/  DFMA R14, R12, R14, R14 ;  /* 0x0000000e0c0e722b */ /* 0x000fe2000000000e */
[----:B0-----:R-:W4:Y:S04]  /*33400*/  LDL.LU R2, [R1+0x1208] ;  /* 0x0012080001027983 */ /* 0x001f280000300800 */
[----:B------:R0:W-:Y:S04]  /*33410*/  STL.64 [R1+0x430], R4 ;  /* 0x0004300401007387 */ /* 0x0001e80000100a00 */
[----:B------:R1:W-:Y:S04]  /*33420*/  STL.64 [R1+0x420], R30 ;  /* 0x0004201e01007387 */ /* 0x0003e80000100a00 */
[----:B------:R-:W4:Y:S04]  /*33430*/  LDL.LU.64 R26, [R1+0x2d0] ;  /* 0x0002d000011a7983 */ /* 0x000f280000300a00 */
[----:B0-----:R-:W4:Y:S04]  /*33440*/  LDL.LU.64 R4, [R1+0x190] ;  /* 0x0001900001047983 */ /* 0x001f280000300a00 */
[----:B-1----:R-:W4:-:S15]  /*33450*/  LDL.LU.64 R30, [R1+0x188] ;  /* 0x00018800011e7983 */ /* 0x002f1e0000300a00 */
[----:B------:R-:W-:-:S13]  /*33460*/  NOP ;  /* 0x0000000000007918 */ /* 0x000fda0000000000 */
[----:B------:R-:W-:-:S15]  /*33470*/  NOP ;  /* 0x0000000000007918 */ /* 0x000fde0000000000 */
[----:B------:R-:W0:-:S15]  /*33480*/  DFMA R22, R36, R34, R34 ;  /* 0x000000222416722b */ /* 0x000e1e0000000022 */
[----:B------:R-:W-:-:S04]  /*33490*/  NOP ;  /* 0x0000000000007918 */ /* 0x000fc80000000000 */
[----:B------:R-:W-:-:S15]  /*334a0*/  NOP ;  /* 0x0000000000007918 */ /* 0x000fde0000000000 */
[----:B------:R-:W-:-:S15]  /*334b0*/  NOP ;  /* 0x0000000000007918 */ /* 0x000fde0000000000 */
[----:B------:R-:W-:-:S15]  /*334c0*/  NOP ;  /* 0x0000000000007918 */ /* 0x000fde0000000000 */
[----:B------:R1:W-:Y:S01]  /*334d0*/  DFMA R16, R18, R36, 1 ;  /* 0x3ff000001210742b */ /* 0x0003e20000000024 */
[----:B---3--:R-:W-:Y:S01]  /*334e0*/  LOP3.LUT P6, R3, R21, 0x1, RZ, 0xc0, !PT ;  /* 0x0000000115037812 */ /* 0x008fe200078cc0ff */
[----:B-1----:R-:W3:Y:S04]  /*334f0*/  LDL.LU.64 R36, [R1+0x160] ;  /* 0x0001600001247983 */ /* 0x002ee80000300a00 */
[----:B------:R-:W-:Y:S01]  /*33500*/  IMAD.SHL.U32 R3, R3, 0x8, RZ ;  /* 0x0000000803037824 */ /* 0x000fe200078e00ff */
[----:B------:R-:W3:-:S15]  /*33510*/  LDL.LU.64 R34, [R1+0x768] ;  /* 0x0007680001227983 */ /* 0x000ede0000300a00 */
[----:B------:R-:W-:-:S12]  /*33520*/  NOP ;  /* 0x0000000000007918 */ /* 0x000fd80000000000 */
[----:B------:R-:W-:-:S15]  /*33530*/  NOP ;  /* 0x0000000000007918 */ /* 0x000fde0000000000 */
[----:B------:R-:W-:-:S15]  /*33540*/  NOP ;  /* 0x0000000000007918 */ /* 0x000fde0000000000 */
[----:B------:R-:W-:-:S15]  /*33550*/  DFMA R12, R10, R12, 1 ;  /* 0x3ff000000a0c742b */ /* 0x000fde000000000c */
[----:B------:R-:W-:-:S04]  /*33560*/  NOP ;  /* 0x0000000000007918 */ /* 0x000fc80000000000 */
[----:B------:R-:W-:-:S15]  /*33570*/  NOP ;  /* 0x0000000000007918 */ /* 0x000fde0000000000 */
[----:B------:R-:W-:-:S15]  /*33580*/  NOP ;  /* 0x0000000000007918 */ /* 0x000fde0000000000 */
[----:B------:R-:W-:-:S15]  /*33590*/  NOP ;  /* 0x0000000000007918 */ /* 0x000fde0000000000 */
[----:B--2---:R1:W-:Y:S01]  /*335a0*/  DFMA R24, R32, R28, 1 ;  /* 0x3ff000002018742b */ /* 0x0043e2000000001c */
[----:B----4-:R-:W-:Y:S04]  /*335b0*/  STL [R1+0x1108], R2 ;  /* 0x0011080201007387 */ /* 0x010fe80000100800 */
[----:B-1----:R-:W2:Y:S04]  /*335c0*/  LDL.LU.64 R32, [R1+0x2d8] ;  /* 0x0002d80001207983 */ /* 0x002ea80000300a00 */
[----:B0-----:R-:W-:Y:S04]  /*335d0*/  STL.64 [R1+0x400], R22 ;  /* 0x0004001601007387 */ /* 0x001fe80000100a00 */
[----:B------:R-:W4:-:S15]  /*335e0*/  LDL.LU.64 R18, [R1+0x2c8] ;  /* 0x0002c80001127983 */ /* 0x000f1e0000300a00 */
[----:B------:R-:W-:-:S06]  /*335f0*/  NOP ;  /* 0x0000000000007918 */ /* 0x000fcc0000000000 */
[----:B------:R-:W-:-:S15]  /*33600*/  NOP ;  /* 0x0000000000007918 */ /* 0x000fde0000000000 */
[----:B------:R-:W-:-:S15]  /*33610*/  NOP ;  /* 0x0000000000007918 */ /* 0x000fde0000000000 */
[----:B------:R0:W1:Y:S01]  /*33620*/  DFMA R10, R8, R6, R6 ;  /* 0x00000006080a722b */ /* 0x0000620000000006 */
[----:B---3--:R3:W-:Y:S01]  /*33630*/  STL.64 [R1+0x11d0], R36 ;  /* 0x0011d02401007387 */ /* 0x0087e20000100a00 */
[----:B0-----:R-:W0:Y:S03]  /*33640*/  LDC.64 R6, c[0x4][0x18] ;  /* 0x01000600ff067b82 */ /* 0x001e260000000a00 */
[----:B-1----:R1:W-:Y:S04]  /*33650*/  STL.64 [R1+0x3d8], R10 ;  /* 0x0003d80a01007387 */ /* 0x0023e80000100a00 */
[----:B------:R0:W-:Y:S04]  /*33660*/  STL.64 [R1+0x198], R12 ;  /* 0x0001980c01007387 */ /* 0x0001e80000100a00 */
[----:B---3--:R-:W3:Y:S04]  /*33670*/  LDL.LU.64 R36, [R1+0x6e8] ;  /* 0x0006e80001247983 */ /* 0x008ee80000300a00 */
[----:B------:R-:W2:Y:S04]  /*33680*/  LDL.LU.64 R28, [R1+0x748] ;  /* 0x00074800011c7983 */ /* 0x000ea80000300a00 */
[----:B------:R0:W-:Y:S04]  /*33690*/  STL.64 [R1+0x1a0], R16 ;  /* 0x0001a01001007387 */ /* 0x0001e80000100a00 */
[----:B------:R-:W4:Y:S01]  /*336a0*/  LDL.LU.64 R22, [R1+0x720] ;  /* 0x0007200001167983 */ /* 0x000f220000300a00 */
[----:B0-----:R-:W-:-:S05]  /*336b0*/  IMAD.WIDE.U32 R6, R3, 0x8, R6 ;  /* 0x0000000803067825 */ /* 0x001fca00078e0006 */
[----:B-1----:R-:W2:Y:S04]  /*336c0*/  LDG.E.64.CONSTANT R10, desc[UR14][R6.64+0x10] ;  /* 0x0000100e060a7981 */ /* 0x002ea8000c1e9b00 */
[----:B---3--:R0:W-:-:S15]  /*336d0*/  STL.64 [R1+0x11d8], R36 ;  /* 0x0011d82401007387 */ /* 0x0081de0000100a00 */
[----:B------:R-:W-:-:S14]  /*336e0*/  NOP ;  /* 0x0000000000007918 */ /* 0x000fdc0000000000 */
[----:B------:R1:W3:Y:S01]  /*336f0*/  DFMA R2, R4, R8, 1 ;  /* 0x3ff000000402742b */ /* 0x0002e20000000008 */
[----:B------:R-:W3:Y:S04]  /*33700*/  LDG.E.64.CONSTANT R12, desc[UR14][R6.64+0x18] ;  /* 0x0000180e060c7981 */ /* 0x000ee8000c1e9b00 */
[----:B------:R-:W3:Y:S04]  /*33710*/  LDL.LU.64 R16, [R1+0x178] ;  /* 0x0001780001107983 */ /* 0x000ee80000300a00 */
[----:B0-----:R-:W3:Y:S04]  /*33720*/  LDL.LU.64 R36, [R1+0x168] ;  /* 0x0001680001247983 */ /* 0x001ee80000300a00 */
[----:B--2---:R0:W-:Y:S04]  /*33730*/  STL.64 [R1+0x1118], R10 ;  /* 0x0011180a01007387 */ /* 0x0041e80000100a00 */
[----:B-1----:R-:W2:Y:S04]  /*33740*/  LDG.E.64.CONSTANT R8, desc[UR14][R6.64+0x8] ;  /* 0x0000080e06087981 */ /* 0x002ea8000c1e9b00 */
[----:B------:R-:W2:-:S15]  /*33750*/  LDL.LU.64 R4, [R1+0x710] ;  /* 0x0007100001047983 */ /* 0x000e9e0000300a00 */
[----:B------:R-:W-:-:S13]  /*33760*/  NOP ;  /* 0x0000000000007918 */ /* 0x000fda0000000000 */
[----:B------:R-:W-:-:S15]  /*33770*/  NOP ;  /* 0x0000000000007918 */ /* 0x000fde0000000000 */
[----:B0-----:R0:W-:Y:S02]  /*33780*/  DFMA R10, R32, R34, R34 ;  /* 0x00000022200a722b */ /* 0x0011e40000000022 */
[----:B0-----:R-:W2:Y:S04]  /*33790*/  LDL.LU.64 R34, [R1+0x6d0] ;  /* 0x0006d00001227983 */ /* 0x001ea80000300a00 */
[----:B---3--:R0:W-:Y:S04]  /*337a0*/  STL.64 [R1+0x11e8], R36 ;  /* 0x0011e82401007387 */ /* 0x0081e80000100a00 */
[----:B0-----:R-:W3:Y:S04]  /*337b0*/  LDL.LU.64 R36, [R1+0x700] ;  /* 0x0007000001247983 */ /* 0x001ee80000300a00 */
[----:B--2---:R0:W-:Y:S04]  /*337c0*/  STL.64 [R1+0x11c8], R34 ;  /* 0x0011c82201007387 */ /* 0x0041e80000100a00 */
[----:B0-----:R-:W2:Y:S04]  /*337d0*/  LDL.LU.64 R34, [R1+0x2b0] ;  /* 0x0002b00001227983 */ /* 0x001ea80000300a00 */
[----:B------:R0:W-:Y:S04]  /*337e0*/  STL.64 [R1+0x190], R2 ;  /* 0x0001900201007387 */ /* 0x0001e80000100a00 */
[----:B0-----:R-:W4:Y:S04]  /*337f0*/  LDL.LU.64 R2, [R1+0x2c0] ;  /* 0x0002c00001027983 */ /* 0x001f280000300a00 */
[----:B---3--:R0:W-:Y:S04]  /*33800*/  STL.64 [R1+0x11f0], R36 ;  /* 0x0011f02401007387 */ /* 0x0081e80000100a00 */
[----:B0-----:R-:W3:Y:S04]  /*33810*/  LDL.LU.64 R36, [R1+0x170] ;  /* 0x0001700001247983 */ /* 0x001ee80000300a00 */
[----:B--2---:R0:W-:Y:S04]  /*33820*/  STL.64 [R1+0x11e0], R34 ;  /* 0x0011e02201007387 */ /* 0x0041e80000100a00 */
[----:B0-----:R-:W2:Y:S04]  /*33830*/  LDL.LU.64 R34, [R1+0x2b8] ;  /* 0x0002b80001227983 */ /* 0x001ea80000300a00 */
[----:B--2---:R4:W-:Y:S02]  /*33840*/  STL.64 [R1+0x11f8], R34 ;  /* 0x0011f82201007387 */ /* 0x0049e40000100a00 */
[----:B----4-:R-:W-:-:S15]  /*33850*/  MOV.64 R34, R2 ;  /* 0x0000000200227202 */ /* 0x010fde0000010f00 */
[----:B------:R-:W-:Y:S01]  /*33860*/  NOP ;  /* 0x0000000000007918 */ /* 0x000fe20000000000 */
[----:B---3--:R-:W0:Y:S02]  /*33870*/  DFMA R36, R36, R34, 1 ;  /* 0x3ff000002424742b */ /* 0x008e240000000022 */
        /* <DEDUP_REMOVED lines=8> */
[----:B0-----:R-:W2:-:S15]  /*33900*/  LDL.LU.64 R36, [R1+0x11e8] ;  /* 0x0011e80001247983 */ /* 0x001e9e0000300a00 */
[----:B------:R-:W-:-:S13]  /*33910*/  NOP ;  /* 0x0000000000007918 */ /* 0x000fda0000000000 */
[----:B------:R-:W-:-:S15]  /*33920*/  NOP ;  /* 0x0000000000007918 */ /* 0x000fde0000000000 */
[----:B------:R-:W-:-:S15]  /*33930*/  NOP ;  /* 0x0000000000007918 */ /* 0x000fde0000000000 */
[----:B--2---:R-:W0:Y:S02]  /*33940*/  DFMA R36, R36, R34, 1 ;  /* 0x3ff000002424742b */ /* 0x004e240000000022 */
        /* <DEDUP_REMOVED lines=8> */
[----:B0-----:R-:W2:Y:S04]  /*339d0*/  LDL.LU.64 R36, [R1+0x11d0] ;  /* 0x0011d00001247983 */ /* 0x001ea80000300a00 */
[----:B------:R-:W-:-:S15]  /*339e0*/  STL.64 [R1+0x1110], R8 ;  /* 0x0011100801007387 */ /* 0x000fde0000100a00 */
[----:B------:R-:W-:-:S09]  /*339f0*/  NOP ;  /* 0x0000000000007918 */ /* 0x000fd20000000000 */
[----:B------:R-:W-:-:S15]  /*33a00*/  NOP ;  /* 0x0000000000007918 */ /* 0x000fde0000000000 */
[----:B------:R-:W-:-:S15]  /*33a10*/  NOP ;  /* 0x0000000000007918 */ /* 0x000fde0000000000 */
[----:B--2---:R-:W0:Y:S02]  /*33a20*/  DFMA R36, R36, R34, 1 ;  /* 0x3ff000002424742b */ /* 0x004e240000000022 */
[----:B0-----:R0:W-:Y:S04]  /*33a30*/  STL.64 [R1+0x160], R36 ;  /* 0x0001602401007387 */ /* 0x0011e80000100a00 */
[----:B------:R-:W2:Y:S04]  /*33a40*/  LDL.LU.64 R34, [R1+0x11c8] ;  /* 0x0011c80001227983 */ /* 0x000ea80000300a00 */
[----:B0-----:R-:W3:-:S15]  /*33a50*/  LDL.LU.64 R36, [R1+0x120] ;  /* 0x0001200001247983 */ /* 0x001ede0000300a00 */
[----:B------:R-:W-:-:S09]  /*33a60*/  NOP ;  /* 0x0000000000007918 */ /* 0x000fd20000000000 */
[----:B------:R-:W-:-:S15]  /*33a70*/  NOP ;  /* 0x0000000000007918 */ /* 0x000fde0000000000 */
[----:B------:R-:W-:-:S15]  /*33a80*/  NOP ;  /* 0x0000000000007918 */ /* 0x000fde0000000000 */
[----:B------:R0:W-:Y:S02]  /*33a90*/  DFMA R8, R30, R32, 1 ;  /* 0x3ff000001e08742b */ /* 0x0001e40000000020 */
[----:B0-----:R-:W2:Y:S04]  /*33aa0*/  LDL.LU.64 R32, [R1+0x2a8] ;  /* 0x0002a80001207983 */ /* 0x001ea80000300a00 */
[----:B------:R-:W4:Y:S04]  /*33ab0*/  LDL.LU.64 R30, [R1+0x158] ;  /* 0x00015800011e7983 */ /* 0x000f280000300a00 */
[----:B---3--:R0:W-:Y:S04]  /*33ac0*/  STL.64 [R1+0x1198], R36 ;  /* 0x0011982401007387 */ /* 0x0081e80000100a00 */
[----:B0-----:R-:W3:-:S15]  /*33ad0*/  LDL.LU.64 R36, [R1+0x660] ;  /* 0x0006600001247983 */ /* 0x001ede0000300a00 */
[----:B------:R-:W-:-:S05]  /*33ae0*/  NOP ;  /* 0x0000000000007918 */ /* 0x000fca0000000000 */
[----:B------:R-:W-:-:S15]  /*33af0*/  NOP ;  /* 0x0000000000007918 */ /* 0x000fde0000000000 */
[----:B------:R-:W-:-:S15]  /*33b00*/  NOP ;  /* 0x0000000000007918 */ /* 0x000fde0000000000 */
[----:B--2---:R-:W0:Y:S02]  /*33b10*/  DFMA R34, R32, R34, R34 ;  /* 0x000000222022722b */ /* 0x004e240000000022 */
[----:B0-----:R0:W-:Y:S04]  /*33b20*/  STL.64 [R1+0x398], R34 ;  /* 0x0003982201007387 */ /* 0x0011e80000100a00 */
[----:B0-----:R-:W2:Y:S04]  /*33b30*/  LDL.LU.64 R34, [R1+0x658] ;  /* 0x0006580001227983 */ /* 0x001ea80000300a00 */
[----:B---3--:R0:W-:Y:S04]  /*33b40*/  STL.64 [R1+0x11a0], R36 ;  /* 0x0011a02401007387 */ /* 0x0081e80000100a00 */
[----:B0-----:R-:W3:Y:S04]  /*33b50*/  LDL.LU.64 R36, [R1+0x128] ;  /* 0x0001280001247983 */ /* 0x001ee80000300a00 */
[----:B--2---:R0:W-:Y:S04]  /*33b60*/  STL.64 [R1+0x1190], R34 ;  /* 0x0011902201007387 */ /* 0x0041e80000100a00 */
[----:B0-----:R-:W2:Y:S04]  /*33b70*/  LDL.LU.64 R34, [R1+0x270] ;  /* 0x0002700001227983 */ /* 0x001ea80000300a00 */
[----:B---3--:R0:W-:Y:S04]  /*33b80*/  STL.64 [R1+0x11b0], R36 ;  /* 0x0011b02401007387 */ /* 0x0081e80000100a00 */
[----:B0-----:R-:W3:-:S15]  /*33b90*/  LDL.LU.64 R36, [R1+0x698] ;  /* 0x0006980001247983 */ /* 0x001ede0000300a00 */
[----:B------:R-:W-:-:S04]  /*33ba0*/  NOP ;  /* 0x0000000000007918 */ /* 0x000fc80000000000 */
[----:B------:R-:W-:-:S15]  /*33bb0*/  NOP ;  /* 0x0000000000007918 */ /* 0x000fde0000000000 */
[----:B------:R0:W-:Y:S02]  /*33bc0*/  DFMA R4, R2, R4, R4 ;  /* 0x000000040204722b */ /* 0x0001e40000000004 */
[----:B0-----:R-:W4:Y:S04]  /*33bd0*/  LDL.LU.64 R2, [R1+0x280] ;  /* 0x0002800001027983 */ /* 0x001f280000300a00 */
[----:B--2---:R0:W-:Y:S04]  /*33be0*/  STL.64 [R1+0x11a8], R34 ;  /* 0x0011a82201007387 */ /* 0x0041e80000100a00 */
[----:B0-----:R-:W2:Y:S04]  /*33bf0*/  LDL.LU.64 R34, [R1+0x278] ;  /* 0x0002780001227983 */ /* 0x001ea80000300a00 */
[----:B---3--:R0:W-:Y:S04]  /*33c00*/  STL.64 [R1+0x11b8], R36 ;  /* 0x0011b82401007387 */ /* 0x0081e80000100a00 */
[----:B0-----:R-:W3:Y:S04]  /*33c10*/  LDL.LU.64 R36, [R1+0x130] ;  /* 0x0001300001247983 */ /* 0x001ee80000300a00 */
[----:B--2---:R4:W-:Y:S02]  /*33c20*/  STL.64 [R1+0x11c0], R34 ;  /* 0x0011c02201007387 */ /* 0x0049e40000100a00 */
[----:B----4-:R-:W-:-:S15]  /*33c30*/  MOV.64 R34, R2 ;  /* 0x0000000200227202 */ /* 0x010fde0000010f00 */
[----:B------:R-:W-:-:S10]  /*33c40*/  NOP ;  /* 0x0000000000007918 */ /* 0x000fd40000000000 */
[----:B------:R-:W-:-:S15]  /*33c50*/  NOP ;  /* 0x0000000000007918 */ /* 0x000fde0000000000 */
        /* <DEDUP_REMOVED lines=29> */
[----:B0-----:R-:W3:Y:S04]  /*33e30*/  LDL.LU.64 R36, [R1+0x5b8] ;  /* 0x0005b80001247983 */ /* 0x001ee80000300a00 */
[----:B---3--:R0:W-:Y:S04]  /*33e40*/  STL.64 [R1+0x1150], R36 ;  /* 0x0011502401007387 */ /* 0x0081e80000100a00 */
[----:B0-----:R-:W3:-:S15]  /*33e50*/  LDL.LU.64 R36, [R1+0xe0] ;  /* 0x0000e00001247983 */ /* 0x001ede0000300a00 */
[----:B------:R-:W-:Y:S01]  /*33e60*/  NOP ;  /* 0x0000000000007918 */ /* 0x000fe20000000000 */
[----:B------:R-:W-:-:S15]  /*33e70*/  NOP ;  /* 0x0000000000007918 */ /* 0x000fde0000000000 */
[----:B------:R-:W-:-:S15]  /*33e80*/  NOP ;  /* 0x0000000000007918 */ /* 0x000fde0000000000 */
[----:B------:R0:W-:Y:S02]  /*33e90*/  DFMA R30, R30, R32, 1 ;  /* 0x3ff000001e1e742b */ /* 0x0001e40000000020 */
[----:B0-----:R-:W2:Y:S04]  /*33ea0*/  LDL.LU.64 R32, [R1+0x268] ;  /* 0x0002680001207983 */ /* 0x001ea80000300a00 */
[----:B---3--:R0:W-:Y:S04]  /*33eb0*/  STL.64 [R1+0x1160], R36 ;  /* 0x0011602401007387 */ /* 0x0081e80000100a00 */
[----:B0-----:R-:W3:-:S15]  /*33ec0*/  LDL.LU.64 R36, [R1+0x5e0] ;  /* 0x0005e00001247983 */ /* 0x001ede0000300a00 */
[----:B------:R-:W-:-:S09]  /*33ed0*/  NOP ;  /* 0x0000000000007918 */ /* 0x000fd20000000000 */
        /* <DEDUP_REMOVED lines=8> */
[----:B------:R1:W-:Y:S04]  /*33f60*/  STL.64 [R1+0x3b8], R4 ;  /* 0x0003b80401007387 */ /* 0x0003e80000100a00 */
[----:B0-----:R-:W2:Y:S04]  /*33f70*/  LDL.LU.64 R34, [R1+0x230] ;  /* 0x0002300001227983 */ /* 0x001ea80000300a00 */
[----:B-1----:R-:W4:Y:S04]  /*33f80*/  LDL.LU.64 R4, [R1+0x690] ;  /* 0x0006900001047983 */ /* 0x002f280000300a00 */
[----:B------:R0:W-:Y:S04]  /*33f90*/  STL.64 [R1+0x1a8], R24 ;  /* 0x0001a81801007387 */ /* 0x0001e80000100a00 */
[----:B------:R1:W-:Y:S04]  /*33fa0*/  STL.64 [R1+0x3e8], R14 ;  /* 0x0003e80e01007387 */ /* 0x0003e80000100a00 */
[----:B------:R1:W-:Y:S04]  /*33fb0*/  STL.64 [R1+0x10b0], R20 ;  /* 0x0010b01401007387 */ /* 0x0003e80000100a00 */
[----:B0-----:R-:W4:Y:S04]  /*33fc0*/  LDL.LU.64 R24, [R1+0x180] ;  /* 0x0001800001187983 */ /* 0x001f280000300a00 */
[----:B-1----:R-:W4:Y:S04]  /*33fd0*/  LDG.E.64.CONSTANT R14, desc[UR14][R6.64+0x20] ;  /* 0x0000200e060e7981 */ /* 0x002f28000c1e9b00 */
[----:B------:R-:W4:Y:S04]  /*33fe0*/  LDG.E.64.CONSTANT R20, desc[UR14][R6.64+0x30] ;  /* 0x0000300e06147981 */ /* 0x000f28000c1e9b00 */
[----:B------:R0:W-:Y:S04]  /*33ff0*/  STL.64 [R1+0x1120], R12 ;  /* 0x0011200c01007387 */ /* 0x0001e80000100a00 */
[----:B0-----:R-:W4:Y:S04]  /*34000*/  LDG.E.64.CONSTANT R12, desc[UR14][R6.64+0x28] ;  /* 0x0000280e060c7981 */ /* 0x001f28000c1e9b00 */
[----:B---3--:R0:W-:Y:S04]  /*34010*/  STL.64 [R1+0x1178], R36 ;  /* 0x0011782401007387 */ /* 0x0081e80000100a00 */
[----:B0-----:R-:W3:Y:S04]  /*34020*/  LDL.LU.64 R36, [R1+0x5f8] ;  /* 0x0005f80001247983 */ /* 0x001ee80000300a00 */
[----:B--2---:R0:W-:Y:S01]  /*34030*/  STL.64 [R1+0x1170], R34 ;  /* 0x0011702201007387 */ /* 0x0041e20000100a00 */
[----:B----4-:R1:W-:Y:S03]  /*34040*/  DFMA R4, R2, R4, R4 ;  /* 0x000000040204722b */ /* 0x0103e60000000004 */
[----:B-1----:R-:W2:Y:S04]  /*34050*/  LDL.LU.64 R2, [R1+0x240] ;  /* 0x0002400001027983 */ /* 0x002ea80000300a00 */
[----:B0-----:R-:W4:Y:S04]  /*34060*/  LDL.LU.64 R34, [R1+0x238] ;  /* 0x0002380001227983 */ /* 0x001f280000300a00 */
[----:B------:R-:W-:Y:S04]  /*34070*/  STL.64 [R1+0x188], R8 ;  /* 0x0001880801007387 */ /* 0x000fe80000100a00 */
[----:B------:R-:W-:Y:S04]  /*34080*/  STL.64 [R1+0x3d0], R10 ;  /* 0x0003d00a01007387 */ /* 0x000fe80000100a00 */
[----:B------:R0:W-:Y:S04]  /*34090*/  STL.64 [R1+0x1128], R14 ;  /* 0x0011280e01007387 */ /* 0x0001e80000100a00 */
[----:B------:R1:W-:Y:S04]  /*340a0*/  STL.64 [R1+0x1130], R20 ;  /* 0x0011301401007387 */ /* 0x0003e80000100a00 */
[----:B0-----:R-:W2:Y:S04]  /*340b0*/  LDL.LU.64 R14, [R1+0x290] ;  /* 0x00029000010e7983 */ /* 0x001ea80000300a00 */
[----:B-1----:R-:W2:Y:S04]  /*340c0*/  LDL.LU.64 R20, [R1+0x298] ;  /* 0x0002980001147983 */ /* 0x002ea80000300a00 */
[----:B------:R0:W-:Y:S04]  /*340d0*/  STL.64 [R1+0x1c8], R12 ;  /* 0x0001c80c01007387 */ /* 0x0001e80000100a00 */
[----:B0-----:R-:W2:-:S15]  /*340e0*/  LDL.LU.64 R12, [R1+0x140] ;  /* 0x00014000010c7983 */ /* 0x001e9e0000300a00 */
[----:B------:R-:W-:-:S10]  /*340f0*/  NOP ;  /* 0x0000000000007918 */ /* 0x000fd40000000000 */
[----:B------:R-:W0:Y:S02]  /*34100*/  DFMA R6, R26, R28, R28 ;  /* 0x0000001c1a06722b */ /* 0x000e24000000001c */
[----:B0-----:R-:W-:Y:S04]  /*34110*/  STL.64 [R1+0x3c8], R6 ;  /* 0x0003c80601007387 */ /* 0x001fe80000100a00 */
[----:B---3--:R0:W-:-:S15]  /*34120*/  STL.64 [R1+0x1180], R36 ;  /* 0x0011802401007387 */ /* 0x0081de0000100a00 */
[----:B------:R-:W-:-:S13]  /*34130*/  NOP ;  /* 0x0000000000007918 */ /* 0x000fda0000000000 */
[----:B------:R-:W-:-:S15]  /*34140*/  NOP ;  /* 0x0000000000007918 */ /* 0x000fde0000000000 */
[----:B------:R-:W-:-:S15]  /*34150*/  NOP ;  /* 0x0000000000007918 */ /* 0x000fde0000000000 */
[----:B------:R-:W1:Y:S02]  /*34160*/  DFMA R8, R18, R22, R22 ;  /* 0x000000161208722b */ /* 0x000e640000000016 */
[----:B-1----:R1:W-:Y:S04]  /*34170*/  STL.64 [R1+0x3c0], R8 ;  /* 0x0003c00801007387 */ /* 0x0023e80000100a00 */
[----:B------:R-:W3:Y:S04]  /*34180*/  LDL.LU.64 R22, [R1+0x6c0] ;  /* 0x0006c00001167983 */ /* 0x000ee80000300a00 */
[----:B0-----:R-:W3:Y:S04]  /*34190*/  LDL.LU.64 R36, [R1+0xf0] ;  /* 0x0000f00001247983 */ /* 0x001ee80000300a00 */
[----:B-1----:R-:W3:Y:S04]  /*341a0*/  LDL.LU.64 R8, [R1+0x288] ;  /* 0x0002880001087983 */ /* 0x002ee80000300a00 */
[----:B----4-:R-:W-:Y:S04]  /*341b0*/  STL.64 [R1+0x1188], R34 ;  /* 0x0011882201007387 */ /* 0x010fe80000100a00 */
[----:B------:R-:W-:Y:S04]  /*341c0*/  STL.64 [R1+0x358], R4 ;  /* 0x0003580401007387 */ /* 0x000fe80000100a00 */
[----:B------:R-:W4:-:S15]  /*341d0*/  LDL.LU.64 R28, [R1+0x6b8] ;  /* 0x0006b800011c7983 */ /* 0x000f1e0000300a00 */
[----:B------:R-:W-:-:S08]  /*341e0*/  NOP ;  /* 0x0000000000007918 */ /* 0x000fd00000000000 */
[----:B------:R-:W-:-:S15]  /*341f0*/  NOP ;  /* 0x0000000000007918 */ /* 0x000fde0000000000 */
[----:B------:R-:W0:-:S15]  /*34200*/  DFMA R6, R16, R18, 1 ;  /* 0x3ff000001006742b */ /* 0x000e1e0000000012 */
[----:B------:R-:W-:-:S04]  /*34210*/  NOP ;  /* 0x0000000000007918 */ /* 0x000fc80000000000 */
[----:B------:R-:W-:-:S15]  /*34220*/  NOP ;  /* 0x0000000000007918 */ /* 0x000fde0000000000 */
[----:B------:R-:W-:-:S15]  /*34230*/  NOP ;  /* 0x0000000000007918 */ /* 0x000fde0000000000 */
[----:B------:R-:W-:-:S15]  /*34240*/  NOP ;  /* 0x0000000000007918 */ /* 0x000fde0000000000 */
[----:B------:R-:W1:Y:S01]  /*34250*/  DFMA R10, R24, R26, 1 ;  /* 0x3ff00000180a742b */ /* 0x000e62000000001a */
[----:B0-----:R0:W-:Y:S04]  /*34260*/  STL.64 [R1+0x178], R6 ;  /* 0x0001780601007387 */ /* 0x0011e80000100a00 */
[----:B------:R-:W4:Y:S04]  /*34270*/  LDL.LU.64 R16, [R1+0x6a8] ;  /* 0x0006a80001107983 */ /* 0x000f280000300a00 */
[----:B-1----:R1:W-:Y:S04]  /*34280*/  STL.64 [R1+0x180], R10 ;  /* 0x0001800a01007387 */ /* 0x0023e80000100a00 */
[----:B0-----:R-:W4:Y:S04]  /*34290*/  LDL.LU.64 R6, [R1+0x138] ;  /* 0x0001380001067983 */ /* 0x001f280000300a00 */
[----:B------:R-:W4:Y:S04]  /*342a0*/  LDL.LU.64 R18, [R1+0x148] ;  /* 0x0001480001127983 */ /* 0x000f280000300a00 */
[----:B-1----:R-:W4:Y:S01]  /*342b0*/  LDL.LU.64 R10, [R1+0x6a0] ;  /* 0x0006a000010a7983 */ /* 0x002f220000300a00 */
[----:B--2---:R-:W-:-:S03]  /*342c0*/  MOV.64 R34, R2 ;  /* 0x0000000200227202 */ /* 0x004fc60000010f00 */
[----:B------:R-:W2:Y:S04]  /*342d0*/  LDL.LU.64 R26, [R1+0x2a0] ;  /* 0x0002a000011a7983 */ /* 0x000ea80000300a00 */
[----:B------:R-:W2:Y:S04]  /*342e0*/  LDL.LU.64 R24, [R1+0x150] ;  /* 0x0001500001187983 */ /* 0x000ea80000300a00 */
[----:B------:R-:W2:-:S15]  /*342f0*/  LDL.LU.64 R4, [R1+0x5f0] ;  /* 0x0005f00001047983 */ /* 0x000e9e0000300a00 */
[----:B------:R-:W-:Y:S01]  /*34300*/  NOP ;  /* 0x0000000000007918 */ /* 0x000fe20000000000 */
[----:B------:R-:W-:-:S15]  /*34310*/  NOP ;  /* 0x0000000000007918 */ /* 0x000fde0000000000 */
[----:B------:R-:W0:Y:S02]  /*34320*/  DFMA R12, R12, R14, 1 ;  /* 0x3ff000000c0c742b */ /* 0x000e24000000000e */
[----:B0-----:R0:W-:Y:S04]  /*34330*/  STL.64 [R1+0x140], R12 ;  /* 0x0001400c01007387 */ /* 0x0011e80000100a00 */
[----:B0-----:R-:W2:-:S15]  /*34340*/  LDL.LU.64 R12, [R1+0x100] ;  /* 0x00010000010c7983 */ /* 0x001e9e0000300a00 */
[----:B------:R-:W-:-:S13]  /*34350*/  NOP ;  /* 0x0000000000007918 */ /* 0x000fda0000000000 */
[----:B------:R-:W-:-:S15]  /*34360*/  NOP ;  /* 0x0000000000007918 */ /* 0x000fde0000000000 */
[----:B------:R-:W-:-:S15]  /*34370*/  NOP ;  /* 0x0000000000007918 */ /* 0x000fde0000000000 */
[----:B---3--:R-:W0:Y:S02]  /*34380*/  DFMA R36, R36, R34, 1 ;  /* 0x3ff000002424742b */ /* 0x008e240000000022 */
[----:B0-----:R0:W-:Y:S04]  /*34390*/  STL.64 [R1+0xf0], R36 ;  /* 0x0000f02401007387 */ /* 0x0011e80000100a00 */
[----:B------:R-:W3:Y:S04]  /*343a0*/  LDL.LU.64 R34, [R1+0x1188] ;  /* 0x0011880001227983 */ /* 0x000ee80000300a00 */
[----:B0-----:R-:W3:-:S15]  /*343b0*/  LDL.LU.64 R36, [R1+0x1180] ;  /* 0x0011800001247983 */ /* 0x001ede0000300a00 */
[----:B------:R-:W-:-:S09]  /*343c0*/  NOP ;  /* 0x0000000000007918 */ /* 0x000fd20000000000 */
[----:B------:R-:W-:-:S15]  /*343d0*/  NOP ;  /* 0x0000000000007918 */ /* 0x000fde0000000000 */
[----:B------:R-:W-:-:S15]  /*343e0*/  NOP ;  /* 0x0000000000007918 */ /* 0x000fde0000000000 */
[----:B------:R-:W0:Y:S02]  /*343f0*/  DFMA R22, R20, R22, R22 ;  /* 0x000000161416722b */ /* 0x000e240000000016 */
[----:B0-----:R0:W-:Y:S04]  /*34400*/  STL.64 [R1+0x380], R22 ;  /* 0x0003801601007387 */ /* 0x0011e80000100a00 */
[----:B0-----:R-:W2:-:S15]  /*34410*/  LDL.LU.64 R22, [R1+0x638] ;  /* 0x0006380001167983 */ /* 0x001e9e0000300a00 */
[----:B------:R-:W-:-:S13]  /*34420*/  NOP ;  /* 0x0000000000007918 */ /* 0x000fda0000000000 */
[----:B------:R-:W-:-:S15]  /*34430*/  NOP ;  /* 0x0000000000007918 */ /* 0x000fde0000000000 */
[----:B------:R-:W-:-:S15]  /*34440*/  NOP ;  /* 0x0000000000007918 */ /* 0x000fde0000000000 */
[----:B----4-:R-:W0:Y:S02]  /*34450*/  DFMA R16, R14, R16, R16 ;  /* 0x000000100e10722b */ /* 0x010e240000000010 */
[----:B0-----:R0:W-:Y:S04]  /*34460*/  STL.64 [R1+0x370], R16 ;  /* 0x0003701001007387 */ /* 0x0011e80000100a00 */
[----:B------:R-:W4:Y:S04]  /*34470*/  LDL.LU.64 R14, [R1+0x250] ;  /* 0x00025000010e7983 */ /* 0x000f280000300a00 */
[----:B0-----:R-:W4:-:S15]  /*34480*/  LDL.LU.64 R16, [R1+0x618] ;  /* 0x0006180001107983 */ /* 0x001f1e0000300a00 */
[----:B------:R-:W-:-:S09]  /*34490*/  NOP ;  /* 0x0000000000007918 */ /* 0x000fd20000000000 */
[----:B------:R-:W-:-:S15]  /*344a0*/  NOP ;  /* 0x0000000000007918 */ /* 0x000fde0000000000 */
[----:B------:R-:W-:-:S15]  /*344b0*/  NOP ;  /* 0x0000000000007918 */ /* 0x000fde0000000000 */
[----:B------:R-:W0:Y:S02]  /*344c0*/  DFMA R6, R6, R8, 1 ;  /* 0x3ff000000606742b */ /* 0x000e240000000008 */
[----:B0-----:R0:W-:Y:S04]  /*344d0*/  STL.64 [R1+0x138], R6 ;  /* 0x0001380601007387 */ /* 0x0011e80000100a00 */
[----:B0-----:R-:W4:-:S15]  /*344e0*/  LDL.LU.64 R6, [R1+0xf8] ;  /* 0x0000f80001067983 */ /* 0x001f1e0000300a00 */
[----:B------:R-:W-:-:S13]  /*344f0*/  NOP ;  /* 0x0000000000007918 */ /* 0x000fda0000000000 */
[----:B------:R-:W-:-:S15]  /*34500*/  NOP ;  /* 0x0000000000007918 */ /* 0x000fde0000000000 */
[----:B------:R-:W-:-:S15]  /*34510*/  NOP ;  /* 0x0000000000007918 */ /* 0x000fde0000000000 */
[----:B------:R0:W1:Y:S02]  /*34520*/  DFMA R18, R18, R20, 1 ;  /* 0x3ff000001212742b */ /* 0x0000640000000014 */
[----:B0-----:R-:W4:Y:S04]  /*34530*/  LDL.LU.64 R20, [R1+0x258] ;  /* 0x0002580001147983 */ /* 0x001f280000300a00 */
[----:B-1----:R0:W-:Y:S04]  /*34540*/  STL.64 [R1+0x148], R18 ;  /* 0x0001481201007387 */ /* 0x0021e80000100a00 */
[----:B0-----:R-:W4:-:S15]  /*34550*/  LDL.LU.64 R18, [R1+0x108] ;  /* 0x0001080001127983 */ /* 0x001f1e0000300a00 */
[----:B------:R-:W-:-:S09]  /*34560*/  NOP ;  /* 0x0000000000007918 */ /* 0x000fd20000000000 */
[----:B------:R-:W-:-:S15]  /*34570*/  NOP ;  /* 0x0000000000007918 */ /* 0x000fde0000000000 */
[----:B------:R-:W-:-:S15]  /*34580*/  NOP ;  /* 0x0000000000007918 */ /* 0x000fde0000000000 */
[----:B------:R0:W-:Y:S02]  /*34590*/  DFMA R10, R8, R10, R10 ;  /* 0x0000000a080a722b */ /* 0x0001e4000000000a */
[----:B0-----:R-:W4:-:S15]  /*345a0*/  LDL.LU.64 R8, [R1+0x248] ;  /* 0x0002480001087983 */ /* 0x001f1e0000300a00 */
[----:B------:R-:W-:Y:S02]  /*345b0*/  NOP ;  /* 0x0000000000007918 */ /* 0x000fe40000000000 */
[----:B------:R-:W-:-:S15]  /*345c0*/  NOP ;  /* 0x0000000000007918 */ /* 0x000fde0000000000 */
[----:B------:R-:W-:-:S15]  /*345d0*/  NOP ;  /* 0x0000000000007918 */ /* 0x000fde0000000000 */
[----:B------:R-:W-:-:S15]  /*345e0*/  NOP ;  /* 0x0000000000007918 */ /* 0x000fde0000000000 */
[----:B---3--:R-:W0:Y:S02]  /*345f0*/  DFMA R36, R34, R36, R36 ;  /* 0x000000242224722b */ /* 0x008e240000000024 */
[----:B0-----:R0:W-:Y:S04]  /*34600*/  STL.64 [R1+0x2d0], R36 ;  /* 0x0002d02401007387 */ /* 0x0011e80000100a00 */
[----:B0-----:R-:W3:-:S15]  /*34610*/  LDL.LU.64 R36, [R1+0x1178] ;  /* 0x0011780001247983 */ /* 0x001ede0000300a00 */
[----:B------:R-:W-:-:S13]  /*34620*/  NOP ;  /* 0x0000000000007918 */ /* 0x000fda0000000000 */
[----:B------:R-:W-:-:S15]  /*34630*/  NOP ;  /* 0x0000000000007918 */ /* 0x000fde0000000000 */
[----:B------:R-:W-:-:S15]  /*34640*/  NOP ;  /* 0x0000000000007918 */ /* 0x000fde0000000000 */
[----:B--2---:R-:W0:Y:S02]  /*34650*/  DFMA R24, R24, R26, 1 ;  /* 0x3ff000001818742b */ /* 0x004e24000000001a */
[----:B0-----:R0:W-:Y:S04]  /*34660*/  STL.64 [R1+0x150], R24 ;  /* 0x0001501801007387 */ /* 0x0011e80000100a00 */
[----:B0-----:R-:W2:-:S15]  /*34670*/  LDL.LU.64 R24, [R1+0x110] ;  /* 0x0001100001187983 */ /* 0x001e9e0000300a00 */
[----:B------:R-:W-:-:S13]  /*34680*/  NOP ;  /* 0x0000000000007918 */ /* 0x000fda0000000000 */
[----:B------:R-:W-:-:S15]  /*34690*/  NOP ;  /* 0x0000000000007918 */ /* 0x000fde0000000000 */
[----:B------:R-:W-:-:S15]  /*346a0*/  NOP ;  /* 0x0000000000007918 */ /* 0x000fde0000000000 */
[----:B----4-:R-:W0:Y:S02]  /*346b0*/  DFMA R16, R14, R16, R16 ;  /* 0x000000100e10722b */ /* 0x010e240000000010 */
[----:B0-----:R0:W-:Y:S04]  /*346c0*/  STL.64 [R1+0x2e8], R16 ;  /* 0x0002e81001007387 */ /* 0x0011e80000100a00 */
[----:B0-----:R-:W4:-:S15]  /*346d0*/  LDL.LU.64 R16, [R1+0x210] ;  /* 0x0002100001107983 */ /* 0x001f1e0000300a00 */
[----:B------:R-:W-:-:S13]  /*346e0*/  NOP ;  /* 0x0000000000007918 */ /* 0x000fda0000000000 */
        /* <DEDUP_REMOVED lines=8> */
[----:B------:R-:W0:Y:S02]  /*34770*/  DFMA R6, R6, R8, 1 ;  /* 0x3ff000000606742b */ /* 0x000e240000000008 */
[----:B0-----:R0:W-:Y:S04]  /*34780*/  STL.64 [R1+0xf8], R6 ;  /* 0x0000f80601007387 */ /* 0x0011e80000100a00 */
[----:B0-----:R-:W2:-:S15]  /*34790*/  LDL.LU.64 R6, [R1+0x578] ;  /* 0x0005780001067983 */ /* 0x001e9e0000300a00 */
[----:B------:R-:W-:-:S13]  /*347a0*/  NOP ;  /* 0x0000000000007918 */ /* 0x000fda0000000000 */
[----:B------:R-:W-:-:S15]  /*347b0*/  NOP ;  /* 0x0000000000007918 */ /* 0x000fde0000000000 */
[----:B------:R-:W-:-:S15]  /*347c0*/  NOP ;  /* 0x0000000000007918 */ /* 0x000fde0000000000 */
[----:B------:R-:W0:Y:S02]  /*347d0*/  DFMA R4, R2, R4, R4 ;  /* 0x000000040204722b */ /* 0x000e240000000004 */
[----:B0-----:R0:W-:Y:S04]  /*347e0*/  STL.64 [R1+0x2d8], R4 ;  /* 0x0002d80401007387 */ /* 0x0011e80000100a00 */
[----:B------:R-:W2:Y:S04]  /*347f0*/  LDL.LU.64 R2, [R1+0xb0] ;  /* 0x0000b00001027983 */ /* 0x000ea80000300a00 */
[----:B0-----:R-:W2:-:S15]  /*34800*/  LDL.LU.64 R4, [R1+0x1f8] ;  /* 0x0001f80001047983 */ /* 0x001e9e0000300a00 */
        /* <DEDUP_REMOVED lines=9> */
[----:B------:R0:W-:Y:S02]  /*348a0*/  DFMA R18, R18, R20, 1 ;  /* 0x3ff000001212742b */ /* 0x0001e40000000014 */
        /* <DEDUP_REMOVED lines=18> */
[----:B--2---:R-:W-:-:S15]  /*349d0*/  DFMA R6, R4, R6, R6 ;  /* 0x000000060406722b */ /* 0x004fde0000000006 */
[----:B------:R-:W-:-:S04]  /*349e0*/  NOP ;  /* 0x0000000000007918 */ /* 0x000fc80000000000 */
[----:B------:R-:W-:-:S15]  /*349f0*/  NOP ;  /* 0x0000000000007918 */ /* 0x000fde0000000000 */
[----:B------:R-:W-:-:S15]  /*34a00*/  NOP ;  /* 0x0000000000007918 */ /* 0x000fde0000000000 */
[----:B------:R-:W-:-:S15]  /*34a10*/  NOP ;  /* 0x0000000000007918 */ /* 0x000fde0000000000 */
[----:B----4-:R-:W0:Y:S02]  /*34a20*/  DFMA R24, R24, R26, 1 ;  /* 0x3ff000001818742b */ /* 0x010e24000000001a */
[----:B0-----:R0:W-:Y:S04]  /*34a30*/  STL.64 [R1+0x110], R24 ;  /* 0x0001101801007387 */ /* 0x0011e80000100a00 */
[----:B0-----:R-:W2:-:S15]  /*34a40*/  LDL.LU.64 R24, [R1+0x5a0] ;  /* 0x0005a00001187983 */ /* 0x001e9e0000300a00 */
[----:B------:R-:W-:-:S13]  /*34a50*/  NOP ;  /* 0x0000000000007918 */ /* 0x000fda0000000000 */
        /* <DEDUP_REMOVED lines=14> */
[----:B------:R0:W-:Y:S02]  /*34b40*/  DFMA R4, R2, R4, 1 ;  /* 0x3ff000000204742b */ /* 0x0001e40000000004 */
[----:B0-----:R-:W4:Y:S04]  /*34b50*/  LDL.LU.64 R2, [R1+0xa8] ;  /* 0x0000a80001027983 */ /* 0x001f280000300a00 */
[----:B------:R0:W-:Y:S04]  /*34b60*/  STL.64 [R1+0x368], R10 ;  /* 0x0003680a01007387 */ /* 0x0001e80000100a00 */
[----:B------:R1:W-:Y:S04]  /*34b70*/  STL.64 [R1+0x388], R28 ;  /* 0x0003881c01007387 */ /* 0x0003e80000100a00 */
[----:B------:R3:W-:Y:S04]  /*34b80*/  STL.64 [R1+0x158], R30 ;  /* 0x0001581e01007387 */ /* 0x0007e80000100a00 */
[----:B0-----:R-:W4:Y:S04]  /*34b90*/  LDL.LU.64 R10, [R1+0x610] ;  /* 0x00061000010a7983 */ /* 0x001f280000300a00 */
[----:B-1----:R-:W4:Y:S04]  /*34ba0*/  LDL.LU.64 R28, [R1+0x648] ;  /* 0x00064800011c7983 */ /* 0x002f280000300a00 */
[----:B---3--:R-:W3:-:S15]  /*34bb0*/  LDL.LU.64 R30, [R1+0x118] ;  /* 0x00011800011e7983 */ /* 0x008ede0000300a00 */
[----:B------:R-:W-:-:S08]  /*34bc0*/  NOP ;  /* 0x0000000000007918 */ /* 0x000fd00000000000 */
[----:B------:R-:W-:-:S15]  /*34bd0*/  NOP ;  /* 0x0000000000007918 */ /* 0x000fde0000000000 */
[----:B------:R-:W0:Y:S02]  /*34be0*/  DFMA R36, R34, R36, R36 ;  /* 0x000000242224722b */ /* 0x000e240000000024 */
[----:B0-----:R0:W-:Y:S04]  /*34bf0*/  STL.64 [R1+0x2c8], R36 ;  /* 0x0002c82401007387 */ /* 0x0011e80000100a00 */
[----:B0-----:R-:W3:-:S15]  /*34c00*/  LDL.LU.64 R36, [R1+0x1160] ;  /* 0x0011600001247983 */ /* 0x001ede0000300a00 */
[----:B------:R-:W-:-:S13]  /*34c10*/  NOP ;  /* 0x0000000000007918 */ /* 0x000fda0000000000 */
[----:B------:R-:W-:-:S15]  /*34c20*/  NOP ;  /* 0x0000000000007918 */ /* 0x000fde0000000000 */
[----:B------:R-:W-:-:S15]  /*34c30*/  NOP ;  /* 0x0000000000007918 */ /* 0x000fde0000000000 */
[----:B--2---:R0:W-:Y:S02]  /*34c40*/  DFMA R24, R22, R24, R24 ;  /* 0x000000181618722b */ /* 0x0041e40000000018 */
[----:B0-----:R-:W2:Y:S04]  /*34c50*/  LDL.LU.64 R22, [R1+0x1f0] ;  /* 0x0001f00001167983 */ /* 0x001ea80000300a00 */
[----:B----4-:R0:W-:Y:S04]  /*34c60*/  STL.64 [R1+0x1140], R20 ;  /* 0x0011401401007387 */ /* 0x0101e80000100a00 */
[----:B0-----:R-:W4:Y:S04]  /*34c70*/  LDL.LU.64 R20, [R1+0x570] ;  /* 0x0005700001147983 */ /* 0x001f280000300a00 */
[----:B------:R0:W-:Y:S04]  /*34c80*/  STL.64 [R1+0x1138], R14 ;  /* 0x0011380e01007387 */ /* 0x0001e80000100a00 */
[----:B0-----:R-:W4:Y:S04]  /*34c90*/  LDL.LU.64 R14, [R1+0x1e8] ;  /* 0x0001e800010e7983 */ /* 0x001f280000300a00 */
[----:B------:R0:W-:Y:S04]  /*34ca0*/  STL.64 [R1+0x1148], R2 ;  /* 0x0011480201007387 */ /* 0x0001e80000100a00 */
[----:B0-----:R-:W2:-:S15]  /*34cb0*/  LDL.LU.64 R2, [R1+0x580] ;  /* 0x0005800001027983 */ /* 0x001e9e0000300a00 */
[----:B------:R-:W-:-:S08]  /*34cc0*/  NOP ;  /* 0x0000000000007918 */ /* 0x000fd00000000000 */
[----:B------:R-:W-:-:S15]  /*34cd0*/  NOP ;  /* 0x0000000000007918 */ /* 0x000fde0000000000 */
[----:B------:R-:W0:Y:S01]  /*34ce0*/  DFMA R10, R8, R10, R10 ;  /* 0x0000000a080a722b */ /* 0x000e22000000000a */
[----:B------:R1:W-:Y:S04]  /*34cf0*/  STL.64 [R1+0x100], R12 ;  /* 0x0001000c01007387 */ /* 0x0003e80000100a00 */
[----:B0-----:R0:W-:Y:S04]  /*34d00*/  STL.64 [R1+0x2e0], R10 ;  /* 0x0002e00a01007387 */ /* 0x0011e80000100a00 */
[----:B------:R0:W-:Y:S04]  /*34d10*/  STL.64 [R1+0x108], R18 ;  /* 0x0001081201007387 */ /* 0x0001e80000100a00 */
[----:B-1----:R-:W2:Y:S04]  /*34d20*/  LDL.LU.64 R12, [R1+0x590] ;  /* 0x00059000010c7983 */ /* 0x002ea80000300a00 */
[----:B0-----:R-:W2:Y:S04]  /*34d30*/  LDL.LU.64 R10, [R1+0x208] ;  /* 0x00020800010a7983 */ /* 0x001ea80000300a00 */
[----:B------:R-:W2:Y:S04]  /*34d40*/  LDL.LU.64 R18, [R1+0x598] ;  /* 0x0005980001127983 */ /* 0x000ea80000300a00 */
[----:B------:R-:W2:-:S15]  /*34d50*/  LDL.LU.64 R8, [R1+0xb8] ;  /* 0x0000b80001087983 */ /* 0x000e9e0000300a00 */
[----:B------:R-:W-:-:S09]  /*34d60*/  NOP ;  /* 0x0000000000007918 */ /* 0x000fd20000000000 */
        /* <DEDUP_REMOVED lines=10> */
[----:B------:R-:W3:Y:S04]  /*34e10*/  LDL.LU.64 R26, [R1+0xd0] ;  /* 0x0000d000011a7983 */ /* 0x000ee80000300a00 */
[----:B0-----:R-:W3:-:S15]  /*34e20*/  LDL.LU.64 R28, [R1+0x220] ;  /* 0x00022000011c7983 */ /* 0x001ede0000300a00 */
[----:B------:R-:W-:-:S09]  /*34e30*/  NOP ;  /* 0x0000000000007918 */ /* 0x000fd20000000000 */
[----:B------:R-:W-:-:S15]  /*34e40*/  NOP ;  /* 0x0000000000007918 */ /* 0x000fde0000000000 */
[----:B------:R-:W-:-:S15]  /*34e50*/  NOP ;  /* 0x0000000000007918 */ /* 0x000fde0000000000 */
[----:B------:R-:W0:Y:S02]  /*34e60*/  DFMA R30, R30, R32, 1 ;  /* 0x3ff000001e1e742b */ /* 0x000e240000000020 */
[----:B0-----:R0:W-:Y:S04]  /*34e70*/  STL.64 [R1+0x118], R30 ;  /* 0x0001181e01007387 */ /* 0x0011e80000100a00 */
[----:B------:R-:W3:Y:S04]  /*34e80*/  LDL.LU.64 R32, [R1+0xd8] ;  /* 0x0000d80001207983 */ /* 0x000ee80000300a00 */
[----:B0-----:R-:W3:-:S15]  /*34e90*/  LDL.LU.64 R30, [R1+0x5b0] ;  /* 0x0005b000011e7983 */ /* 0x001ede0000300a00 */
[----:B------:R-:W-:-:S09]  /*34ea0*/  NOP ;  /* 0x0000000000007918 */ /* 0x000fd20000000000 */
        /* <DEDUP_REMOVED lines=8> */
[----:B--2---:R-:W0:Y:S02]  /*34f30*/  DFMA R2, R22, R2, R2 ;  /* 0x000000021602722b */ /* 0x004e240000000002 */
[----:B0-----:R0:W-:Y:S04]  /*34f40*/  STL.64 [R1+0x290], R2 ;  /* 0x0002900201007387 */ /* 0x0011e80000100a00 */
[----:B0-----:R-:W2:Y:S04]  /*34f50*/  LDL.LU.64 R2, [R1+0x1148] ;  /* 0x0011480001027983 */ /* 0x001ea80000300a00 */
[----:B------:R0:W-:Y:S04]  /*34f60*/  STL.64 [R1+0x2b0], R24 ;  /* 0x0002b01801007387 */ /* 0x0001e80000100a00 */
[----:B------:R1:W-:Y:S04]  /*34f70*/  STL.64 [R1+0x298], R6 ;  /* 0x0002980601007387 */ /* 0x0003e80000100a00 */
[----:B------:R1:W-:Y:S04]  /*34f80*/  STL.64 [R1+0xb0], R4 ;  /* 0x0000b00401007387 */ /* 0x0003e80000100a00 */
[----:B0-----:R-:W2:Y:S04]  /*34f90*/  LDL.LU.64 R24, [R1+0x320] ;  /* 0x0003200001187983 */ /* 0x001ea80000300a00 */
[----:B-1----:R-:W2:Y:S04]  /*34fa0*/  LDL.LU.64 R6, [R1+0x330] ;  /* 0x0003300001067983 */ /* 0x002ea80000300a00 */
[----:B------:R-:W2:-:S15]  /*34fb0*/  LDL.LU.64 R4, [R1+0x78] ;  /* 0x0000780001047983 */ /* 0x000e9e0000300a00 */
[----:B------:R-:W-:-:S04]  /*34fc0*/  NOP ;  /* 0x0000000000007918 */ /* 0x000fc80000000000 */
[----:B------:R-:W-:-:S15]  /*34fd0*/  NOP ;  /* 0x0000000000007918 */ /* 0x000fde0000000000 */
[----:B---3--:R-:W0:Y:S02]  /*34fe0*/  DFMA R36, R34, R36, R36 ;  /* 0x000000242224722b */ /* 0x008e240000000024 */
[----:B0-----:R0:W-:Y:S04]  /*34ff0*/  STL.64 [R1+0x2c0], R36 ;  /* 0x0002c02401007387 */ /* 0x0011e80000100a00 */
[----:B0-----:R-:W3:-:S15]  /*35000*/  LDL.LU.64 R36, [R1+0x1e0] ;  /* 0x0001e00001247983 */ /* 0x001ede0000300a00 */
        /* <DEDUP_REMOVED lines=9> */
[----:B------:R0:W1:Y:S02]  /*350a0*/  DFMA R32, R32, R34, 1 ;  /* 0x3ff000002020742b */ /* 0x0000640000000022 */
[----:B0-----:R-:W3:Y:S04]  /*350b0*/  LDL.LU.64 R34, [R1+0x98] ;  /* 0x0000980001227983 */ /* 0x001ee80000300a00 */
[----:B-1----:R0:W-:Y:S04]  /*350c0*/  STL.64 [R1+0xd8], R32 ;  /* 0x0000d82001007387 */ /* 0x0021e80000100a00 */
[----:B0-----:R-:W2:-:S15]  /*350d0*/  LDL.LU.64 R32, [R1+0x558] ;  /* 0x0005580001207983 */ /* 0x001e9e0000300a00 */
[----:B------:R-:W-:-:S09]  /*350e0*/  NOP ;  /* 0x0000000000007918 */ /* 0x000fd20000000000 */
[----:B------:R-:W-:-:S15]  /*350f0*/  NOP ;  /* 0x0000000000007918 */ /* 0x000fde0000000000 */
[----:B------:R-:W-:-:S15]  /*35100*/  NOP ;  /* 0x0000000000007918 */ /* 0x000fde0000000000 */
[----:B------:R-:W0:Y:S02]  /*35110*/  DFMA R26, R26, R28, 1 ;  /* 0x3ff000001a1a742b */ /* 0x000e24000000001c */
[----:B0-----:R0:W-:Y:S04]  /*35120*/  STL.64 [R1+0xd0], R26 ;  /* 0x0000d01a01007387 */ /* 0x0011e80000100a00 */
[----:B0-----:R-:W3:-:S15]  /*35130*/  LDL.LU.64 R26, [R1+0x560] ;  /* 0x00056000011a7983 */ /* 0x001ede0000300a00 */
[----:B------:R-:W-:-:S13]  /*35140*/  NOP ;  /* 0x0000000000007918 */ /* 0x000fda0000000000 */
[----:B------:R-:W-:-:S15]  /*35150*/  NOP ;  /* 0x0000000000007918 */ /* 0x000fde0000000000 */
[----:B------:R-:W-:-:S15]  /*35160*/  NOP ;  /* 0x0000000000007918 */ /* 0x000fde0000000000 */
[----:B------:R0:W1:Y:S02]  /*35170*/  DFMA R18, R16, R18, R18 ;  /* 0x000000121012722b */ /* 0x0000640000000012 */
[----:B0-----:R-:W3:Y:S04]  /*35180*/  LDL.LU.64 R16, [R1+0x538] ;  /* 0x0005380001107983 */ /* 0x001ee80000300a00 */
[----:B-1----:R0:W-:Y:S04]  /*35190*/  STL.64 [R1+0x2a8], R18 ;  /* 0x0002a81201007387 */ /* 0x0021e80000100a00 */
        /* <DEDUP_REMOVED lines=25> */
[----:B----4-:R0:W1:Y:S02]  /*35330*/  DFMA R20, R20, R14, 1 ;  /* 0x3ff000001414742b */ /* 0x010064000000000e */
[----:B0-----:R-:W4:Y:S04]  /*35340*/  LDL.LU.64 R14, [R1+0x1138] ;  /* 0x00113800010e7983 */ /* 0x001f280000300a00 */
[----:B-1----:R0:W-:Y:S04]  /*35350*/  STL.64 [R1+0xa0], R20 ;  /* 0x0000a01401007387 */ /* 0x0021e80000100a00 */
[----:B0-----:R-:W2:-:S15]  /*35360*/  LDL.LU.64 R20, [R1+0x1130] ;  /* 0x0011300001147983 */ /* 0x001e9e0000300a00 */
[----:B------:R-:W-:-:S09]  /*35370*/  NOP ;  /* 0x0000000000007918 */ /* 0x000fd20000000000 */
[----:B------:R-:W-:-:S15]  /*35380*/  NOP ;  /* 0x0000000000007918 */ /* 0x000fde0000000000 */
[----:B------:R-:W-:-:S15]  /*35390*/  NOP ;  /* 0x0000000000007918 */ /* 0x000fde0000000000 */
[----:B---3--:R-:W0:Y:S02]  /*353a0*/  DFMA R34, R34, R36, 1 ;  /* 0x3ff000002222742b */ /* 0x008e240000000024 */
[----:B0-----:R0:W-:Y:S04]  /*353b0*/  STL.64 [R1+0x98], R34 ;  /* 0x0000982201007387 */ /* 0x0011e80000100a00 */
[----:B0-----:R-:W3:-:S15]  /*353c0*/  LDL.LU.64 R34, [R1+0x340] ;  /* 0x0003400001227983 */ /* 0x001ede0000300a00 */
[----:B------:R-:W-:-:S13]  /*353d0*/  NOP ;  /* 0x0000000000007918 */ /* 0x000fda0000000000 */
[----:B------:R-:W-:-:S15]  /*353e0*/  NOP ;  /* 0x0000000000007918 */ /* 0x000fde0000000000 */
[----:B------:R-:W-:-:S15]  /*353f0*/  NOP ;  /* 0x0000000000007918 */ /* 0x000fde0000000000 */
[----:B------:R-:W0:Y:S02]  /*35400*/  DFMA R16, R12, R16, R16 ;  /* 0x000000100c10722b */ /* 0x000e240000000010 */
[----:B0-----:R0:W-:Y:S04]  /*35410*/  STL.64 [R1+0x268], R16 ;  /* 0x0002681001007387 */ /* 0x0011e80000100a00 */
[----:B0-----:R-:W3:-:S15]  /*35420*/  LDL.LU.64 R16, [R1+0x520] ;  /* 0x0005200001107983 */ /* 0x001ede0000300a00 */
[----:B------:R-:W-:-:S13]  /*35430*/  NOP ;  /* 0x0000000000007918 */ /* 0x000fda0000000000 */
        /* <DEDUP_REMOVED lines=32> */
[----:B------:R0:W1:Y:S02]  /*35640*/  DFMA R24, R18, R24, 1 ;  /* 0x3ff000001218742b */ /* 0x0000640000000018 */
[----:B0-----:R-:W4:Y:S04]  /*35650*/  LDL.LU.64 R18, [R1+0x70] ;  /* 0x0000700001127983 */ /* 0x001f280000300a00 */
[----:B-1----:R-:W-:-:S15]  /*35660*/  STL.64 [R1+0x88], R24 ;  /* 0x0000881801007387 */ /* 0x002fde0000100a00 */
[----:B------:R-:W-:-:S13]  /*35670*/  NOP ;  /* 0x0000000000007918 */ /* 0x000fda0000000000 */
[----:B------:R-:W-:-:S15]  /*35680*/  NOP ;  /* 0x0000000000007918 */ /* 0x000fde0000000000 */
[----:B------:R-:W-:-:S15]  /*35690*/  NOP ;  /* 0x0000000000007918 */ /* 0x000fde0000000000 */
[----:B------:R-:W0:Y:S02]  /*356a0*/  DFMA R10, R10, R12, 1 ;  /* 0x3ff000000a0a742b */ /* 0x000e24000000000c */
[----:B0-----:R0:W-:Y:S04]  /*356b0*/  STL.64 [R1+0x80], R10 ;  /* 0x0000800a01007387 */ /* 0x0011e80000100a00 */
[----:B------:R-:W4:-:S15]  /*356c0*/  LDL.LU.64 R12, [R1+0x348] ;  /* 0x00034800010c7983 */ /* 0x000f1e0000300a00 */
[----:B------:R-:W-:-:S13]  /*356d0*/  NOP ;  /* 0x0000000000007918 */ /* 0x000fda0000000000 */
[----:B------:R-:W-:-:S15]  /*356e0*/  NOP ;  /* 0x0000000000007918 */ /* 0x000fde0000000000 */
[----:B------:R-:W-:-:S15]  /*356f0*/  NOP ;  /* 0x0000000000007918 */ /* 0x000fde0000000000 */
[----:B------:R1:W0:Y:S02]  /*35700*/  DFMA R8, R6, R8, R8 ;  /* 0x000000080608722b */ /* 0x0002240000000008 */
[----:B-1----:R-:W4:Y:S04]  /*35710*/  LDL.LU.64 R6, [R1+0x68] ;  /* 0x0000680001067983 */ /* 0x002f280000300a00 */
[----:B0-----:R-:W-:-:S15]  /*35720*/  STL.64 [R1+0x260], R8 ;  /* 0x0002600801007387 */ /* 0x001fde0000100a00 */
[----:B------:R-:W-:-:S13]  /*35730*/  NOP ;  /* 0x0000000000007918 */ /* 0x000fda0000000000 */
[----:B------:R-:W-:-:S15]  /*35740*/  NOP ;  /* 0x0000000000007918 */ /* 0x000fde0000000000 */
[----:B------:R-:W-:-:S15]  /*35750*/  NOP ;  /* 0x0000000000007918 */ /* 0x000fde0000000000 */
[----:B--2---:R-:W0:Y:S02]  /*35760*/  DFMA R2, R22, R2, R2 ;  /* 0x000000021602722b */ /* 0x004e240000000002 */
[----:B0-----:R0:W-:Y:S04]  /*35770*/  STL.64 [R1+0x258], R2 ;  /* 0x0002580201007387 */ /* 0x0011e80000100a00 */
[----:B------:R-:W2:Y:S04]  /*35780*/  LDL.LU.64 R10, [R1+0x50] ;  /* 0x00005000010a7983 */ /* 0x000ea80000300a00 */
[----:B------:R-:W2:Y:S04]  /*35790*/  LDL.LU.64 R36, [R1+0x48] ;  /* 0x0000480001247983 */ /* 0x000ea80000300a00 */
[----:B0-----:R-:W2:Y:S04]  /*357a0*/  LDL.LU.64 R2, [R1+0x350] ;  /* 0x0003500001027983 */ /* 0x001ea80000300a00 */
[----:B------:R-:W2:Y:S04]  /*357b0*/  LDL.LU.64 R32, [R1+0x500] ;  /* 0x0005000001207983 */ /* 0x000ea80000300a00 */
[----:B------:R-:W2:Y:S04]  /*357c0*/  LDL.LU.64 R30, [R1+0x360] ;  /* 0x00036000011e7983 */ /* 0x000ea80000300a00 */
[----:B------:R-:W2:Y:S04]  /*357d0*/  LDL.LU.64 R28, [R1+0x40] ;  /* 0x00004000011c7983 */ /* 0x000ea80000300a00 */
[----:B------:R-:W2:Y:S04]  /*357e0*/  LDL.LU.64 R26, [R1+0x4f8] ;  /* 0x0004f800011a7983 */ /* 0x000ea80000300a00 */
[----:B------:R-:W2:Y:S04]  /*357f0*/  LDL.LU.64 R24, [R1+0x378] ;  /* 0x0003780001187983 */ /* 0x000ea80000300a00 */
[----:B------:R-:W2:-:S15]  /*35800*/  LDL.LU.64 R8, [R1+0x508] ;  /* 0x0005080001087983 */ /* 0x000e9e0000300a00 */
[----:B------:R-:W-:-:S11]  /*35810*/  NOP ;  /* 0x0000000000007918 */ /* 0x000fd60000000000 */
[----:B---3--:R-:W0:Y:S02]  /*35820*/  DFMA R16, R34, R16, R16 ;  /* 0x000000102210722b */ /* 0x008e240000000010 */
[----:B0-----:R0:W-:Y:S04]  /*35830*/  STL.64 [R1+0x250], R16 ;  /* 0x0002501001007387 */ /* 0x0011e80000100a00 */
[----:B0-----:R-:W3:-:S15]  /*35840*/  LDL.LU.64 R16, [R1+0x390] ;  /* 0x0003900001107983 */ /* 0x001ede0000300a00 */
[----:B------:R-:W-:-:S13]  /*35850*/  NOP ;  /* 0x0000000000007918 */ /* 0x000fda0000000000 */
[----:B------:R-:W-:-:S15]  /*35860*/  NOP ;  /* 0x0000000000007918 */ /* 0x000fde0000000000 */
[----:B------:R-:W-:-:S15]  /*35870*/  NOP ;  /* 0x0000000000007918 */ /* 0x000fde0000000000 */
[----:B----4-:R-:W0:Y:S02]  /*35880*/  DFMA R18, R18, R22, 1 ;  /* 0x3ff000001212742b */ /* 0x010e240000000016 */
[----:B0-----:R0:W-:Y:S04]  /*35890*/  STL.64 [R1+0x70], R18 ;  /* 0x0000701201007387 */ /* 0x0011e80000100a00 */
[----:B------:R-:W4:Y:S04]  /*358a0*/  LDL.LU.64 R22, [R1+0x38] ;  /* 0x0000380001167983 */ /* 0x000f280000300a00 */
[----:B0-----:R-:W3:-:S15]  /*358b0*/  LDL.LU.64 R18, [R1+0x4f0] ;  /* 0x0004f00001127983 */ /* 0x001ede0000300a00 */
[----:B------:R-:W-:-:S09]  /*358c0*/  NOP ;  /* 0x0000000000007918 */ /* 0x000fd20000000000 */
        /* <DEDUP_REMOVED lines=8> */
[----:B0-----:R-:W0:Y:S02]  /*35950*/  DFMA R34, R12, R4, R4 ;  /* 0x000000040c22722b */ /* 0x001e240000000004 */
[----:B0-----:R0:W-:Y:S04]  /*35960*/  STL.64 [R1+0x248], R34 ;  /* 0x0002482201007387 */ /* 0x0011e80000100a00 */
[----:B------:R-:W4:Y:S04]  /*35970*/  LDL.LU.64 R4, [R1+0x4e8] ;  /* 0x0004e80001047983 */ /* 0x000f280000300a00 */
[----:B0-----:R-:W4:-:S15]  /*35980*/  LDL.LU.64 R34, [R1+0x3a8] ;  /* 0x0003a80001227983 */ /* 0x001f1e0000300a00 */
[----:B------:R-:W-:-:S09]  /*35990*/  NOP ;  /* 0x0000000000007918 */ /* 0x000fd20000000000 */
        /* <DEDUP_REMOVED lines=20> */
[----:B----4-:R0:W-:Y:S02]  /*35ae0*/  DFMA R18, R6, R16, 1 ;  /* 0x3ff000000612742b */ /* 0x0101e40000000010 */
[----:B0-----:R-:W3:-:S15]  /*35af0*/  LDL.LU.64 R16, [R1+0x4b0] ;  /* 0x0004b00001107983 */ /* 0x001ede0000300a00 */
[----:B------:R-:W-:Y:S02]  /*35b00*/  NOP ;  /* 0x0000000000007918 */ /* 0x000fe40000000000 */
[----:B------:R-:W-:-:S15]  /*35b10*/  NOP ;  /* 0x0000000000007918 */ /* 0x000fde0000000000 */
        /* <DEDUP_REMOVED lines=15> */
[----:B------:R-:W0:Y:S02]  /*35c10*/  DFMA R28, R28, R30, 1 ;  /* 0x3ff000001c1c742b */ /* 0x000e24000000001e */
[----:B0-----:R0:W-:-:S15]  /*35c20*/  STL.64 [R1+0x48], R28 ;  /* 0x0000481c01007387 */ /* 0x0011de0000100a00 */
[----:B------:R-:W-:Y:S02]  /*35c30*/  NOP ;  /* 0x0000000000007918 */ /* 0x000fe40000000000 */
[----:B------:R-:W-:-:S15]  /*35c40*/  NOP ;  /* 0x0000000000007918 */ /* 0x000fde0000000000 */
[----:B------:R-:W-:-:S15]  /*35c50*/  NOP ;  /* 0x0000000000007918 */ /* 0x000fde0000000000 */
[----:B------:R-:W-:-:S15]  /*35c60*/  NOP ;  /* 0x0000000000007918 */ /* 0x000fde0000000000 */
[----:B------:R-:W-:Y:S01]  /*35c70*/  DFMA R26, R24, R26, R26 ;  /* 0x0000001a181a722b */ /* 0x000fe2000000001a */
[----:B0-----:R-:W3:-:S15]  /*35c80*/  LDL.LU.64 R28, [R1+0x4d8] ;  /* 0x0004d800011c7983 */ /* 0x001ede0000300a00 */
[----:B------:R-:W-:-:S03]  /*35c90*/  NOP ;  /* 0x0000000000007918 */ /* 0x000fc60000000000 */
        /* <DEDUP_REMOVED lines=8> */
[----:B------:R1:W2:Y:S01]  /*35d20*/  DFMA R22, R22, R24, 1 ;  /* 0x3ff000001616742b */ /* 0x0002a20000000018 */
[----:B0-----:R0:W-:Y:S04]  /*35d30*/  STL.64 [R1+0x218], R32 ;  /* 0x0002182001007387 */ /* 0x0011e80000100a00 */
[----:B------:R2:W-:Y:S04]  /*35d40*/  STL.64 [R1+0x230], R26 ;  /* 0x0002301a01007387 */ /* 0x0005e80000100a00 */
[----:B-1----:R-:W3:Y:S04]  /*35d50*/  LDL.LU.64 R24, [R1+0x4c8] ;  /* 0x0004c80001187983 */ /* 0x002ee80000300a00 */
[----:B0-----:R-:W3:Y:S04]  /*35d60*/  LDL.LU.64 R32, [R1+0x10f0] ;  /* 0x0010f00001207983 */ /* 0x001ee80000300a00 */
[----:B--2---:R-:W2:Y:S04]  /*35d70*/  LDL.LU.64 R26, [R1+0x4d0] ;  /* 0x0004d000011a7983 */ /* 0x004ea80000300a00 */
[----:B------:R0:W-:Y:S04]  /*35d80*/  STL.64 [R1+0x38], R18 ;  /* 0x0000381201007387 */ /* 0x0001e80000100a00 */
[----:B------:R-:W-:Y:S04]  /*35d90*/  STL.64 [R1+0x220], R6 ;  /* 0x0002200601007387 */ /* 0x000fe80000100a00 */
[----:B------:R-:W2:-:S15]  /*35da0*/  LDL.LU.64 R30, [R1+0x58] ;  /* 0x00005800011e7983 */ /* 0x000e9e0000300a00 */
[----:B------:R-:W-:-:S05]  /*35db0*/  NOP ;  /* 0x0000000000007918 */ /* 0x000fca0000000000 */
[----:B------:R-:W-:-:S15]  /*35dc0*/  NOP ;  /* 0x0000000000007918 */ /* 0x000fde0000000000 */
[----:B------:R1:W-:Y:S01]  /*35dd0*/  DFMA R36, R34, R36, 1 ;  /* 0x3ff000002224742b */ /* 0x0003e20000000024 */
[----:B------:R4:W-:Y:S04]  /*35de0*/  STL.64 [R1+0x40], R22 ;  /* 0x0000401601007387 */ /* 0x0009e80000100a00 */
[----:B-1----:R-:W3:Y:S04]  /*35df0*/  LDL.LU.64 R34, [R1+0x3f8] ;  /* 0x0003f80001227983 */ /* 0x002ee80000300a00 */
[----:B0-----:R-:W2:Y:S04]  /*35e00*/  LDL.LU.64 R18, [R1+0x4a8] ;  /* 0x0004a80001127983 */ /* 0x001ea80000300a00 */
[----:B----4-:R-:W4:Y:S04]  /*35e10*/  LDL.LU.64 R22, [R1+0x418] ;  /* 0x0004180001167983 */ /* 0x010f280000300a00 */
[----:B------:R-:W2:-:S15]  /*35e20*/  LDL.LU.64 R6, [R1+0x448] ;  /* 0x0004480001067983 */ /* 0x000e9e0000300a00 */
[----:B------:R-:W-:Y:S02]  /*35e30*/  NOP ;  /* 0x0000000000007918 */ /* 0x000fe40000000000 */
[----:B------:R-:W-:-:S15]  /*35e40*/  NOP ;  /* 0x0000000000007918 */ /* 0x000fde0000000000 */
[----:B------:R-:W-:-:S15]  /*35e50*/  NOP ;  /* 0x0000000000007918 */ /* 0x000fde0000000000 */
[----:B---3--:R-:W0:-:S15]  /*35e60*/  DFMA R28, R34, R28, R28 ;  /* 0x0000001c221c722b */ /* 0x008e1e000000001c */
[----:B------:R-:W-:-:S04]  /*35e70*/  NOP ;  /* 0x0000000000007918 */ /* 0x000fc80000000000 */
[----:B------:R-:W-:-:S15]  /*35e80*/  NOP ;  /* 0x0000000000007918 */ /* 0x000fde0000000000 */
[----:B------:R-:W-:-:S15]  /*35e90*/  NOP ;  /* 0x0000000000007918 */ /* 0x000fde0000000000 */
[----:B------:R-:W-:-:S15]  /*35ea0*/  NOP ;  /* 0x0000000000007918 */ /* 0x000fde0000000000 */
[----:B------:R1:W-:Y:S02]  /*35eb0*/  DFMA R34, R32, R34, 1 ;  /* 0x3ff000002022742b */ /* 0x0003e40000000022 */
[----:B-1----:R-:W2:Y:S04]  /*35ec0*/  LDL.LU.64 R32, [R1+0x408] ;  /* 0x0004080001207983 */ /* 0x002ea80000300a00 */
[----:B0-----:R0:W-:Y:S04]  /*35ed0*/  STL.64 [R1+0x210], R28 ;  /* 0x0002101c01007387 */ /* 0x0011e80000100a00 */
[----:B0-----:R-:W3:-:S15]  /*35ee0*/  LDL.LU.64 R28, [R1+0x10e8] ;  /* 0x0010e800011c7983 */ /* 0x001ede0000300a00 */
        /* <DEDUP_REMOVED lines=15> */
[----:B---3--:R0:W-:Y:S02]  /*35fe0*/  DFMA R32, R28, R32, 1 ;  /* 0x3ff000001c20742b */ /* 0x0081e40000000020 */
[----:B0-----:R-:W3:-:S15]  /*35ff0*/  LDL.LU.64 R28, [R1+0x428] ;  /* 0x00042800011c7983 */ /* 0x001ede0000300a00 */
        /* <DEDUP_REMOVED lines=17> */
[----:B---3--:R-:W1:Y:S01]  /*36110*/  DFMA R16, R28, R16, R16 ;  /* 0x000000101c10722b */ /* 0x008e620000000010 */
[----:B0-----:R-:W3:Y:S04]  /*36120*/  LDL.LU.64 R8, [R1+0x1110] ;  /* 0x0011100001087983 */ /* 0x001ee80000300a00 */
[----:B-1----:R0:W-:-:S15]  /*36130*/  STL.64 [R1+0x1f8], R16 ;  /* 0x0001f81001007387 */ /* 0x0021de0000100a00 */
[----:B------:R-:W-:-:S14]  /*36140*/  NOP ;  /* 0x0000000000007918 */ /* 0x000fdc0000000000 */
[----:B------:R-:W-:-:S15]  /*36150*/  NOP ;  /* 0x0000000000007918 */ /* 0x000fde0000000000 */
[----:B------:R-:W-:-:S15]  /*36160*/  NOP ;  /* 0x0000000000007918 */ /* 0x000fde0000000000 */
[----:B------:R-:W1:Y:S01]  /*36170*/  DFMA R10, R10, R12, 1 ;  /* 0x3ff000000a0a742b */ /* 0x000e62000000000c */
[----:B0-----:R-:W3:Y:S04]  /*36180*/  LDL.LU.64 R16, [R1+0x10c8] ;  /* 0x0010c80001107983 */ /* 0x001ee80000300a00 */
[----:B-1----:R0:W-:Y:S04]  /*36190*/  STL.64 [R1+0x1f0], R10 ;  /* 0x0001f00a01007387 */ /* 0x0021e80000100a00 */
[----:B------:R-:W3:-:S15]  /*361a0*/  LDL.LU.64 R12, [R1+0x1120] ;  /* 0x00112000010c7983 */ /* 0x000ede0000300a00 */
[----:B------:R-:W-:-:S10]  /*361b0*/  NOP ;  /* 0x0000000000007918 */ /* 0x000fd40000000000 */
[----:B------:R-:W-:-:S15]  /*361c0*/  NOP ;  /* 0x0000000000007918 */ /* 0x000fde0000000000 */
[----:B------:R-:W-:-:S15]  /*361d0*/  NOP ;  /* 0x0000000000007918 */ /* 0x000fde0000000000 */
[----:B--2---:R-:W1:Y:S01]  /*361e0*/  DFMA R4, R26, R4, R4 ;  /* 0x000000041a04722b */ /* 0x004e620000000004 */
[----:B0-----:R-:W2:Y:S04]  /*361f0*/  LDL.LU.64 R10, [R1+0x1118] ;  /* 0x00111800010a7983 */ /* 0x001ea80000300a00 */
[----:B-1----:R0:W-:Y:S01]  /*36200*/  STL.64 [R1+0x1e0], R4 ;  /* 0x0001e00401007387 */ /* 0x0021e20000100a00 */
[----:B------:R-:W-:-:S03]  /*36210*/  HFMA2 R3, -RZ, RZ, 1.4736328125, -236.625 ;  /* 0x3de5db65ff037431 */ /* 0x000fc600000001ff */
[----:B------:R1:W5:Y:S04]  /*36220*/  LDL.LU R2, [R1+0x1108] ;  /* 0x0011080001027983 */ /* 0x0003680000300800 */
[----:B0-----:R-:W2:-:S15]  /*36230*/  LDL.LU.64 R4, [R1+0x10c0] ;  /* 0x0010c00001047983 */ /* 0x001e9e0000300a00 */
[----:B------:R-:W-:-:S06]  /*36240*/  NOP ;  /* 0x0000000000007918 */ /* 0x000fcc0000000000 */
[----:B------:R-:W-:-:S15]  /*36250*/  NOP ;  /* 0x0000000000007918 */ /* 0x000fde0000000000 */
[----:B------:R-:W-:-:S15]  /*36260*/  NOP ;  /* 0x0000000000007918 */ /* 0x000fde0000000000 */
[----:B----4-:R0:W-:Y:S02]  /*36270*/  DFMA R28, R24, R28, 1 ;  /* 0x3ff00000181c742b */ /* 0x0101e4000000001c */
[----:B0-----:R-:W4:-:S15]  /*36280*/  LDL.LU.64 R24, [R1+0x3f0] ;  /* 0x0003f00001187983 */ /* 0x001f1e0000300a00 */
[----:B------:R-:W-:Y:S02]  /*36290*/  NOP ;  /* 0x0000000000007918 */ /* 0x000fe40000000000 */
[----:B------:R-:W-:-:S15]  /*362a0*/  NOP ;  /* 0x0000000000007918 */ /* 0x000fde0000000000 */
[----:B------:R-:W-:-:S15]  /*362b0*/  NOP ;  /* 0x0000000000007918 */ /* 0x000fde0000000000 */
[----:B------:R-:W-:-:S15]  /*362c0*/  NOP ;  /* 0x0000000000007918 */ /* 0x000fde0000000000 */
[----:B------:R0:W-:Y:S02]  /*362d0*/  DFMA R26, R22, R26, 1 ;  /* 0x3ff00000161a742b */ /* 0x0001e4000000001a */
[----:B0-----:R-:W2:-:S15]  /*362e0*/  LDL.LU.64 R22, [R1+0x1c8] ;  /* 0x0001c80001167983 */ /* 0x001e9e0000300a00 */
[----:B------:R-:W-:Y:S02]  /*362f0*/  NOP ;  /* 0x0000000000007918 */ /* 0x000fe40000000000 */
[----:B------:R-:W-:-:S15]  /*36300*/  NOP ;  /* 0x0000000000007918 */ /* 0x000fde0000000000 */
[----:B------:R-:W-:-:S15]  /*36310*/  NOP ;  /* 0x0000000000007918 */ /* 0x000fde0000000000 */
[----:B------:R-:W-:-:S15]  /*36320*/  NOP ;  /* 0x0000000000007918 */ /* 0x000fde0000000000 */
[----:B------:R0:W-:Y:S02]  /*36330*/  DMUL R18, R6, R18 ;  /* 0x0000001206127228 */ /* 0x0001e40000000000 */
[----:B0-----:R-:W-:Y:S01]  /*36340*/  MOV R6, 0x79785eba ;  /* 0x79785eba00067802 */ /* 0x001fe20000000f00 */
[----:B------:R-:W-:-:S04]  /*36350*/  FSEL R7, R3, -0.082518599927425384521, !P6 ;  /* 0xbda8ff8303077808 */ /* 0x000fc80007000000 */
[----:B------:R-:W-:-:S15]  /*36360*/  FSEL R6, -R6, 4.2945490664224492434e-19, !P6 ;  /* 0x20fd816406067808 */ /* 0x000fde0007000100 */
[----:B------:R-:W-:-:S12]  /*36370*/  NOP ;  /* 0x0000000000007918 */ /* 0x000fd80000000000 */
        /* <DEDUP_REMOVED lines=8> */
[----:B---3--:R-:W-:-:S15]  /*36400*/  DFMA R24, R16, R24, 1 ;  /* 0x3ff000001018742b */ /* 0x008fde0000000018 */
[----:B------:R-:W-:-:S04]  /*36410*/  NOP ;  /* 0x0000000000007918 */ /* 0x000fc80000000000 */
[----:B------:R-:W-:-:S15]  /*36420*/  NOP ;  /* 0x0000000000007918 */ /* 0x000fde0000000000 */
[----:B------:R-:W-:-:S15]  /*36430*/  NOP ;  /* 0x0000000000007918 */ /* 0x000fde0000000000 */
[----:B------:R-:W-:-:S15]  /*36440*/  NOP ;  /* 0x0000000000007918 */ /* 0x000fde0000000000 */
[----:B--2---:R-:W0:-:S15]  /*36450*/  DMUL R16, R4, R4 ;  /* 0x0000000404107228 */ /* 0x004e1e0000000000 */
[----:B------:R-:W-:-:S04]  /*36460*/  NOP ;  /* 0x0000000000007918 */ /* 0x000fc80000000000 */
[----:B------:R-:W-:-:S15]  /*36470*/  NOP ;  /* 0x0000000000007918 */ /* 0x000fde0000000000 */
[----:B------:R-:W-:-:S15]  /*36480*/  NOP ;  /* 0x0000000000007918 */ /* 0x000fde0000000000 */
[----:B------:R-:W-:-:S15]  /*36490*/  NOP ;  /* 0x0000000000007918 */ /* 0x000fde0000000000 */
[----:B0-----:R0:W2:Y:S02]  /*364a0*/  DFMA R6, R16, R6, R8 ;  /* 0x000000061006722b */ /* 0x0010a40000000008 */
[----:B0-----:R-:W3:-:S15]  /*364b0*/  LDL.LU R9, [R1+0x678] ;  /* 0x0006780001097983 */ /* 0x001ede0000300800 */
[----:B------:R-:W-:Y:S02]  /*364c0*/  NOP ;  /* 0x0000000000007918 */ /* 0x000fe40000000000 */
        /* <DEDUP_REMOVED lines=23> */
[----:B0-----:R0:W2:Y:S02]  /*36640*/  DFMA R6, R16, R6, R20 ;  /* 0x000000061006722b */ /* 0x0010a40000000014 */
[----:B0-----:R1:W5:Y:S01]  /*36650*/  LDL.LU.64 R20, [R1+0x10b0] ;  /* 0x0010b00001147983 */ /* 0x0013620000300a00 */
[----:B----4-:R-:W-:Y:S01]  /*36660*/  LOP3.LUT R3, R31, 0x7fffffff, RZ, 0xc0, !PT ;  /* 0x7fffffff1f037812 */ /* 0x010fe200078ec0ff */
[----:B------:R-:W-:-:S05]  /*36670*/  ISETP.NE.AND P3, PT, R30, RZ, PT ;  /* 0x000000ff1e00720c */ /* 0x000fca0003f65270 */
[----:B------:R-:W-:Y:S01]  /*36680*/  ISETP.EQ.AND P3, PT, R3, 0x7ff00000, !P3 ;  /* 0x7ff000000300780c */ /* 0x000fe20005f62270 */
[----:B------:R-:W-:-:S15]  /*36690*/  BSSY.RECONVERGENT B1, `(.L_x_488) ;  /* 0x000001d000017945 */ /* 0x000fde0003800200 */
[----:B------:R-:W-:-:S09]  /*366a0*/  NOP ;  /* 0x0000000000007918 */ /* 0x000fd20000000000 */
[----:B------:R-:W-:-:S15]  /*366b0*/  NOP ;  /* 0x0000000000007918 */ /* 0x000fde0000000000 */
[----:B------:R-:W-:-:S15]  /*366c0*/  NOP ;  /* 0x0000000000007918 */ /* 0x000fde0000000000 */
[----:B--2---:R3:W-:-:S15]  /*366d0*/  DFMA R22, R6, R4, R4 ;  /* 0x000000040616722b */ /* 0x0047de0000000004 */
[----:B------:R-:W-:-:S04]  /*366e0*/  NOP ;  /* 0x0000000000007918 */ /* 0x000fc80000000000 */
[----:B------:R-:W-:-:S15]  /*366f0*/  NOP ;  /* 0x0000000000007918 */ /* 0x000fde0000000000 */
[----:B------:R-:W-:-:S15]  /*36700*/  NOP ;  /* 0x0000000000007918 */ /* 0x000fde0000000000 */
[----:B------:R-:W-:-:S15]  /*36710*/  NOP ;  /* 0x0000000000007918 */ /* 0x000fde0000000000 */
[----:B---3--:R-:W0:Y:S02]  /*36720*/  F2F.F64.F32 R4, R9 ;  /* 0x0000000900047310 */ /* 0x008e240000201800 */
[----:B0-----:R1:W-:-:S15]  /*36730*/  STL.64 [R1+0x318], R4 ;  /* 0x0003180401007387 */ /* 0x0013de0000100a00 */
[----:B------:R-:W-:Y:S02]  /*36740*/  NOP ;  /* 0x0000000000007918 */ /* 0x000fe40000000000 */
[----:B------:R-:W-:-:S15]  /*36750*/  NOP ;  /* 0x0000000000007918 */ /* 0x000fde0000000000 */
[----:B------:R-:W-:-:S15]  /*36760*/  NOP ;  /* 0x0000000000007918 */ /* 0x000fde0000000000 */
[----:B------:R-:W-:-:S15]  /*36770*/  NOP ;  /* 0x0000000000007918 */ /* 0x000fde0000000000 */
[----:B------:R-:W0:-:S15]  /*36780*/  DSETP.LTU.OR P3, PT, |R30|, 2.14748364800000000000e+09, P3 ;  /* 0x41e000001e00742a */ /* 0x000e1e0001f69600 */
[----:B------:R-:W-:-:S04]  /*36790*/  NOP ;  /* 0x0000000000007918 */ /* 0x000fc80000000000 */
[----:B------:R-:W-:-:S15]  /*367a0*/  NOP ;  /* 0x0000000000007918 */ /* 0x000fde0000000000 */
[----:B------:R-:W-:-:S15]  /*367b0*/  NOP ;  /* 0x0000000000007918 */ /* 0x000fde0000000000 */
[----:B------:R-:W-:-:S15]  /*367c0*/  NOP ;  /* 0x0000000000007918 */ /* 0x000fde0000000000 */
[----:B------:R1:W2:Y:S02]  /*367d0*/  DFMA R16, R16, R6, 1 ;  /* 0x3ff000001010742b */ /* 0x0002a40000000006 */
[----:B012---:R-:W-:Y:S05]  /*367e0*/  @P3 BRA `(.L_x_489) ;  /* 0x00000000001c3947 */ /* 0x007fea0003800000 */
[----:B------:R-:W-:Y:S02]  /*367f0*/  MOV.64 R8, UR6 ;  /* 0x0000000600087c02 */ /* 0x000fe40008010f00 */
[----:B------:R-:W-:Y:S02]  /*36800*/  MOV.64 R4, UR6 ;  /* 0x0000000600047c02 */ /* 0x000fe40008010f00 */
[----:B------:R-:W-:Y:S01]  /*36810*/  MOV R6, R30 ;  /* 0x0000001e00067202 */ /* 0x000fe20000000f00 */
[----:B------:R-:W-:Y:S01]  /*36820*/  MOV R7, R31 ;  /* 0x0000001f00077202 */ /* 0x000fe20000000f00 */
[----:B------:R-:W-:Y:S01]  /*36830*/  MOV R3, 0x36860 ;  /* 0x0003686000037802 */ /* 0x000fe20000000f00 */
[----:B------:R-:W-:-:S07]  /*36840*/  MOV R5, R9 ;  /* 0x0000000900057202 */ /* 0x000fce0000000f00 */
[----:B-----5:R-:W-:Y:S05]  /*36850*/  CALL.REL.NOINC `($triton_poi_fused_cat_2$__internal_trig_reduction_slowpathd) ;  /* 0x000000ac009c7944 */ /* 0x020fea0003c00000 */
.L_x_489:
[----:B------:R-:W-:Y:S05]  /*36860*/  BSYNC.RECONVERGENT B1 ;  /* 0x0000000000017941 */ /* 0x000fea0003800200 */
.L_x_488:
[----:B------:R0:W-:Y:S04]  /*36870*/  STL.64 [R1+0x10d0], R26 ;  /* 0x0010d01a01007387 */ /* 0x0001e80000100a00 */
[----:B------:R-:W2:Y:S04]  /*36880*/  LDL.LU.64 R14, [R1+0x440] ;  /* 0x00044000010e7983 */ /* 0x000ea80000300a00 */
[----:B------:R-:W3:Y:S04]  /*36890*/  LDL.LU.64 R30, [R1+0x430] ;  /* 0x00043000011e7983 */ /* 0x000ee80000300a00 */
[----:B0-----:R-:W2:Y:S04]  /*368a0*/  LDL.LU.64 R26, [R1+0x1c0] ;  /* 0x0001c000011a7983 */ /* 0x001ea80000300a00 */
[----:B------:R0:W-:Y:S04]  /*368b0*/  STL.64 [R1+0x10d8], R28 ;  /* 0x0010d81c01007387 */ /* 0x0001e80000100a00 */
[----:B------:R-:W4:Y:S04]  /*368c0*/  LDL.LU.64 R12, [R1+0x1b0] ;  /* 0x0001b000010c7983 */ /* 0x000f280000300a00 */
[----:B------:R-:W4:Y:S04]  /*368d0*/  LDL.LU.64 R10, [R1+0x420] ;  /* 0x00042000010a7983 */ /* 0x000f280000300a00 */
[----:B0-----:R-:W3:Y:S04]  /*368e0*/  LDL.LU.64 R28, [R1+0x1b8] ;  /* 0x0001b800011c7983 */ /* 0x001ee80000300a00 */
[----:B------:R-:W4:Y:S04]  /*368f0*/  LDL.LU.64 R8, [R1+0x1a8] ;  /* 0x0001a80001087983 */ /* 0x000f280000300a00 */
[----:B------:R-:W4:Y:S01]  /*36900*/  LDL.LU.64 R6, [R1+0x410] ;  /* 0x0004100001067983 */ /* 0x000f220000300a00 */
[----:B-----5:R-:W-:-:S04]  /*36910*/  LOP3.LUT R2, R2, 0xfdffffff, RZ, 0xc0, !PT ;  /* 0xfdffffff02027812 */ /* 0x020fc800078ec0ff */
[----:B------:R-:W-:-:S04]  /*36920*/  @P6 LOP3.LUT R2, R2, 0x2000000, RZ, 0xfc, !PT ;  /* 0x0200000002026812 */ /* 0x000fc800078efcff */
[----:B------:R-:W-:-:S04]  /*36930*/  LOP3.LUT R2, R2, 0xfeffffff, RZ, 0xc0, !PT ;  /* 0xfeffffff02027812 */ /* 0x000fc800078ec0ff */
[----:B------:R-:W-:-:S04]  /*36940*/  @P5 LOP3.LUT R2, R2, 0x1000000, RZ, 0xfc, !PT ;  /* 0x0100000002025812 */ /* 0x000fc800078efcff */
[----:B------:R-:W-:-:S04]  /*36950*/  LOP3.LUT R2, R2, 0xff7fffff, RZ, 0xc0, !PT ;  /* 0xff7fffff02027812 */ /* 0x000fc800078ec0ff */
[----:B------:R-:W-:-:S04]  /*36960*/  @P4 LOP3.LUT R2, R2, 0x800000, RZ, 0xfc, !PT ;  /* 0x0080000002024812 */ /* 0x000fc800078efcff */
[----:B------:R-:W-:-:S04]  /*36970*/  LOP3.LUT R2, R2, 0xffbfffff, RZ, 0xc0, !PT ;  /* 0xffbfffff02027812 */ /* 0x000fc800078ec0ff */
[----:B------:R-:W-:-:S04]  /*36980*/  @P2 LOP3.LUT R2, R2, 0x400000, RZ, 0xfc, !PT ;  /* 0x0040000002022812 */ /* 0x000fc800078efcff */
[----:B------:R-:W-:-:S04]  /*36990*/  LOP3.LUT R2, R2, 0xffdfffff, RZ, 0xc0, !PT ;  /* 0xffdfffff02027812 */ /* 0x000fc800078ec0ff */
[----:B------:R-:W-:Y:S02]  /*369a0*/  @P1 LOP3.LUT R2, R2, 0x200000, RZ, 0xfc, !PT ;  /* 0x0020000002021812 */ /* 0x000fe400078efcff */
[C---:B------:R-:W-:Y:S01]  /*369b0*/  LOP3.LUT P1, RZ, R0.reuse, 0x80000, RZ, 0xc0, !PT ;  /* 0x0008000000ff7812 */ /* 0x040fe2000782c0ff */
[----:B------:R0:W-:Y:S01]  /*369c0*/  STL.64 [R1+0x10b8], R16 ;  /* 0x0010b81001007387 */ /* 0x0001e20000100a00 */
[C---:B------:R-:W-:Y:S02]  /*369d0*/  LOP3.LUT P3, RZ, R0.reuse, 0x1000000, RZ, 0xc0, !PT ;  /* 0x0100000000ff7812 */ /* 0x040fe4000786c0ff */
[C---:B------:R-:W-:Y:S01]  /*369e0*/  LOP3.LUT P5, RZ, R0.reuse, 0x800000, RZ, 0xc0, !PT ;  /* 0x0080000000ff7812 */ /* 0x040fe200078ac0ff */
[----:B------:R1:W-:Y:S04]  /*369f0*/  STL.64 [R1+0x10c0], R22 ;  /* 0x0010c01601007387 */ /* 0x0003e80000100a00 */
[----:B0-----:R-:W4:Y:S04]  /*36a00*/  LDL.LU.64 R16, [R1+0x1a0] ;  /* 0x0001a00001107983 */ /* 0x001f280000300a00 */
[----:B------:R0:W-:Y:S04]  /*36a10*/  STL.64 [R1+0x10b0], R18 ;  /* 0x0010b01201007387 */ /* 0x0001e80000100a00 */
[----:B-1----:R-:W4:Y:S04]  /*36a20*/  LDL.LU.64 R22, [R1+0x198] ;  /* 0x0001980001167983 */ /* 0x002f280000300a00 */
[----:B0-----:R-:W4:Y:S01]  /*36a30*/  LDL.LU.64 R18, [R1+0x3e8] ;  /* 0x0003e80001127983 */ /* 0x001f220000300a00 */
[----:B------:R-:W-:Y:S01]  /*36a40*/  LOP3.LUT P2, RZ, R0, 0x400000, RZ, 0xc0, !PT ;  /* 0x0040000000ff7812 */ /* 0x000fe2000784c0ff */
[----:B--2---:R-:W-:Y:S01]  /*36a50*/  FSEL R4, R14, R26, !P1 ;  /* 0x0000001a0e047208 */ /* 0x004fe20004800000 */
[----:B------:R-:W-:-:S02]  /*36a60*/  FSEL R5, R15, R27, !P1 ;  /* 0x0000001b0f057208 */ /* 0x000fc40004800000 */
[----:B------:R-:W2:Y:S04]  /*36a70*/  LDL.LU.64 R14, [R1+0x400] ;  /* 0x00040000010e7983 */ /* 0x000ea80000300a00 */
[----:B------:R3:W-:Y:S01]  /*36a80*/  STL.64 [R1+0x1c0], R4 ;  /* 0x0001c00401007387 */ /* 0x0007e20000100a00 */
[C---:B------:R-:W-:Y:S02]  /*36a90*/  LOP3.LUT P4, RZ, R0.reuse, 0x200000, RZ, 0xc0, !PT ;  /* 0x0020000000ff7812 */ /* 0x040fe4000788c0ff */
[----:B------:R-:W-:Y:S01]  /*36aa0*/  LOP3.LUT P6, RZ, R0, 0x100000, RZ, 0xc0, !PT ;  /* 0x0010000000ff7812 */ /* 0x000fe200078cc0ff */
[----:B------:R-:W2:Y:S01]  /*36ab0*/  LDL.LU.64 R26, [R1+0x270] ;  /* 0x00027000011a7983 */ /* 0x000ea20000300a00 */
[----:B---3--:R-:W-:Y:S01]  /*36ac0*/  FSEL R4, R30, R28, !P3 ;  /* 0x0000001c1e047208 */ /* 0x008fe20005800000 */
[----:B------:R-:W-:Y:S01]  /*36ad0*/  FSEL R5, R31, R29, !P3 ;  /* 0x0000001d1f057208 */ /* 0x000fe20005800000 */
[----:B------:R-:W-:Y:S01]  /*36ae0*/  LOP3.LUT R2, R2, 0xffefffff, RZ, 0xc0, !PT ;  /* 0xffefffff02027812 */ /* 0x000fe200078ec0ff */
[----:B------:R-:W3:Y:S04]  /*36af0*/  LDL.LU.64 R28, [R1+0x88] ;  /* 0x00008800011c7983 */ /* 0x000ee80000300a00 */
[----:B------:R4:W-:Y:S01]  /*36b00*/  STL.64 [R1+0x1b8], R4 ;  /* 0x0001b80401007387 */ /* 0x0009e20000100a00 */
[----:B------:R-:W-:-:S02]  /*36b10*/  LOP3.LUT P3, RZ, R0, 0x20000, RZ, 0xc0, !PT ;  /* 0x0002000000ff7812 */ /* 0x000fc4000786c0ff */
[----:B------:R-:W-:Y:S01]  /*36b20*/  LOP3.LUT P1, RZ, R0, 0x4000, RZ, 0xc0, !PT ;  /* 0x0000400000ff7812 */ /* 0x000fe2000782c0ff */
[----:B------:R0:W-:Y:S04]  /*36b30*/  STL.64 [R1+0x10c8], R24 ;  /* 0x0010c81801007387 */ /* 0x0001e80000100a00 */
[----:B------:R-:W3:Y:S01]  /*36b40*/  LDL.LU.64 R30, [R1+0x268] ;  /* 0x00026800011e7983 */ /* 0x000ee20000300a00 */
[----:B----4-:R-:W-:Y:S01]  /*36b50*/  FSEL R4, R10, R12, !P5 ;  /* 0x0000000c0a047208 */ /* 0x010fe20006800000 */
[----:B------:R-:W-:Y:S02]  /*36b60*/  FSEL R5, R11, R13, !P5 ;  /* 0x0000000d0b057208 */ /* 0x000fe40006800000 */
[----:B------:R-:W4:Y:S04]  /*36b70*/  LDL.LU.64 R12, [R1+0x190] ;  /* 0x00019000010c7983 */ /* 0x000f280000300a00 */
[----:B------:R-:W4:Y:S04]  /*36b80*/  LDL.LU.64 R10, [R1+0x3d8] ;  /* 0x0003d800010a7983 */ /* 0x000f280000300a00 */
[----:B------:R1:W-:Y:S01]  /*36b90*/  STL.64 [R1+0x1b0], R4 ;  /* 0x0001b00401007387 */ /* 0x0003e20000100a00 */
[----:B------:R-:W-:-:S03]  /*36ba0*/  @P0 LOP3.LUT R2, R2, 0x100000, RZ, 0xfc, !PT ;  /* 0x0010000002020812 */ /* 0x000fc600078efcff */
[----:B0-----:R-:W3:Y:S01]  /*36bb0*/  LDL.LU.64 R24, [R1+0x80] ;  /* 0x0000800001187983 */ /* 0x001ee20000300a00 */
[----:B-1----:R-:W-:Y:S01]  /*36bc0*/  FSEL R4, R6, R8, !P2 ;  /* 0x0000000806047208 */ /* 0x002fe20005000000 */
[----:B------:R-:W-:Y:S02]  /*36bd0*/  FSEL R5, R7, R9, !P2 ;  /* 0x0000000907057208 */ /* 0x000fe40005000000 */
[----:B------:R-:W3:Y:S04]  /*36be0*/  LDL.LU.64 R8, [R1+0x188] ;  /* 0x0001880001087983 */ /* 0x000ee80000300a00 */
[----:B------:R-:W3:Y:S04]  /*36bf0*/  LDL.LU.64 R6, [R1+0x3d0] ;  /* 0x0003d00001067983 */ /* 0x000ee80000300a00 */
[----:B------:R2:W-:Y:S01]  /*36c00*/  STL.64 [R1+0x1a8], R4 ;  /* 0x0001a80401007387 */ /* 0x0005e20000100a00 */
[----:B------:R-:W-:Y:S01]  /*36c10*/  LOP3.LUT P0, RZ, R0, 0x40000, RZ, 0xc0, !PT ;  /* 0x0004000000ff7812 */ /* 0x000fe2000780c0ff */
[----:B--2---:R-:W-:Y:S01]  /*36c20*/  FSEL R4, R14, R16, !P4 ;  /* 0x000000100e047208 */ /* 0x004fe20006000000 */
[----:B------:R-:W-:-:S02]  /*36c30*/  FSEL R5, R15, R17, !P4 ;  /* 0x000000110f057208 */ /* 0x000fc40006000000 */
[----:B------:R-:W2:Y:S04]  /*36c40*/  LDL.LU.64 R16, [R1+0x180] ;  /* 0x0001800001107983 */ /* 0x000ea80000300a00 */
[----:B------:R-:W2:Y:S04]  /*36c50*/  LDL.LU.64 R14, [R1+0x3c8] ;  /* 0x0003c800010e7983 */ /* 0x000ea80000300a00 */
[----:B------:R0:W-:Y:S02]  /*36c60*/  STL.64 [R1+0x1a0], R4 ;  /* 0x0001a00401007387 */ /* 0x0001e40000100a00 */
[----:B0-----:R-:W-:Y:S01]  /*36c70*/  FSEL R4, R18, R22, !P6 ;  /* 0x0000001612047208 */ /* 0x001fe20007000000 */
[----:B------:R-:W-:-:S02]  /*36c80*/  FSEL R5, R19, R23, !P6 ;  /* 0x0000001713057208 */ /* 0x000fc40007000000 */
[----:B------:R-:W2:Y:S04]  /*36c90*/  LDL.LU.64 R22, [R1+0x178] ;  /* 0x0001780001167983 */ /* 0x000ea80000300a00 */
[----:B------:R-:W2:Y:S04]  /*36ca0*/  LDL.LU.64 R18, [R1+0x3c0] ;  /* 0x0003c00001127983 */ /* 0x000ea80000300a00 */
[----:B------:R4:W-:Y:S02]  /*36cb0*/  STL.64 [R1+0x198], R4 ;  /* 0x0001980401007387 */ /* 0x0009e40000100a00 */
[----:B----4-:R-:W-:Y:S01]  /*36cc0*/  FSEL R4, R10, R12, !P0 ;  /* 0x0000000c0a047208 */ /* 0x010fe20004000000 */
[----:B------:R-:W-:-:S02]  /*36cd0*/  FSEL R5, R11, R13, !P0 ;  /* 0x0000000d0b057208 */ /* 0x000fc40004000000 */
[----:B------:R-:W4:Y:S04]  /*36ce0*/  LDL.LU.64 R12, [R1+0x170] ;  /* 0x00017000010c7983 */ /* 0x000f280000300a00 */
[----:B------:R-:W4:Y:S04]  /*36cf0*/  LDL.LU.64 R10, [R1+0x3b8] ;  /* 0x0003b800010a7983 */ /* 0x000f280000300a00 */
[----:B------:R3:W-:Y:S02]  /*36d00*/  STL.64 [R1+0x190], R4 ;  /* 0x0001900401007387 */ /* 0x0007e40000100a00 */
[----:B---3--:R-:W-:Y:S01]  /*36d10*/  FSEL R4, R6, R8, !P3 ;  /* 0x0000000806047208 */ /* 0x008fe20005800000 */
[----:B------:R-:W-:-:S02]  /*36d20*/  FSEL R5, R7, R9, !P3 ;  /* 0x0000000907057208 */ /* 0x000fc40005800000 */
[----:B------:R-:W3:Y:S04]  /*36d30*/  LDL.LU.64 R8, [R1+0x168] ;  /* 0x0001680001087983 */ /* 0x000ee80000300a00 */
[----:B------:R-:W3:Y:S01]  /*36d40*/  LDL.LU.64 R6, [R1+0x3b0] ;  /* 0x0003b00001067983 */ /* 0x000ee20000300a00 */
[----:B------:R-:W-:-:S03]  /*36d50*/  LOP3.LUT P5, RZ, R0, 0x10000, RZ, 0xc0, !PT ;  /* 0x0001000000ff7812 */ /* 0x000fc600078ac0ff */
[----:B------:R2:W-:Y:S01]  /*36d60*/  STL.64 [R1+0x188], R4 ;  /* 0x0001880401007387 */ /* 0x0005e20000100a00 */
[C---:B------:R-:W-:Y:S02]  /*36d70*/  LOP3.LUT P2, RZ, R0.reuse, 0x8000, RZ, 0xc0, !PT ;  /* 0x0000800000ff7812 */ /* 0x040fe4000784c0ff */
[----:B------:R-:W-:Y:S01]  /*36d80*/  LOP3.LUT P4, RZ, R0, 0x2000, RZ, 0xc0, !PT ;  /* 0x0000200000ff7812 */ /* 0x000fe2000788c0ff */
[----:B--2---:R-:W-:Y:S01]  /*36d90*/  FSEL R4, R14, R16, !P5 ;  /* 0x000000100e047208 */ /* 0x004fe20006800000 */
[----:B------:R-:W-:Y:S02]  /*36da0*/  FSEL R5, R15, R17, !P5 ;  /* 0x000000110f057208 */ /* 0x000fe40006800000 */
        /* <DEDUP_REMOVED lines=145> */
[----:B------:R0:W-:Y:S04]  /*376c0*/  STL.64 [R1+0xc0], R4 ;  /* 0x0000c00401007387 */ /* 0x0001e80000100a00 */
[----:B------:R-:W2:Y:S01]  /*376d0*/  LDL.LU.64 R14, [R1+0x288] ;  /* 0x00028800010e7983 */ /* 0x000ea20000300a00 */
[----:B0-----:R-:W-:Y:S01]  /*376e0*/  FSEL R4, R18, R22, !P2 ;  /* 0x0000001612047208 */ /* 0x001fe20005000000 */
[----:B------:R-:W-:Y:S01]  /*376f0*/  FSEL R5, R19, R23, !P2 ;  /* 0x0000001713057208 */ /* 0x000fe20005000000 */
[C---:B------:R-:W-:Y:S01]  /*37700*/  LOP3.LUT P0, RZ, R20.reuse, 0x100000, RZ, 0xc0, !PT ;  /* 0x0010000014ff7812 */ /* 0x040fe2000780c0ff */
[----:B------:R-:W2:Y:S04]  /*37710*/  LDL.LU.64 R22, [R1+0x78] ;  /* 0x0000780001167983 */ /* 0x000ea80000300a00 */
[----:B------:R4:W-:Y:S01]  /*37720*/  STL.64 [R1+0xb8], R4 ;  /* 0x0000b80401007387 */ /* 0x0009e20000100a00 */
[----:B------:R-:W-:-:S03]  /*37730*/  LOP3.LUT P3, RZ, R20, 0x80000, RZ, 0xc0, !PT ;  /* 0x0008000014ff7812 */ /* 0x000fc6000786c0ff */
[----:B------:R-:W2:Y:S01]  /*37740*/  LDL.LU.64 R18, [R1+0x260] ;  /* 0x0002600001127983 */ /* 0x000ea20000300a00 */
[----:B----4-:R-:W-:Y:S01]  /*37750*/  FSEL R4, R10, R12, !P1 ;  /* 0x0000000c0a047208 */ /* 0x010fe20004800000 */
[----:B------:R-:W-:Y:S02]  /*37760*/  FSEL R5, R11, R13, !P1 ;  /* 0x0000000d0b057208 */ /* 0x000fe40004800000 */
[----:B------:R-:W4:Y:S04]  /*37770*/  LDL.LU.64 R12, [R1+0x98] ;  /* 0x00009800010c7983 */ /* 0x000f280000300a00 */
[----:B------:R-:W4:Y:S04]  /*37780*/  LDL.LU.64 R10, [R1+0x280] ;  /* 0x00028000010a7983 */ /* 0x000f280000300a00 */
[----:B------:R3:W-:Y:S02]  /*37790*/  STL.64 [R1+0xb0], R4 ;  /* 0x0000b00401007387 */ /* 0x0007e40000100a00 */
[----:B---3--:R-:W-:Y:S01]  /*377a0*/  FSEL R4, R6, R8, !P4 ;  /* 0x0000000806047208 */ /* 0x008fe20006000000 */
[----:B------:R-:W-:-:S02]  /*377b0*/  FSEL R5, R7, R9, !P4 ;  /* 0x0000000907057208 */ /* 0x000fc40006000000 */
[----:B------:R-:W3:Y:S04]  /*377c0*/  LDL.LU.64 R8, [R1+0x90] ;  /* 0x0000900001087983 */ /* 0x000ee80000300a00 */
[----:B------:R-:W3:Y:S04]  /*377d0*/  LDL.LU.64 R6, [R1+0x278] ;  /* 0x0002780001067983 */ /* 0x000ee80000300a00 */
[----:B------:R2:W-:Y:S01]  /*377e0*/  STL.64 [R1+0xa8], R4 ;  /* 0x0000a80401007387 */ /* 0x0005e20000100a00 */
[----:B------:R-:W-:Y:S01]  /*377f0*/  LOP3.LUT P6, RZ, R20, 0x40000, RZ, 0xc0, !PT ;  /* 0x0004000014ff7812 */ /* 0x000fe200078cc0ff */
[----:B--2---:R-:W-:Y:S01]  /*37800*/  FSEL R4, R14, R16, !P0 ;  /* 0x000000100e047208 */ /* 0x004fe20004000000 */
[----:B------:R-:W-:-:S02]  /*37810*/  FSEL R5, R15, R17, !P0 ;  /* 0x000000110f057208 */ /* 0x000fc40004000000 */
[----:B------:R-:W2:Y:S04]  /*37820*/  LDL.LU.64 R14, [R1+0x70] ;  /* 0x00007000010e7983 */ /* 0x000ea80000300a00 */
[----:B------:R4:W-:Y:S04]  /*37830*/  STL.64 [R1+0xa0], R4 ;  /* 0x0000a00401007387 */ /* 0x0009e80000100a00 */
[----:B------:R-:W2:Y:S01]  /*37840*/  LDL.LU.64 R16, [R1+0x68] ;  /* 0x0000680001107983 */ /* 0x000ea20000300a00 */
[----:B----4-:R-:W-:Y:S01]  /*37850*/  FSEL R4, R10, R12, !P3 ;  /* 0x0000000c0a047208 */ /* 0x010fe20005800000 */
[----:B------:R-:W-:-:S02]  /*37860*/  FSEL R5, R11, R13, !P3 ;  /* 0x0000000d0b057208 */ /* 0x000fc40005800000 */
[----:B------:R-:W2:Y:S04]  /*37870*/  LDL.LU.64 R12, [R1+0x258] ;  /* 0x00025800010c7983 */ /* 0x000ea80000300a00 */
        /* <DEDUP_REMOVED lines=10> */
[----:B0-----:R-:W-:Y:S01]  /*37920*/  FSEL R4, R26, R28, !P5 ;  /* 0x0000001c1a047208 */ /* 0x001fe20006800000 */
[----:B------:R-:W-:Y:S01]  /*37930*/  FSEL R5, R27, R29, !P5 ;  /* 0x0000001d1b057208 */ /* 0x000fe20006800000 */
[C---:B------:R-:W-:Y:S01]  /*37940*/  LOP3.LUT P4, RZ, R20.reuse, 0x4000, RZ, 0xc0, !PT ;  /* 0x0000400014ff7812 */ /* 0x040fe2000788c0ff */
[----:B------:R-:W3:Y:S04]  /*37950*/  LDL.LU.64 R28, [R1+0x10d8] ;  /* 0x0010d800011c7983 */ /* 0x000ee80000300a00 */
[----:B------:R0:W-:Y:S01]  /*37960*/  STL.64 [R1+0x88], R4 ;  /* 0x0000880401007387 */ /* 0x0001e20000100a00 */
[----:B------:R-:W-:-:S02]  /*37970*/  LOP3.LUT P0, RZ, R20, 0x2000, RZ, 0xc0, !PT ;  /* 0x0000200014ff7812 */ /* 0x000fc4000780c0ff */
[----:B------:R-:W-:Y:S01]  /*37980*/  LOP3.LUT P3, RZ, R20, 0x1000, RZ, 0xc0, !PT ;  /* 0x0000100014ff7812 */ /* 0x000fe2000786c0ff */
[----:B------:R-:W3:Y:S01]  /*37990*/  LDL.LU.64 R26, [R1+0x10d0] ;  /* 0x0010d000011a7983 */ /* 0x000ee20000300a00 */
[----:B0-----:R-:W-:Y:S01]  /*379a0*/  FSEL R4, R30, R24, !P2 ;  /* 0x000000181e047208 */ /* 0x001fe20005000000 */
[----:B------:R-:W-:Y:S02]  /*379b0*/  FSEL R5, R31, R25, !P2 ;  /* 0x000000191f057208 */ /* 0x000fe40005000000 */
        /* <DEDUP_REMOVED lines=8> */
[----:B------:R2:W-:Y:S04]  /*37a40*/  STL.64 [R1+0x78], R4 ;  /* 0x0000780401007387 */ /* 0x0005e80000100a00 */
[----:B------:R-:W3:Y:S01]  /*37a50*/  LDL.LU.64 R18, [R1+0x38] ;  /* 0x0000380001127983 */ /* 0x000ee20000300a00 */
[----:B--2---:R-:W-:Y:S01]  /*37a60*/  FSEL R4, R12, R14, !P4 ;  /* 0x0000000e0c047208 */ /* 0x004fe20006000000 */
[----:B------:R-:W-:-:S02]  /*37a70*/  FSEL R5, R13, R15, !P4 ;  /* 0x0000000f0d057208 */ /* 0x000fc40006000000 */
[----:B------:R-:W2:Y:S04]  /*37a80*/  LDL.LU.64 R14, [R1+0x50] ;  /* 0x00005000010e7983 */ /* 0x000ea80000300a00 */
[----:B------:R4:W-:Y:S04]  /*37a90*/  STL.64 [R1+0x70], R4 ;  /* 0x0000700401007387 */ /* 0x0009e80000100a00 */
[----:B------:R-:W2:Y:S01]  /*37aa0*/  LDL.LU.64 R12, [R1+0x240] ;  /* 0x00024000010c7983 */ /* 0x000ea20000300a00 */
[----:B----4-:R-:W-:Y:S01]  /*37ab0*/  FSEL R4, R10, R16, !P0 ;  /* 0x000000100a047208 */ /* 0x010fe20004000000 */
[----:B------:R-:W-:-:S02]  /*37ac0*/  FSEL R5, R11, R17, !P0 ;  /* 0x000000110b057208 */ /* 0x000fc40004000000 */
[----:B------:R-:W4:Y:S04]  /*37ad0*/  LDL.LU.64 R10, [R1+0x230] ;  /* 0x00023000010a7983 */ /* 0x000f280000300a00 */
[----:B------:R3:W-:Y:S04]  /*37ae0*/  STL.64 [R1+0x68], R4 ;  /* 0x0000680401007387 */ /* 0x0007e80000100a00 */
[----:B------:R-:W4:Y:S01]  /*37af0*/  LDL.LU.64 R16, [R1+0x228] ;  /* 0x0002280001107983 */ /* 0x000f220000300a00 */
[----:B---3--:R-:W-:Y:S01]  /*37b00*/  FSEL R4, R6, R8, !P3 ;  /* 0x0000000806047208 */ /* 0x008fe20005800000 */
[----:B------:R-:W-:-:S02]  /*37b10*/  FSEL R5, R7, R9, !P3 ;  /* 0x0000000907057208 */ /* 0x000fc40005800000 */
[----:B------:R-:W3:Y:S01]  /*37b20*/  LDL.LU.64 R8, [R1+0x238] ;  /* 0x0002380001087983 */ /* 0x000ee20000300a00 */
[----:B------:R-:W-:-:S03]  /*37b30*/  LOP3.LUT P1, RZ, R20, 0x400, RZ, 0xc0, !PT ;  /* 0x0000040014ff7812 */ /* 0x000fc6000782c0ff */
[----:B------:R0:W-:Y:S01]  /*37b40*/  STL.64 [R1+0x58], R4 ;  /* 0x0000580401007387 */ /* 0x0001e20000100a00 */
[C---:B------:R-:W-:Y:S02]  /*37b50*/  LOP3.LUT P0, RZ, R20.reuse, 0x200, RZ, 0xc0, !PT ;  /* 0x0000020014ff7812 */ /* 0x040fe4000780c0ff */
[----:B0-----:R-:W-:Y:S02]  /*37b60*/  P2R R4, PR, RZ, 0x40 ;  /* 0x00000040ff047803 */ /* 0x001fe40000000000 */
[----:B------:R-:W-:-:S04]  /*37b70*/  LOP3.LUT P6, RZ, R20, 0x80, RZ, 0xc0, !PT ;  /* 0x0000008014ff7812 */ /* 0x000fc800078cc0ff */
[----:B------:R-:W-:Y:S02]  /*37b80*/  P2R R3, PR, RZ, 0x40 ;  /* 0x00000040ff037803 */ /* 0x000fe40000000000 */
[----:B------:R-:W-:Y:S01]  /*37b90*/  LOP3.LUT P6, RZ, R20, 0x100, RZ, 0xc0, !PT ;  /* 0x0000010014ff7812 */ /* 0x000fe200078cc0ff */
[----:B--2---:R-:W-:Y:S01]  /*37ba0*/  FSEL R6, R12, R14, !P2 ;  /* 0x0000000e0c067208 */ /* 0x004fe20005000000 */
[----:B------:R-:W-:Y:S02]  /*37bb0*/  FSEL R7, R13, R15, !P2 ;  /* 0x0000000f0d077208 */ /* 0x000fe40005000000 */
[----:B------:R-:W2:Y:S04]  /*37bc0*/  LDL.LU.64 R14, [R1+0x30] ;  /* 0x00003000010e7983 */ /* 0x000ea80000300a00 */
[----:B------:R3:W-:Y:S04]  /*37bd0*/  STL.64 [R1+0x50], R6 ;  /* 0x0000500601007387 */ /* 0x0007e80000100a00 */
[----:B------:R-:W2:Y:S01]  /*37be0*/  LDL.LU.64 R12, [R1+0x220] ;  /* 0x00022000010c7983 */ /* 0x000ea20000300a00 */
[----:B---3--:R-:W-:Y:S01]  /*37bf0*/  FSEL R6, R8, R22, !P1 ;  /* 0x0000001608067208 */ /* 0x008fe20004800000 */
[----:B------:R-:W-:-:S02]  /*37c00*/  FSEL R7, R9, R23, !P1 ;  /* 0x0000001709077208 */ /* 0x000fc40004800000 */
[----:B------:R-:W3:Y:S04]  /*37c10*/  LDL.LU.64 R8, [R1+0x218] ;  /* 0x0002180001087983 */ /* 0x000ee80000300a00 */
[----:B------:R4:W-:Y:S01]  /*37c20*/  STL.64 [R1+0x48], R6 ;  /* 0x0000480601007387 */ /* 0x0009e20000100a00 */
[C---:B------:R-:W-:Y:S02]  /*37c30*/  LOP3.LUT P4, RZ, R20.reuse, 0x10, RZ, 0xc0, !PT ;  /* 0x0000001014ff7812 */ /* 0x040fe4000788c0ff */
[----:B------:R-:W-:Y:S01]  /*37c40*/  LOP3.LUT P2, RZ, R20, 0x8, RZ, 0xc0, !PT ;  /* 0x0000000814ff7812 */ /* 0x000fe2000784c0ff */
[----:B------:R-:W3:Y:S01]  /*37c50*/  LDL.LU.64 R22, [R1+0x10c0] ;  /* 0x0010c00001167983 */ /* 0x000ee20000300a00 */
[----:B----4-:R-:W-:Y:S01]  /*37c60*/  FSEL R6, R10, R30, !P0 ;  /* 0x0000001e0a067208 */ /* 0x010fe20004000000 */
[----:B------:R-:W-:Y:S01]  /*37c70*/  FSEL R7, R11, R31, !P0 ;  /* 0x0000001f0b077208 */ /* 0x000fe20004000000 */
[----:B------:R-:W-:Y:S01]  /*37c80*/  FSEL R10, R16, R18, !P6 ;  /* 0x00000012100a7208 */ /* 0x000fe20007000000 */
[----:B------:R-:W-:Y:S01]  /*37c90*/  FSEL R11, R17, R19, !P6 ;  /* 0x00000013110b7208 */ /* 0x000fe20007000000 */
[----:B------:R-:W4:Y:S04]  /*37ca0*/  LDL.LU.64 R30, [R1+0x208] ;  /* 0x00020800011e7983 */ /* 0x000f280000300a00 */
[----:B------:R-:W3:Y:S04]  /*37cb0*/  LDL.LU.64 R16, [R1+0x1e8] ;  /* 0x0001e80001107983 */ /* 0x000ee80000300a00 */
[----:B------:R-:W3:Y:S04]  /*37cc0*/  LDL.LU.64 R18, [R1+0x200] ;  /* 0x0002000001127983 */ /* 0x000ee80000300a00 */
[----:B------:R0:W-:Y:S04]  /*37cd0*/  STL.64 [R1+0x40], R6 ;  /* 0x0000400601007387 */ /* 0x0001e80000100a00 */
[----:B0-----:R-:W3:Y:S01]  /*37ce0*/  LDL.LU.64 R6, [R1+0x210] ;  /* 0x0002100001067983 */ /* 0x001ee20000300a00 */
[----:B------:R-:W-:-:S03]  /*37cf0*/  ISETP.NE.AND P6, PT, R3, RZ, PT ;  /* 0x000000ff0300720c */ /* 0x000fc60003fc5270 */
[----:B------:R2:W-:Y:S01]  /*37d00*/  STL.64 [R1+0x38], R10 ;  /* 0x0000380a01007387 */ /* 0x0005e20000100a00 */
[----:B------:R-:W-:Y:S01]  /*37d10*/  LOP3.LUT P5, RZ, R20, 0x20, RZ, 0xc0, !PT ;  /* 0x0000002014ff7812 */ /* 0x000fe200078ac0ff */
[----:B--2---:R-:W-:Y:S01]  /*37d20*/  FSEL R10, R12, R14, !P6 ;  /* 0x0000000e0c0a7208 */ /* 0x004fe20007000000 */
[----:B------:R-:W-:Y:S01]  /*37d30*/  FSEL R11, R13, R15, !P6 ;  /* 0x0000000f0d0b7208 */ /* 0x000fe20007000000 */
[----:B------:R-:W-:Y:S01]  /*37d40*/  ISETP.NE.AND P6, PT, R4, RZ, PT ;  /* 0x000000ff0400720c */ /* 0x000fe20003fc5270 */
[----:B------:R-:W2:Y:S04]  /*37d50*/  LDL.LU.64 R14, [R1+0x1f8] ;  /* 0x0001f800010e7983 */ /* 0x000ea80000300a00 */
[----:B------:R0:W-:Y:S04]  /*37d60*/  STL.64 [R1+0x30], R10 ;  /* 0x0000300a01007387 */ /* 0x0001e80000100a00 */
[----:B------:R-:W2:Y:S04]  /*37d70*/  LDL.LU R4, [R1+0x67c] ;  /* 0x00067c0001047983 */ /* 0x000ea80000300800 */
[----:B------:R-:W2:Y:S04]  /*37d80*/  LDL.LU.64 R12, [R1+0x1e0] ;  /* 0x0001e000010c7983 */ /* 0x000ea80000300a00 */
[----:B0-----:R-:W2:Y:S01]  /*37d90*/  LDL.LU.64 R10, [R1+0x1d8] ;  /* 0x0001d800010a7983 */ /* 0x001ea20000300a00 */
[----:B----4-:R-:W-:Y:S01]  /*37da0*/  FSEL R32, R30, R32, !P4 ;  /* 0x000000201e207208 */ /* 0x010fe20006000000 */
[----:B------:R-:W-:Y:S01]  /*37db0*/  FSEL R33, R31, R33, !P4 ;  /* 0x000000211f217208 */ /* 0x000fe20006000000 */
[----:B---3--:R-:W-:Y:S01]  /*37dc0*/  FSEL R30, R18, R16, !P2 ;  /* 0x00000010121e7208 */ /* 0x008fe20005000000 */
[----:B------:R-:W-:-:S02]  /*37dd0*/  FSEL R31, R19, R17, !P2 ;  /* 0x00000011131f7208 */ /* 0x000fc40005000000 */
[----:B------:R-:W3:Y:S01]  /*37de0*/  LDL.LU.64 R18, [R1+0x10b0] ;  /* 0x0010b00001127983 */ /* 0x000ee20000300a00 */
[----:B------:R-:W-:Y:S01]  /*37df0*/  FSEL R36, R8, R36, !P6 ;  /* 0x0000002408247208 */ /* 0x000fe20007000000 */
[----:B------:R-:W-:Y:S02]  /*37e00*/  FSEL R37, R9, R37, !P6 ;  /* 0x0000002509257208 */ /* 0x000fe40007000000 */
[----:B------:R-:W4:Y:S04]  /*37e10*/  LDL.LU.64 R16, [R1+0x10b8] ;  /* 0x0010b80001107983 */ /* 0x000f280000300a00 */
[----:B------:R-:W4:Y:S01]  /*37e20*/  LDL.LU.64 R8, [R1+0x4c0] ;  /* 0x0004c00001087983 */ /* 0x000f220000300a00 */
[----:B------:R-:W-:Y:S01]  /*37e30*/  FSEL R34, R6, R34, !P5 ;  /* 0x0000002206227208 */ /* 0x000fe20006800000 */
[----:B------:R-:W-:-:S02]  /*37e40*/  FSEL R35, R7, R35, !P5 ;  /* 0x0000002307237208 */ /* 0x000fc40006800000 */
[----:B------:R-:W4:Y:S01]  /*37e50*/  LDL.LU.64 R6, [R1+0x318] ;  /* 0x0003180001067983 */ /* 0x000f220000300a00 */
[----:B------:R-:W-:Y:S02]  /*37e60*/  LOP3.LUT P3, RZ, R20, 0x1, RZ, 0xc0, !PT ;  /* 0x0000000114ff7812 */ /* 0x000fe4000786c0ff */
[----:B------:R-:W-:Y:S02]  /*37e70*/  LOP3.LUT P6, RZ, R2, 0x2000000, RZ, 0xc0, !PT ;  /* 0x0200000002ff7812 */ /* 0x000fe400078cc0ff */
[C---:B------:R-:W-:Y:S02]  /*37e80*/  LOP3.LUT P1, RZ, R20.reuse, 0x4, RZ, 0xc0, !PT ;  /* 0x0000000414ff7812 */ /* 0x040fe4000782c0ff */
[----:B------:R-:W-:Y:S01]  /*37e90*/  LOP3.LUT P0, RZ, R20, 0x2, RZ, 0xc0, !PT ;  /* 0x0000000214ff7812 */ /* 0x000fe2000780c0ff */
[----:B------:R-:W-:Y:S01]  /*37ea0*/  BSSY.RECONVERGENT B1, `(.L_x_490) ;  /* 0x0000023000017945 */ /* 0x000fe20003800200 */
[C---:B------:R-:W-:Y:S02]  /*37eb0*/  LOP3.LUT P5, RZ, R2.reuse, 0x1000000, RZ, 0xc0, !PT ;  /* 0x0100000002ff7812 */ /* 0x040fe400078ac0ff */
[----:B------:R-:W-:-:S02]  /*37ec0*/  LOP3.LUT P4, RZ, R2, 0x800000, RZ, 0xc0, !PT ;  /* 0x0080000002ff7812 */ /* 0x000fc4000788c0ff */
[----:B------:R-:W-:Y:S01]  /*37ed0*/  LOP3.LUT P2, RZ, R2, 0x400000, RZ, 0xc0, !PT ;  /* 0x0040000002ff7812 */ /* 0x000fe2000784c0ff */
[----:B--2---:R-:W0:Y:S02]  /*37ee0*/  F2F.F64.F32 R4, R4 ;  /* 0x0000000400047310 */ /* 0x004e240000201800 */
[----:B0-----:R0:W-:Y:S01]  /*37ef0*/  STL.64 [R1+0x1d8], R4 ;  /* 0x0001d80401007387 */ /* 0x0011e20000100a00 */
[----:B------:R-:W-:Y:S01]  /*37f00*/  FSEL R24, R10, R24, !P3 ;  /* 0x000000180a187208 */ /* 0x000fe20005800000 */
[----:B------:R-:W-:Y:S01]  /*37f10*/  FSEL R25, R11, R25, !P3 ;  /* 0x000000190b197208 */ /* 0x000fe20005800000 */
[----:B------:R-:W-:Y:S01]  /*37f20*/  FSEL R28, R14, R28, !P1 ;  /* 0x0000001c0e1c7208 */ /* 0x000fe20004800000 */
[----:B------:R-:W-:Y:S01]  /*37f30*/  FSEL R29, R15, R29, !P1 ;  /* 0x0000001d0f1d7208 */ /* 0x000fe20004800000 */
[----:B------:R-:W-:Y:S01]  /*37f40*/  FSEL R26, R12, R26, !P0 ;  /* 0x0000001a0c1a7208 */ /* 0x000fe20004000000 */
[----:B------:R-:W-:Y:S01]  /*37f50*/  FSEL R27, R13, R27, !P0 ;  /* 0x0000001b0d1b7208 */ /* 0x000fe20004000000 */
[----:B------:R-:W-:-:S02]  /*37f60*/  LOP3.LUT P1, RZ, R2, 0x200000, RZ, 0xc0, !PT ;  /* 0x0020000002ff7812 */ /* 0x000fc4000782c0ff */
[----:B------:R-:W-:Y:S02]  /*37f70*/  LOP3.LUT P0, RZ, R2, 0x100000, RZ, 0xc0, !PT ;  /* 0x0010000002ff7812 */ /* 0x000fe4000780c0ff */
[----:B---3--:R-:W-:Y:S01]  /*37f80*/  LOP3.LUT R3, R19, 0x7fffffff, RZ, 0xc0, !PT ;  /* 0x7fffffff13037812 */ /* 0x008fe200078ec0ff */
[----:B------:R-:W-:-:S05]  /*37f90*/  ISETP.NE.AND P3, PT, R18, RZ, PT ;  /* 0x000000ff1200720c */ /* 0x000fca0003f65270 */
[----:B------:R-:W-:Y:S01]  /*37fa0*/  ISETP.EQ.AND P3, PT, R3, 0x7ff00000, !P3 ;  /* 0x7ff000000300780c */ /* 0x000fe20005f62270 */
[----:B----4-:R-:W-:Y:S01]  /*37fb0*/  FSEL R22, R22, R16, !P6 ;  /* 0x0000001016167208 */ /* 0x010fe20007000000 */
[----:B------:R-:W-:-:S15]  /*37fc0*/  FSEL R23, R23, R17, !P6 ;  /* 0x0000001117177208 */ /* 0x000fde0007000000 */
[----:B------:R-:W-:-:S13]  /*37fd0*/  NOP ;  /* 0x0000000000007918 */ /* 0x000fda0000000000 */
[----:B------:R-:W-:-:S15]  /*37fe0*/  NOP ;  /* 0x0000000000007918 */ /* 0x000fde0000000000 */
[----:B------:R-:W-:-:S15]  /*37ff0*/  DMUL R16, R6, R8 ;  /* 0x0000000806107228 */ /* 0x000fde0000000000 */
[----:B------:R-:W-:-:S04]  /*38000*/  NOP ;  /* 0x0000000000007918 */ /* 0x000fc80000000000 */
[----:B------:R-:W-:-:S15]  /*38010*/  NOP ;  /* 0x0000000000007918 */ /* 0x000fde0000000000 */
[----:B------:R-:W-:-:S15]  /*38020*/  NOP ;  /* 0x0000000000007918 */ /* 0x000fde0000000000 */
[----:B------:R-:W-:-:S15]  /*38030*/  NOP ;  /* 0x0000000000007918 */ /* 0x000fde0000000000 */
[----:B------:R-:W1:Y:S02]  /*38040*/  DSETP.LTU.OR P3, PT, |R18|, 2.14748364800000000000e+09, P3 ;  /* 0x41e000001200742a */ /* 0x000e640001f69600 */
[----:B01----:R-:W-:Y:S05]  /*38050*/  @P3 BRA `(.L_x_491) ;  /* 0x00000000001c3947 */ /* 0x003fea0003800000 */
[----:B------:R-:W-:Y:S02]  /*38060*/  MOV.64 R8, UR6 ;  /* 0x0000000600087c02 */ /* 0x000fe40008010f00 */
[----:B------:R-:W-:Y:S02]  /*38070*/  MOV.64 R4, UR6 ;  /* 0x0000000600047c02 */ /* 0x000fe40008010f00 */
[----:B------:R-:W-:Y:S01]  /*38080*/  MOV R6, R18 ;  /* 0x0000001200067202 */ /* 0x000fe20000000f00 */
[----:B------:R-:W-:Y:S01]  /*38090*/  MOV R7, R19 ;  /* 0x0000001300077202 */ /* 0x000fe20000000f00 */
[----:B------:R-:W-:Y:S01]  /*380a0*/  MOV R3, 0x380d0 ;  /* 0x000380d000037802 */ /* 0x000fe20000000f00 */
[----:B------:R-:W-:-:S07]  /*380b0*/  MOV R5, R9 ;  /* 0x0000000900057202 */ /* 0x000fce0000000f00 */
[----:B------:R-:W-:Y:S05]  /*380c0*/  CALL.REL.NOINC `($triton_poi_fused_cat_2$__internal_trig_reduction_slowpathd) ;  /* 0x0000009400807944 */ /* 0x000fea0003c00000 */
.L_x_491:
[----:B------:R-:W-:Y:S05]  /*380d0*/  BSYNC.RECONVERGENT B1 ;  /* 0x0000000000017941 */ /* 0x000fea0003800200 */
.L_x_490:
[----:B------:R-:W2:Y:S04]  /*380e0*/  LDL.64 R6, [R1+0x1b8] ;  /* 0x0001b80001067983 */ /* 0x000ea80000100a00 */
[----:B------:R0:W-:Y:S04]  /*380f0*/  STL.64 [R1+0x10d8], R30 ;  /* 0x0010d81e01007387 */ /* 0x0001e80000100a00 */
[----:B------:R-:W3:Y:S04]  /*38100*/  LDL.LU.64 R18, [R1+0x1d8] ;  /* 0x0001d80001127983 */ /* 0x000ee80000300a00 */
[----:B------:R-:W4:Y:S04]  /*38110*/  LDL.64 R10, [R1+0x1a8] ;  /* 0x0001a800010a7983 */ /* 0x000f280000100a00 */
[----:B0-----:R-:W3:Y:S04]  /*38120*/  LDL.LU.64 R30, [R1+0x4b8] ;  /* 0x0004b800011e7983 */ /* 0x001ee80000300a00 */
[----:B------:R-:W5:Y:S04]  /*38130*/  LDL.64 R8, [R1+0x1a0] ;  /* 0x0001a00001087983 */ /* 0x000f680000100a00 */
[----:B------:R-:W3:Y:S04]  /*38140*/  LDL.64 R12, [R1+0x1b0] ;  /* 0x0001b000010c7983 */ /* 0x000ee80000100a00 */
[----:B------:R0:W-:Y:S04]  /*38150*/  STL.64 [R1+0x10e0], R32 ;  /* 0x0010e02001007387 */ /* 0x0001e80000100a00 */
[----:B------:R-:W3:Y:S04]  /*38160*/  LDL.64 R4, [R1+0x190] ;  /* 0x0001900001047983 */ /* 0x000ee80000100a00 */
[----:B------:R-:W-:Y:S04]  /*38170*/  STL.64 [R1+0x10b0], R16 ;  /* 0x0010b01001007387 */ /* 0x000fe80000100a00 */
[----:B0-----:R-:W3:Y:S04]  /*38180*/  LDL.64 R32, [R1+0x1c0] ;  /* 0x0001c00001207983 */ /* 0x001ee80000100a00 */
[----:B------:R0:W-:Y:S04]  /*38190*/  STL.64 [R1+0x10d0], R28 ;  /* 0x0010d01c01007387 */ /* 0x0001e80000100a00 */
[----:B------:R1:W-:Y:S04]  /*381a0*/  STL.64 [R1+0x10c8], R26 ;  /* 0x0010c81a01007387 */ /* 0x0003e80000100a00 */
[----:B------:R-:W-:Y:S04]  /*381b0*/  STL.64 [R1+0x10b8], R22 ;  /* 0x0010b81601007387 */ /* 0x000fe80000100a00 */
[----:B0-----:R-:W3:Y:S04]  /*381c0*/  LDL.64 R28, [R1+0x170] ;  /* 0x00017000011c7983 */ /* 0x001ee80000100a00 */
[----:B-1----:R-:W3:Y:S04]  /*381d0*/  LDL.64 R26, [R1+0x160] ;  /* 0x00016000011a7983 */ /* 0x002ee80000100a00 */
[----:B------:R0:W-:Y:S04]  /*381e0*/  STL.64 [R1+0x10c0], R24 ;  /* 0x0010c01801007387 */ /* 0x0001e80000100a00 */
[----:B------:R-:W3:Y:S04]  /*381f0*/  LDL.LU R3, [R1+0x107c] ;  /* 0x00107c0001037983 */ /* 0x000ee80000300800 */
[----:B------:R-:W3:Y:S04]  /*38200*/  LDL.64 R14, [R1+0x198] ;  /* 0x00019800010e7983 */ /* 0x000ee80000100a00 */
[----:B0-----:R-:W4:Y:S01]  /*38210*/  LDL.64 R24, [R1+0x148] ;  /* 0x0001480001187983 */ /* 0x001f220000100a00 */
[----:B--2---:R0:W1:Y:S03]  /*38220*/  DFMA R16, R6, -1, RZ ;  /* 0xbff000000610782b */ /* 0x00406600000000ff */
[----:B0-----:R-:W2:Y:S04]  /*38230*/  LDL.64 R6, [R1+0x188] ;  /* 0x0001880001067983 */ /* 0x001ea80000100a00 */
[----:B-1----:R0:W-:Y:S04]  /*38240*/  STL.64 [R1+0x2b0], R16 ;  /* 0x0002b01001007387 */ /* 0x0021e80000100a00 */
[----:B0-----:R-:W2:-:S15]  /*38250*/  LDL.64 R16, [R1+0x138] ;  /* 0x0001380001107983 */ /* 0x001e9e0000100a00 */
[----:B------:R-:W-:-:S08]  /*38260*/  NOP ;  /* 0x0000000000007918 */ /* 0x000fd00000000000 */
        /* <DEDUP_REMOVED lines=8> */
[----:B----4-:R-:W0:Y:S02]  /*382f0*/  DFMA R10, R10, -1, RZ ;  /* 0xbff000000a0a782b */ /* 0x010e2400000000ff */
[----:B0-----:R0:W-:Y:S04]  /*38300*/  STL.64 [R1+0x2a0], R10 ;  /* 0x0002a00a01007387 */ /* 0x0011e80000100a00 */
[----:B0-----:R-:W4:-:S15]  /*38310*/  LDL.64 R10, [R1+0x168] ;  /* 0x00016800010a7983 */ /* 0x001f1e0000100a00 */
[----:B------:R-:W-:-:S13]  /*38320*/  NOP ;  /* 0x0000000000007918 */ /* 0x000fda0000000000 */
[----:B------:R-:W-:-:S15]  /*38330*/  NOP ;  /* 0x0000000000007918 */ /* 0x000fde0000000000 */
[----:B------:R-:W-:-:S15]  /*38340*/  NOP ;  /* 0x0000000000007918 */ /* 0x000fde0000000000 */
[----:B-----5:R-:W0:Y:S02]  /*38350*/  DFMA R8, R8, -1, RZ ;  /* 0xbff000000808782b */ /* 0x020e2400000000ff */
[----:B0-----:R0:W-:Y:S04]  /*38360*/  STL.64 [R1+0x298], R8 ;  /* 0x0002980801007387 */ /* 0x0011e80000100a00 */
[----:B0-----:R-:W5:-:S15]  /*38370*/  LDL.64 R8, [R1+0x150] ;  /* 0x0001500001087983 */ /* 0x001f5e0000100a00 */
[----:B------:R-:W-:-:S13]  /*38380*/  NOP ;  /* 0x0000000000007918 */ /* 0x000fda0000000000 */
[----:B------:R-:W-:-:S15]  /*38390*/  NOP ;  /* 0x0000000000007918 */ /* 0x000fde0000000000 */
[----:B------:R-:W-:-:S15]  /*383a0*/  NOP ;  /* 0x0000000000007918 */ /* 0x000fde0000000000 */
[----:B------:R-:W0:Y:S02]  /*383b0*/  DFMA R12, R12, -1, RZ ;  /* 0xbff000000c0c782b */ /* 0x000e2400000000ff */
[----:B0-----:R0:W-:Y:S04]  /*383c0*/  STL.64 [R1+0x2a8], R12 ;  /* 0x0002a80c01007387 */ /* 0x0011e80000100a00 */
[----:B0-----:R-:W4:-:S15]  /*383d0*/  LDL.64 R12, [R1+0x158] ;  /* 0x00015800010c7983 */ /* 0x001f1e0000100a00 */
[----:B------:R-:W-:-:S13]  /*383e0*/  NOP ;  /* 0x0000000000007918 */ /* 0x000fda0000000000 */
[----:B------:R-:W-:-:S15]  /*383f0*/  NOP ;  /* 0x0000000000007918 */ /* 0x000fde0000000000 */
[----:B------:R-:W-:-:S15]  /*38400*/  NOP ;  /* 0x0000000000007918 */ /* 0x000fde0000000000 */
[----:B------:R-:W0:Y:S02]  /*38410*/  DFMA R22, R32, -1, RZ ;  /* 0xbff000002016782b */ /* 0x000e2400000000ff */
[----:B0-----:R0:W-:-:S15]  /*38420*/  STL.64 [R1+0x2b8], R22 ;  /* 0x0002b81601007387 */ /* 0x0011de0000100a00 */
[----:B------:R-:W-:Y:S02]  /*38430*/  NOP ;  /* 0x0000000000007918 */ /* 0x000fe40000000000 */
[----:B------:R-:W-:-:S15]  /*38440*/  NOP ;  /* 0x0000000000007918 */ /* 0x000fde0000000000 */
[----:B------:R-:W-:-:S15]  /*38450*/  NOP ;  /* 0x0000000000007918 */ /* 0x000fde0000000000 */
[----:B------:R-:W-:-:S15]  /*38460*/  NOP ;  /* 0x0000000000007918 */ /* 0x000fde0000000000 */
[----:B------:R-:W1:Y:S01]  /*38470*/  DFMA R4, R4, -1, RZ ;  /* 0xbff000000404782b */ /* 0x000e6200000000ff */
[----:B0-----:R-:W4:Y:S04]  /*38480*/  LDL.64 R22, [R1+0x140] ;  /* 0x0001400001167983 */ /* 0x001f280000100a00 */
[----:B-1----:R0:W-:Y:S01]  /*38490*/  STL.64 [R1+0x288], R4 ;  /* 0x0002880401007387 */ /* 0x0021e20000100a00 */
[----:B------:R-:W-:-:S03]  /*384a0*/  LOP3.LUT P3, RZ, R3, 0x2, RZ, 0xc0, !PT ;  /* 0x0000000203ff7812 */ /* 0x000fc6000786c0ff */
[----:B------:R-:W4:Y:S01]  /*384b0*/  LDL.LU R3, [R1+0x105c] ;  /* 0x00105c0001037983 */ /* 0x000f220000300800 */
[----:B------:R-:W-:Y:S02]  /*384c0*/  LOP3.LUT R0, R0, 0xffbfffff, RZ, 0xc0, !PT ;  /* 0xffbfffff00007812 */ /* 0x000fe400078ec0ff */
[----:B------:R-:W-:Y:S01]  /*384d0*/  LOP3.LUT R20, R20, 0x7fffffff, RZ, 0xc0, !PT ;  /* 0x7fffffff14147812 */ /* 0x000fe200078ec0ff */
[----:B------:R-:W4:Y:S04]  /*384e0*/  LDL.64 R32, [R1+0x180] ;  /* 0x0001800001207983 */ /* 0x000f280000100a00 */
[----:B0-----:R-:W4:-:S15]  /*384f0*/  LDL.64 R4, [R1+0x130] ;  /* 0x0001300001047983 */ /* 0x001f1e0000100a00 */
[----:B------:R-:W-:Y:S02]  /*38500*/  NOP ;  /* 0x0000000000007918 */ /* 0x000fe40000000000 */
[----:B------:R-:W-:-:S15]  /*38510*/  NOP ;  /* 0x0000000000007918 */ /* 0x000fde0000000000 */
[----:B------:R-:W-:-:S15]  /*38520*/  NOP ;  /* 0x0000000000007918 */ /* 0x000fde0000000000 */
[----:B--2---:R-:W0:Y:S02]  /*38530*/  DFMA R6, R6, -1, RZ ;  /* 0xbff000000606782b */ /* 0x004e2400000000ff */
[----:B0-----:R0:W-:Y:S04]  /*38540*/  STL.64 [R1+0x280], R6 ;  /* 0x0002800601007387 */ /* 0x0011e80000100a00 */
[----:B0-----:R-:W2:-:S15]  /*38550*/  LDL.64 R6, [R1+0x120] ;  /* 0x0001200001067983 */ /* 0x001e9e0000100a00 */
[----:B------:R-:W-:-:S13]  /*38560*/  NOP ;  /* 0x0000000000007918 */ /* 0x000fda0000000000 */
[----:B------:R-:W-:-:S15]  /*38570*/  NOP ;  /* 0x0000000000007918 */ /* 0x000fde0000000000 */
[----:B------:R-:W-:-:S15]  /*38580*/  NOP ;  /* 0x0000000000007918 */ /* 0x000fde0000000000 */
[----:B---3--:R-:W0:Y:S02]  /*38590*/  DFMA R30, R30, -1, RZ ;  /* 0xbff000001e1e782b */ /* 0x008e2400000000ff */
[----:B0-----:R0:W-:-:S15]  /*385a0*/  STL.64 [R1+0x270], R30 ;  /* 0x0002701e01007387 */ /* 0x0011de0000100a00 */
[----:B------:R-:W-:Y:S02]  /*385b0*/  NOP ;  /* 0x0000000000007918 */ /* 0x000fe40000000000 */
[----:B------:R-:W-:-:S15]  /*385c0*/  NOP ;  /* 0x0000000000007918 */ /* 0x000fde0000000000 */
[----:B------:R-:W-:-:S15]  /*385d0*/  NOP ;  /* 0x0000000000007918 */ /* 0x000fde0000000000 */
[----:B------:R-:W-:-:S15]  /*385e0*/  NOP ;  /* 0x0000000000007918 */ /* 0x000fde0000000000 */
[----:B0-----:R-:W0:Y:S02]  /*385f0*/  DFMA R30, R28, -1, RZ ;  /* 0xbff000001c1e782b */ /* 0x001e2400000000ff */
[----:B0-----:R0:W-:-:S15]  /*38600*/  STL.64 [R1+0x268], R30 ;  /* 0x0002681e01007387 */ /* 0x0011de0000100a00 */
[----:B------:R-:W-:Y:S02]  /*38610*/  NOP ;  /* 0x0000000000007918 */ /* 0x000fe40000000000 */
[----:B------:R-:W-:-:S15]  /*38620*/  NOP ;  /* 0x0000000000007918 */ /* 0x000fde0000000000 */
[----:B------:R-:W-:-:S15]  /*38630*/  NOP ;  /* 0x0000000000007918 */ /* 0x000fde0000000000 */
[----:B------:R-:W-:-:S15]  /*38640*/  NOP ;  /* 0x0000000000007918 */ /* 0x000fde0000000000 */
[----:B0-----:R-:W-:-:S15]  /*38650*/  DFMA R30, R26, -1, RZ ;  /* 0xbff000001a1e782b */ /* 0x001fde00000000ff */
[----:B------:R-:W-:-:S04]  /*38660*/  NOP ;  /* 0x0000000000007918 */ /* 0x000fc80000000000 */
[----:B------:R-:W-:-:S15]  /*38670*/  NOP ;  /* 0x0000000000007918 */ /* 0x000fde0000000000 */
[----:B------:R-:W-:-:S15]  /*38680*/  NOP ;  /* 0x0000000000007918 */ /* 0x000fde0000000000 */
[----:B------:R-:W-:-:S15]  /*38690*/  NOP ;  /* 0x0000000000007918 */ /* 0x000fde0000000000 */
[----:B----4-:R0:W1:Y:S02]  /*386a0*/  DFMA R28, R10, -1, RZ ;  /* 0xbff000000a1c782b */ /* 0x01006400000000ff */
[----:B0-----:R-:W3:Y:S04]  /*386b0*/  LDL.64 R10, [R1+0x118] ;  /* 0x00011800010a7983 */ /* 0x001ee80000100a00 */
[----:B-1----:R0:W-:-:S15]  /*386c0*/  STL.64 [R1+0x260], R28 ;  /* 0x0002601c01007387 */ /* 0x0021de0000100a00 */
[----:B------:R-:W-:-:S13]  /*386d0*/  NOP ;  /* 0x0000000000007918 */ /* 0x000fda0000000000 */
[----:B------:R-:W-:-:S15]  /*386e0*/  NOP ;  /* 0x0000000000007918 */ /* 0x000fde0000000000 */
[----:B------:R-:W-:-:S15]  /*386f0*/  NOP ;  /* 0x0000000000007918 */ /* 0x000fde0000000000 */
[----:B-----5:R-:W1:Y:S02]  /*38700*/  DFMA R26, R8, -1, RZ ;  /* 0xbff00000081a782b */ /* 0x020e6400000000ff */
[----:B-1----:R1:W-:Y:S04]  /*38710*/  STL.64 [R1+0x248], R26 ;  /* 0x0002481a01007387 */ /* 0x0023e80000100a00 */
[----:B------:R-:W4:-:S15]  /*38720*/  LDL.64 R8, [R1+0x108] ;  /* 0x0001080001087983 */ /* 0x000f1e0000100a00 */
[----:B------:R-:W-:-:S13]  /*38730*/  NOP ;  /* 0x0000000000007918 */ /* 0x000fda0000000000 */
[----:B------:R-:W-:-:S15]  /*38740*/  NOP ;  /* 0x0000000000007918 */ /* 0x000fde0000000000 */
[----:B------:R-:W-:-:S15]  /*38750*/  NOP ;  /* 0x0000000000007918 */ /* 0x000fde0000000000 */
[----:B0-----:R0:W-:Y:S02]  /*38760*/  DFMA R28, R12, -1, RZ ;  /* 0xbff000000c1c782b */ /* 0x0011e400000000ff */
[----:B0-----:R-:W5:-:S15]  /*38770*/  LDL.64 R12, [R1+0x110] ;  /* 0x00011000010c7983 */ /* 0x001f5e0000100a00 */
[----:B------:R-:W-:Y:S02]  /*38780*/  NOP ;  /* 0x0000000000007918 */ /* 0x000fe40000000000 */
[----:B------:R-:W-:-:S15]  /*38790*/  NOP ;  /* 0x0000000000007918 */ /* 0x000fde0000000000 */
[----:B------:R-:W-:-:S15]  /*387a0*/  NOP ;  /* 0x0000000000007918 */ /* 0x000fde0000000000 */
[----:B------:R-:W-:-:S15]  /*387b0*/  NOP ;  /* 0x0000000000007918 */ /* 0x000fde0000000000 */
[----:B-1----:R-:W-:-:S15]  /*387c0*/  DFMA R26, R24, -1, RZ ;  /* 0xbff00000181a782b */ /* 0x002fde00000000ff */
[----:B------:R-:W-:-:S04]  /*387d0*/  NOP ;  /* 0x0000000000007918 */ /* 0x000fc80000000000 */
[----:B------:R-:W-:-:S15]  /*387e0*/  NOP ;  /* 0x0000000000007918 */ /* 0x000fde0000000000 */
[----:B------:R-:W-:-:S15]  /*387f0*/  NOP ;  /* 0x0000000000007918 */ /* 0x000fde0000000000 */
[----:B------:R-:W-:-:S15]  /*38800*/  NOP ;  /* 0x0000000000007918 */ /* 0x000fde0000000000 */
[----:B------:R-:W-:-:S15]  /*38810*/  DFMA R24, R22, -1, RZ ;  /* 0xbff000001618782b */ /* 0x000fde00000000ff */
        /* <DEDUP_REMOVED lines=9> */
[----:B------:R0:W-:Y:S02]  /*388b0*/  DFMA R16, R4, -1, RZ ;  /* 0xbff000000410782b */ /* 0x0001e400000000ff */
[----:B0-----:R-:W4:-:S15]  /*388c0*/  LDL.64 R4, [R1+0x100] ;  /* 0x0001000001047983 */ /* 0x001f1e0000100a00 */
[----:B------:R-:W-:Y:S02]  /*388d0*/  NOP ;  /* 0x0000000000007918 */ /* 0x000fe40000000000 */
[----:B------:R-:W-:-:S15]  /*388e0*/  NOP ;  /* 0x0000000000007918 */ /* 0x000fde0000000000 */
        /* <DEDUP_REMOVED lines=9> */
[----:B0-----:R0:W-:Y:S04]  /*38980*/  STL.64 [R1+0x210], R10 ;  /* 0x0002100a01007387 */ /* 0x0011e80000100a00 */
[----:B0-----:R-:W3:-:S15]  /*38990*/  LDL.64 R10, [R1+0xc8] ;  /* 0x0000c800010a7983 */ /* 0x001ede0000100a00 */
        /* <DEDUP_REMOVED lines=9> */
[----:B----4-:R-:W0:Y:S02]  /*38a30*/  DFMA R8, R8, -1, RZ ;  /* 0xbff000000808782b */ /* 0x010e2400000000ff */
[----:B0-----:R0:W-:Y:S04]  /*38a40*/  STL.64 [R1+0x200], R8 ;  /* 0x0002000801007387 */ /* 0x0011e80000100a00 */
[----:B0-----:R-:W4:-:S15]  /*38a50*/  LDL.LU R8, [R1+0x1078] ;  /* 0x0010780001087983 */ /* 0x001f1e0000300800 */
        /* <DEDUP_REMOVED lines=9> */
[----:B--2---:R-:W0:Y:S02]  /*38af0*/  DFMA R6, R6, -1, RZ ;  /* 0xbff000000606782b */ /* 0x004e2400000000ff */
[----:B0-----:R0:W-:Y:S04]  /*38b00*/  STL.64 [R1+0x1d8], R6 ;  /* 0x0001d80601007387 */ /* 0x0011e80000100a00 */
[----:B0-----:R-:W2:Y:S04]  /*38b10*/  LDL.LU R7, [R1+0x106c] ;  /* 0x00106c0001077983 */ /* 0x001ea80000300800 */
[----:B------:R-:W2:-:S15]  /*38b20*/  LDL.LU R6, [R1+0x1068] ;  /* 0x0010680001067983 */ /* 0x000e9e0000300800 */
[----:B------:R-:W-:-:S09]  /*38b30*/  NOP ;  /* 0x0000000000007918 */ /* 0x000fd20000000000 */
        /* <DEDUP_REMOVED lines=9> */
[----:B0-----:R0:W-:Y:S01]  /*38bd0*/  STL.64 [R1+0x320], R12 ;  /* 0x0003200c01007387 */ /* 0x0011e20000100a00 */
[----:B----4-:R-:W-:-:S03]  /*38be0*/  LOP3.LUT P6, RZ, R8, 0x2, RZ, 0xc0, !PT ;  /* 0x0000000208ff7812 */ /* 0x010fc600078cc0ff */
[----:B------:R-:W4:-:S15]  /*38bf0*/  LDL.LU R8, [R1+0x1058] ;  /* 0x0010580001087983 */ /* 0x000f1e0000300800 */
[----:B------:R-:W-:-:S13]  /*38c00*/  NOP ;  /* 0x0000000000007918 */ /* 0x000fda0000000000 */
[----:B------:R-:W-:-:S15]  /*38c10*/  NOP ;  /* 0x0000000000007918 */ /* 0x000fde0000000000 */
[----:B------:R-:W-:-:S15]  /*38c20*/  NOP ;  /* 0x0000000000007918 */ /* 0x000fde0000000000 */
[----:B0-----:R0:W1:Y:S02]  /*38c30*/  DFMA R12, R4, -1, RZ ;  /* 0xbff00000040c782b */ /* 0x00106400000000ff */
[----:B0-----:R-:W5:Y:S01]  /*38c40*/  LDL.64 R4, [R1+0x98] ;  /* 0x0000980001047983 */ /* 0x001f620000100a00 */
[----:B------:R-:W-:-:S04]  /*38c50*/  @P3 LOP3.LUT R0, R0, 0x400000, RZ, 0xfc, !PT ;  /* 0x0040000000003812 */ /* 0x000fc800078efcff */
[----:B------:R-:W-:-:S04]  /*38c60*/  LOP3.LUT R0, R0, 0xffdfffff, RZ, 0xc0, !PT ;  /* 0xffdfffff00007812 */ /* 0x000fc800078ec0ff */
[----:B------:R-:W-:-:S04]  /*38c70*/  @P6 LOP3.LUT R0, R0, 0x200000, RZ, 0xfc, !PT ;  /* 0x0020000000006812 */ /* 0x000fc800078efcff */
[----:B------:R-:W-:Y:S02]  /*38c80*/  LOP3.LUT R0, R0, 0xffefffff, RZ, 0xc0, !PT ;  /* 0xffefffff00007812 */ /* 0x000fe400078ec0ff */
[----:B--2---:R-:W-:Y:S02]  /*38c90*/  LOP3.LUT P3, RZ, R7, 0x2, RZ, 0xc0, !PT ;  /* 0x0000000207ff7812 */ /* 0x004fe4000786c0ff */
[----:B------:R-:W2:Y:S11]  /*38ca0*/  LDL.LU R7, [R1+0x1034] ;  /* 0x0010340001077983 */ /* 0x000eb60000300800 */
[----:B------:R-:W-:-:S02]  /*38cb0*/  @P3 LOP3.LUT R0, R0, 0x100000, RZ, 0xfc, !PT ;  /* 0x0010000000003812 */ /* 0x000fc400078efcff */
[----:B------:R-:W-:Y:S02]  /*38cc0*/  LOP3.LUT P3, RZ, R3, 0x2, RZ, 0xc0, !PT ;  /* 0x0000000203ff7812 */ /* 0x000fe4000786c0ff */
[----:B------:R-:W2:Y:S01]  /*38cd0*/  LDL.LU R3, [R1+0x920] ;  /* 0x0009200001037983 */ /* 0x000ea20000300800 */
[----:B------:R-:W-:-:S03]  /*38ce0*/  LOP3.LUT P6, RZ, R6, 0x2, RZ, 0xc0, !PT ;  /* 0x0000000206ff7812 */ /* 0x000fc600078cc0ff */
[----:B------:R-:W2:Y:S01]  /*38cf0*/  LDL.LU R6, [R1+0x924] ;  /* 0x0009240001067983 */ /* 0x000ea20000300800 */
[----:B------:R-:W-:-:S03]  /*38d00*/  LOP3.LUT R0, R0, 0xfff7ffff, RZ, 0xc0, !PT ;  /* 0xfff7ffff00007812 */ /* 0x000fc600078ec0ff */
[----:B-1----:R3:W-:Y:S06]  /*38d10*/  STL.64 [R1+0x318], R12 ;  /* 0x0003180c01007387 */ /* 0x0027ec0000100a00 */
[----:B------:R-:W-:-:S15]  /*38d20*/  @P6 LOP3.LUT R0, R0, 0x80000, RZ, 0xfc, !PT ;  /* 0x0008000000006812 */ /* 0x000fde00078efcff */
[----:B------:R-:W-:Y:S01]  /*38d30*/  NOP ;  /* 0x0000000000007918 */ /* 0x000fe20000000000 */
[----:B---3--:R0:W1:Y:S02]  /*38d40*/  DFMA R12, R10, -1, RZ ;  /* 0xbff000000a0c782b */ /* 0x00806400000000ff */
[----:B0-----:R-:W3:Y:S04]  /*38d50*/  LDL.64 R10, [R1+0x90] ;  /* 0x00009000010a7983 */ /* 0x001ee80000100a00 */
[----:B-1----:R5:W-:Y:S01]  /*38d60*/  STL.64 [R1+0x310], R12 ;  /* 0x0003100c01007387 */ /* 0x002be20000100a00 */
[----:B----4-:R-:W-:-:S03]  /*38d70*/  LOP3.LUT P6, RZ, R8, 0x2, RZ, 0xc0, !PT ;  /* 0x0000000208ff7812 */ /* 0x010fc600078cc0ff */
[----:B------:R-:W4:-:S15]  /*38d80*/  LDL.LU R8, [R1+0x90c] ;  /* 0x00090c0001087983 */ /* 0x000f1e0000300800 */
[----:B------:R-:W-:-:S09]  /*38d90*/  NOP ;  /* 0x0000000000007918 */ /* 0x000fd20000000000 */
[----:B------:R-:W-:-:S15]  /*38da0*/  NOP ;  /* 0x0000000000007918 */ /* 0x000fde0000000000 */
[----:B------:R-:W-:-:S15]  /*38db0*/  NOP ;  /* 0x0000000000007918 */ /* 0x000fde0000000000 */
[----:B-----5:R0:W1:Y:S02]  /*38dc0*/  DFMA R12, R4, -1, RZ ;  /* 0xbff00000040c782b */ /* 0x02006400000000ff */
[----:B0-----:R-:W5:Y:S01]  /*38dd0*/  LDL.64 R4, [R1+0x88] ;  /* 0x0000880001047983 */ /* 0x001f620000100a00 */
[----:B------:R-:W-:-:S04]  /*38de0*/  LOP3.LUT R0, R0, 0xfffbffff, RZ, 0xc0, !PT ;  /* 0xfffbffff00007812 */ /* 0x000fc800078ec0ff */
        /* <DEDUP_REMOVED lines=13> */
[----:B------:R-:W-:-:S12]  /*38ec0*/  @P6 LOP3.LUT R0, R0, 0x8000, RZ, 0xfc, !PT ;  /* 0x0000800000006812 */ /* 0x000fd800078efcff */
        /* <DEDUP_REMOVED lines=96> */
[----:B------:R-:W2:Y:S04]  /*394d0*/  LDL.LU R6, [R1+0x81c] ;  /* 0x00081c0001067983 */ /* 0x000ea80000300800 */
[----:B-1----:R3:W-:Y:S06]  /*394e0*/  STL.64 [R1+0x350], R12 ;  /* 0x0003500c01007387 */ /* 0x0027ec0000100a00 */
[----:B------:R-:W-:-:S12]  /*394f0*/  @P6 LOP3.LUT R20, R20, 0x80000000, RZ, 0xfc, !PT ;  /* 0x8000000014146812 */ /* 0x000fd800078efcff */
[----:B---3--:R-:W0:Y:S02]  /*39500*/  DFMA R12, R10, -1, RZ ;  /* 0xbff000000a0c782b */ /* 0x008e2400000000ff */
[----:B0-----:R5:W-:Y:S01]  /*39510*/  STL.64 [R1+0x348], R12 ;  /* 0x0003480c01007387 */ /* 0x001be20000100a00 */
[----:B----4-:R-:W-:-:S15]  /*39520*/  LOP3.LUT P6, RZ, R8, 0x2, RZ, 0xc0, !PT ;  /* 0x0000000208ff7812 */ /* 0x010fde00078cc0ff */
[----:B------:R-:W-:Y:S01]  /*39530*/  NOP ;  /* 0x0000000000007918 */ /* 0x000fe20000000000 */
[----:B------:R-:W-:-:S15]  /*39540*/  NOP ;  /* 0x0000000000007918 */ /* 0x000fde0000000000 */
[----:B------:R-:W-:-:S15]  /*39550*/  NOP ;  /* 0x0000000000007918 */ /* 0x000fde0000000000 */
[----:B------:R-:W-:-:S15]  /*39560*/  NOP ;  /* 0x0000000000007918 */ /* 0x000fde0000000000 */
[----:B------:R-:W0:Y:S01]  /*39570*/  DFMA R32, R32, -1, RZ ;  /* 0xbff000002020782b */ /* 0x000e2200000000ff */
[----:B------:R-:W3:Y:S01]  /*39580*/  LDL.LU R8, [R1+0x808] ;  /* 0x0008080001087983 */ /* 0x000ee20000300800 */
[----:B------:R-:W-:-:S03]  /*39590*/  LOP3.LUT R20, R20, 0xbfffffff, RZ, 0xc0, !PT ;  /* 0xbfffffff14147812 */ /* 0x000fc600078ec0ff */
[----:B------:R1:W-:Y:S04]  /*395a0*/  STL.64 [R1+0x258], R30 ;  /* 0x0002581e01007387 */ /* 0x0003e80000100a00 */
[----:B------:R4:W-:Y:S04]  /*395b0*/  STL.64 [R1+0x250], R28 ;  /* 0x0002501c01007387 */ /* 0x0009e80000100a00 */
[----:B------:R-:W-:Y:S04]  /*395c0*/  STL.64 [R1+0x240], R26 ;  /* 0x0002401a01007387 */ /* 0x000fe80000100a00 */
[----:B------:R-:W-:Y:S04]  /*395d0*/  STL.64 [R1+0x238], R24 ;  /* 0x0002381801007387 */ /* 0x000fe80000100a00 */
[----:B------:R-:W-:Y:S04]  /*395e0*/  STL.64 [R1+0x230], R22 ;  /* 0x0002301601007387 */ /* 0x000fe80000100a00 */
[----:B------:R-:W3:-:S15]  /*395f0*/  LDL.64 R10, [R1+0x38] ;  /* 0x00003800010a7983 */ /* 0x000ede0000100a00 */
[----:B------:R-:W-:-:S09]  /*39600*/  NOP ;  /* 0x0000000000007918 */ /* 0x000fd20000000000 */
[----:B------:R-:W-:-:S15]  /*39610*/  NOP ;  /* 0x0000000000007918 */ /* 0x000fde0000000000 */
[----:B-----5:R5:W-:Y:S01]  /*39620*/  DFMA R12, R4, -1, RZ ;  /* 0xbff00000040c782b */ /* 0x020be200000000ff */
[----:B------:R-:W-:Y:S01]  /*39630*/  @P3 LOP3.LUT R20, R20, 0x40000000, RZ, 0xfc, !PT ;  /* 0x4000000014143812 */ /* 0x000fe200078efcff */
[----:B-----5:R-:W5:Y:S03]  /*39640*/  LDL.64 R4, [R1+0x30] ;  /* 0x0000300001047983 */ /* 0x020f660000100a00 */
[----:B------:R-:W-:Y:S01]  /*39650*/  LOP3.LUT R20, R20, 0xdfffffff, RZ, 0xc0, !PT ;  /* 0xdfffffff14147812 */ /* 0x000fe200078ec0ff */
[----:B0-----:R0:W-:Y:S03]  /*39660*/  STL.64 [R1+0x278], R32 ;  /* 0x0002782001007387 */ /* 0x0011e60000100a00 */
[----:B------:R-:W-:Y:S01]  /*39670*/  @P6 LOP3.LUT R20, R20, 0x20000000, RZ, 0xfc, !PT ;  /* 0x2000000014146812 */ /* 0x000fe200078efcff */
[----:B-1----:R-:W5:Y:S03]  /*39680*/  LDL.64 R30, [R1+0xf8] ;  /* 0x0000f800011e7983 */ /* 0x002f660000100a00 */
[----:B------:R-:W-:Y:S01]  /*39690*/  LOP3.LUT R20, R20, 0xefffffff, RZ, 0xc0, !PT ;  /* 0xefffffff14147812 */ /* 0x000fe200078ec0ff */
[----:B----4-:R-:W4:Y:S04]  /*396a0*/  LDL.64 R28, [R1+0xf0] ;  /* 0x0000f000011c7983 */ /* 0x010f280000100a00 */
[----:B0-----:R-:W4:Y:S04]  /*396b0*/  LDL.LU.64 R32, [R1+0x10e0] ;  /* 0x0010e00001207983 */ /* 0x001f280000300a00 */
[----:B------:R-:W4:Y:S04]  /*396c0*/  LDL.64 R26, [R1+0xe8] ;  /* 0x0000e800011a7983 */ /* 0x000f280000100a00 */
[----:B------:R-:W4:Y:S04]  /*396d0*/  LDL.64 R24, [R1+0xd8] ;  /* 0x0000d80001187983 */ /* 0x000f280000100a00 */
[----:B------:R-:W4:Y:S01]  /*396e0*/  LDL.64 R22, [R1+0xd0] ;  /* 0x0000d00001167983 */ /* 0x000f220000100a00 */
[----:B--2---:R-:W-:-:S03]  /*396f0*/  LOP3.LUT P3, RZ, R7, 0x2, RZ, 0xc0, !PT ;  /* 0x0000000207ff7812 */ /* 0x004fc6000786c0ff */
[----:B------:R-:W2:Y:S10]  /*39700*/  LDL.LU R7, [R1+0x7f4] ;  /* 0x0007f40001077983 */ /* 0x000eb40000300800 */
[----:B------:R-:W-:-:S02]  /*39710*/  @P3 LOP3.LUT R20, R20, 0x10000000, RZ, 0xfc, !PT ;  /* 0x1000000014143812 */ /* 0x000fc400078efcff */
[----:B------:R-:W-:Y:S02]  /*39720*/  LOP3.LUT P3, RZ, R3, 0x2, RZ, 0xc0, !PT ;  /* 0x0000000203ff7812 */ /* 0x000fe4000786c0ff */
[----:B------:R-:W4:Y:S01]  /*39730*/  LDL.LU R3, [R1+0x7e4] ;  /* 0x0007e40001037983 */ /* 0x000f220000300800 */
[----:B------:R-:W-:-:S03]  /*39740*/  LOP3.LUT P6, RZ, R6, 0x2, RZ, 0xc0, !PT ;  /* 0x0000000206ff7812 */ /* 0x000fc600078cc0ff */
[----:B------:R-:W4:Y:S01]  /*39750*/  LDL.LU R6, [R1+0x7f0] ;  /* 0x0007f00001067983 */ /* 0x000f220000300800 */
[----:B------:R-:W-:-:S09]  /*39760*/  LOP3.LUT R20, R20, 0xf7ffffff, RZ, 0xc0, !PT ;  /* 0xf7ffffff14147812 */ /* 0x000fd200078ec0ff */
[----:B------:R-:W-:Y:S02]  /*39770*/  @P6 LOP3.LUT R20, R20, 0x8000000, RZ, 0xfc, !PT ;  /* 0x0800000014146812 */ /* 0x000fe400078efcff */
[----:B---3--:R-:W-:Y:S01]  /*39780*/  LOP3.LUT P6, RZ, R8, 0x2, RZ, 0xc0, !PT ;  /* 0x0000000208ff7812 */ /* 0x008fe200078cc0ff */
[----:B-----5:R0:W1:Y:S02]  /*39790*/  DFMA R8, R4, -1, RZ ;  /* 0xbff000000408782b */ /* 0x02006400000000ff */
[----:B0-----:R-:W3:Y:S04]  /*397a0*/  LDL.LU R5, [R1+0x7e0] ;  /* 0x0007e00001057983 */ /* 0x001ee80000300800 */
[----:B------:R-:W5:Y:S01]  /*397b0*/  LDL.LU R4, [R1+0x734] ;  /* 0x0007340001047983 */ /* 0x000f620000300800 */
        /* <DEDUP_REMOVED lines=8> */
[----:B----4-:R-:W-:Y:S02]  /*39840*/  LOP3.LUT P3, RZ, R3, 0x2, RZ, 0xc0, !PT ;  /* 0x0000000203ff7812 */ /* 0x010fe4000786c0ff */
[----:B------:R-:W4:Y:S01]  /*39850*/  LDL.LU R3, [R1+0xc34] ;  /* 0x000c340001037983 */ /* 0x000f220000300800 */
[----:B------:R-:W-:-:S03]  /*39860*/  LOP3.LUT P6, RZ, R6, 0x2, RZ, 0xc0, !PT ;  /* 0x0000000206ff7812 */ /* 0x000fc600078cc0ff */
[----:B------:R-:W4:Y:S01]  /*39870*/  LDL.LU R6, [R1+0xc78] ;  /* 0x000c780001067983 */ /* 0x000f220000300800 */
[----:B------:R-:W-:-:S09]  /*39880*/  LOP3.LUT R20, R20, 0xff7fffff, RZ, 0xc0, !PT ;  /* 0xff7fffff14147812 */ /* 0x000fd200078ec0ff */
[----:B------:R-:W-:-:S04]  /*39890*/  @P6 LOP3.LUT R20, R20, 0x800000, RZ, 0xfc, !PT ;  /* 0x0080000014146812 */ /* 0x000fc800078efcff */
[----:B------:R-:W-:-:S04]  /*398a0*/  LOP3.LUT R20, R20, 0xffbfffff, RZ, 0xc0, !PT ;  /* 0xffbfffff14147812 */ /* 0x000fc800078ec0ff */
[----:B------:R-:W-:Y:S02]  /*398b0*/  @P3 LOP3.LUT R20, R20, 0x400000, RZ, 0xfc, !PT ;  /* 0x0040000014143812 */ /* 0x000fe400078efcff */
[----:B---3--:R-:W-:Y:S02]  /*398c0*/  LOP3.LUT P6, RZ, R5, 0x2, RZ, 0xc0, !PT ;  /* 0x0000000205ff7812 */ /* 0x008fe400078cc0ff */
[----:B------:R-:W3:Y:S01]  /*398d0*/  LDL.LU R5, [R1+0xc30] ;  /* 0x000c300001057983 */ /* 0x000ee20000300800 */
[----:B-----5:R-:W-:-:S03]  /*398e0*/  LOP3.LUT P3, RZ, R4, 0x2, RZ, 0xc0, !PT ;  /* 0x0000000204ff7812 */ /* 0x020fc6000786c0ff */
[----:B------:R-:W5:Y:S04]  /*398f0*/  LDL.LU R4, [R1+0xa74] ;  /* 0x000a740001047983 */ /* 0x000f680000300800 */
[----:B-1----:R0:W-:Y:S01]  /*39900*/  STL.64 [R1+0x360], R8 ;  /* 0x0003600801007387 */ /* 0x0021e20000100a00 */
[----:B------:R-:W-:Y:S01]  /*39910*/  LOP3.LUT R20, R20, 0xffdfffff, RZ, 0xc0, !PT ;  /* 0xffdfffff14147812 */ /* 0x000fe200078ec0ff */
[----:B0-----:R-:W0:Y:S02]  /*39920*/  DFMA R8, R36, -1, RZ ;  /* 0xbff000002408782b */ /* 0x001e2400000000ff */
[----:B0-----:R0:W-:Y:S01]  /*39930*/  STL.64 [R1+0x368], R8 ;  /* 0x0003680801007387 */ /* 0x0011e20000100a00 */
[----:B------:R-:W-:-:S04]  /*39940*/  @P6 LOP3.LUT R20, R20, 0x200000, RZ, 0xfc, !PT ;  /* 0x0020000014146812 */ /* 0x000fc800078efcff */
[----:B------:R-:W-:-:S04]  /*39950*/  LOP3.LUT R20, R20, 0xffefffff, RZ, 0xc0, !PT ;  /* 0xffefffff14147812 */ /* 0x000fc800078ec0ff */
[----:B------:R-:W-:-:S04]  /*39960*/  @P3 LOP3.LUT R20, R20, 0x100000, RZ, 0xfc, !PT ;  /* 0x0010000014143812 */ /* 0x000fc800078efcff */
[----:B------:R-:W-:Y:S02]  /*39970*/  LOP3.LUT R20, R20, 0xfff7ffff, RZ, 0xc0, !PT ;  /* 0xfff7ffff14147812 */ /* 0x000fe400078ec0ff */
[----:B--2---:R-:W-:Y:S02]  /*39980*/  LOP3.LUT P6, RZ, R7, 0x2, RZ, 0xc0, !PT ;  /* 0x0000000207ff7812 */ /* 0x004fe400078cc0ff */
[----:B------:R-:W2:-:S15]  /*39990*/  LDL.LU R7, [R1+0xa14] ;  /* 0x000a140001077983 */ /* 0x000e9e0000300800 */
[----:B------:R-:W-:-:S15]  /*399a0*/  NOP ;  /* 0x0000000000007918 */ /* 0x000fde0000000000 */
[----:B------:R-:W-:-:S15]  /*399b0*/  NOP ;  /* 0x0000000000007918 */ /* 0x000fde0000000000 */
[----:B0-----:R-:W0:Y:S02]  /*399c0*/  DFMA R8, R34, -1, RZ ;  /* 0xbff000002208782b */ /* 0x001e2400000000ff */
[----:B0-----:R0:W-:Y:S01]  /*399d0*/  STL.64 [R1+0x370], R8 ;  /* 0x0003700801007387 */ /* 0x0011e20000100a00 */
[----:B------:R-:W-:Y:S02]  /*399e0*/  @P6 LOP3.LUT R20, R20, 0x80000, RZ, 0xfc, !PT ;  /* 0x0008000014146812 */ /* 0x000fe400078efcff */
[----:B----4-:R-:W-:Y:S02]  /*399f0*/  LOP3.LUT P6, RZ, R3, 0x2, RZ, 0xc0, !PT ;  /* 0x0000000203ff7812 */ /* 0x010fe400078cc0ff */
[----:B------:R-:W4:-:S15]  /*39a00*/  LDL.LU R3, [R1+0x974] ;  /* 0x0009740001037983 */ /* 0x000f1e0000300800 */
[----:B------:R-:W-:-:S12]  /*39a10*/  NOP ;  /* 0x0000000000007918 */ /* 0x000fd80000000000 */
[----:B------:R-:W-:-:S15]  /*39a20*/  NOP ;  /* 0x0000000000007918 */ /* 0x000fde0000000000 */
[----:B------:R-:W-:-:S15]  /*39a30*/  NOP ;  /* 0x0000000000007918 */ /* 0x000fde0000000000 */
[----:B0-----:R-:W0:Y:S02]  /*39a40*/  DFMA R8, R32, -1, RZ ;  /* 0xbff000002008782b */ /* 0x001e2400000000ff */
[----:B0-----:R0:W-:Y:S04]  /*39a50*/  STL.64 [R1+0x390], R8 ;  /* 0x0003900801007387 */ /* 0x0011e80000100a00 */
[----:B0-----:R-:W2:Y:S01]  /*39a60*/  LDL.LU R8, [R1+0xa70] ;  /* 0x000a700001087983 */ /* 0x001ea20000300800 */
[----:B------:R-:W-:-:S03]  /*39a70*/  LOP3.LUT P3, RZ, R6, 0x2, RZ, 0xc0, !PT ;  /* 0x0000000206ff7812 */ /* 0x000fc6000786c0ff */
[----:B------:R-:W2:Y:S01]  /*39a80*/  LDL.LU R6, [R1+0xa10] ;  /* 0x000a100001067983 */ /* 0x000ea20000300800 */
[----:B------:R-:W-:-:S15]  /*39a90*/  LOP3.LUT R20, R20, 0xfffbffff, RZ, 0xc0, !PT ;  /* 0xfffbffff14147812 */ /* 0x000fde00078ec0ff */
[----:B------:R-:W-:-:S08]  /*39aa0*/  NOP ;  /* 0x0000000000007918 */ /* 0x000fd00000000000 */
[----:B------:R-:W-:-:S15]  /*39ab0*/  NOP ;  /* 0x0000000000007918 */ /* 0x000fde0000000000 */
[----:B------:R-:W-:-:S15]  /*39ac0*/  NOP ;  /* 0x0000000000007918 */ /* 0x000fde0000000000 */
[----:B------:R-:W0:Y:S02]  /*39ad0*/  DFMA R30, R30, -1, RZ ;  /* 0xbff000001e1e782b */ /* 0x000e2400000000ff */
[----:B0-----:R0:W-:Y:S04]  /*39ae0*/  STL.64 [R1+0x1f0], R30 ;  /* 0x0001f01e01007387 */ /* 0x0011e80000100a00 */
[----:B0-----:R-:W2:Y:S01]  /*39af0*/  LDL.LU.64 R30, [R1+0x10d8] ;  /* 0x0010d800011e7983 */ /* 0x001ea20000300a00 */
[----:B------:R-:W-:-:S04]  /*39b00*/  @P3 LOP3.LUT R20, R20, 0x40000, RZ, 0xfc, !PT ;  /* 0x0004000014143812 */ /* 0x000fc800078efcff */
[----:B------:R-:W-:-:S15]  /*39b10*/  LOP3.LUT R20, R20, 0xfffdffff, RZ, 0xc0, !PT ;  /* 0xfffdffff14147812 */ /* 0x000fde00078ec0ff */
[----:B------:R-:W-:-:S08]  /*39b20*/  NOP ;  /* 0x0000000000007918 */ /* 0x000fd00000000000 */
[----:B------:R-:W-:-:S15]  /*39b30*/  NOP ;  /* 0x0000000000007918 */ /* 0x000fde0000000000 */
[----:B------:R-:W-:-:S15]  /*39b40*/  NOP ;  /* 0x0000000000007918 */ /* 0x000fde0000000000 */
[----:B------:R-:W0:Y:S02]  /*39b50*/  DFMA R28, R28, -1, RZ ;  /* 0xbff000001c1c782b */ /* 0x000e2400000000ff */
[----:B0-----:R0:W-:Y:S04]  /*39b60*/  STL.64 [R1+0x1e8], R28 ;  /* 0x0001e81c01007387 */ /* 0x0011e80000100a00 */
[----:B0-----:R-:W2:Y:S01]  /*39b70*/  LDL.LU.64 R28, [R1+0x10d0] ;  /* 0x0010d000011c7983 */ /* 0x001ea20000300a00 */
[----:B------:R-:W-:Y:S02]  /*39b80*/  @P6 LOP3.LUT R20, R20, 0x20000, RZ, 0xfc, !PT ;  /* 0x0002000014146812 */ /* 0x000fe400078efcff */
[----:B---3--:R-:W-:Y:S02]  /*39b90*/  LOP3.LUT P3, RZ, R5, 0x2, RZ, 0xc0, !PT ;  /* 0x0000000205ff7812 */ /* 0x008fe4000786c0ff */
[----:B------:R-:W3:Y:S01]  /*39ba0*/  LDL.LU R5, [R1+0x970] ;  /* 0x0009700001057983 */ /* 0x000ee20000300800 */
[----:B-----5:R-:W-:-:S03]  /*39bb0*/  LOP3.LUT P6, RZ, R4, 0x2, RZ, 0xc0, !PT ;  /* 0x0000000204ff7812 */ /* 0x020fc600078cc0ff */
[----:B------:R-:W5:-:S15]  /*39bc0*/  LDL.LU R4, [R1+0x944] ;  /* 0x0009440001047983 */ /* 0x000f5e0000300800 */
[----:B------:R-:W-:-:S04]  /*39bd0*/  NOP ;  /* 0x0000000000007918 */ /* 0x000fc80000000000 */
[----:B------:R-:W-:-:S15]  /*39be0*/  NOP ;  /* 0x0000000000007918 */ /* 0x000fde0000000000 */
[----:B------:R-:W-:-:S15]  /*39bf0*/  NOP ;  /* 0x0000000000007918 */ /* 0x000fde0000000000 */
[----:B------:R-:W0:Y:S02]  /*39c00*/  DFMA R26, R26, -1, RZ ;  /* 0xbff000001a1a782b */ /* 0x000e2400000000ff */
[----:B0-----:R0:W-:Y:S04]  /*39c10*/  STL.64 [R1+0x1e0], R26 ;  /* 0x0001e01a01007387 */ /* 0x0011e80000100a00 */
[----:B0-----:R-:W3:Y:S04]  /*39c20*/  LDL.LU.64 R26, [R1+0x10c8] ;  /* 0x0010c800011a7983 */ /* 0x001ee80000300a00 */
[----:B------:R0:W-:Y:S04]  /*39c30*/  STL.64 [R1+0x228], R16 ;  /* 0x0002281001007387 */ /* 0x0001e80000100a00 */
[----:B0-----:R-:W3:-:S15]  /*39c40*/  LDL.64 R16, [R1+0xc0] ;  /* 0x0000c00001107983 */ /* 0x001ede0000100a00 */
[----:B------:R-:W-:-:S05]  /*39c50*/  NOP ;  /* 0x0000000000007918 */ /* 0x000fca0000000000 */
[----:B------:R-:W-:-:S15]  /*39c60*/  NOP ;  /* 0x0000000000007918 */ /* 0x000fde0000000000 */
[----:B------:R-:W-:-:S15]  /*39c70*/  NOP ;  /* 0x0000000000007918 */ /* 0x000fde0000000000 */
[----:B------:R-:W0:Y:S02]  /*39c80*/  DFMA R24, R24, -1, RZ ;  /* 0xbff000001818782b */ /* 0x000e2400000000ff */
[----:B0-----:R0:W-:Y:S04]  /*39c90*/  STL.64 [R1+0x2c0], R24 ;  /* 0x0002c01801007387 */ /* 0x0011e80000100a00 */
[----:B0-----:R-:W5:-:S15]  /*39ca0*/  LDL.LU.64 R24, [R1+0x10c0] ;  /* 0x0010c00001187983 */ /* 0x001f5e0000300a00 */
[----:B------:R-:W-:-:S13]  /*39cb0*/  NOP ;  /* 0x0000000000007918 */ /* 0x000fda0000000000 */
        /* <DEDUP_REMOVED lines=10> */
[----:B0-----:R-:W5:Y:S01]  /*39d60*/  LDL.64 R14, [R1+0x128] ;  /* 0x00012800010e7983 */ /* 0x001f620000100a00 */
[----:B------:R-:W-:-:S04]  /*39d70*/  LOP3.LUT R20, R20, 0xfffeffff, RZ, 0xc0, !PT ;  /* 0xfffeffff14147812 */ /* 0x000fc800078ec0ff */
[----:B------:R-:W-:Y:S02]  /*39d80*/  @P3 LOP3.LUT R20, R20, 0x10000, RZ, 0xfc, !PT ;  /* 0x0001000014143812 */ /* 0x000fe400078efcff */
[----:B--2---:R-:W-:Y:S02]  /*39d90*/  LOP3.LUT P3, RZ, R8, 0x2, RZ, 0xc0, !PT ;  /* 0x0000000208ff7812 */ /* 0x004fe4000786c0ff */
[----:B------:R-:W-:-:S04]  /*39da0*/  LOP3.LUT R20, R20, 0xffff7fff, RZ, 0xc0, !PT ;  /* 0xffff7fff14147812 */ /* 0x000fc800078ec0ff */
[----:B------:R-:W-:Y:S02]  /*39db0*/  @P6 LOP3.LUT R20, R20, 0x8000, RZ, 0xfc, !PT ;  /* 0x0000800014146812 */ /* 0x000fe400078efcff */
[----:B------:R-:W-:Y:S02]  /*39dc0*/  LOP3.LUT P6, RZ, R7, 0x2, RZ, 0xc0, !PT ;  /* 0x0000000207ff7812 */ /* 0x000fe400078cc0ff */
[----:B------:R-:W-:-:S04]  /*39dd0*/  LOP3.LUT R20, R20, 0xffffbfff, RZ, 0xc0, !PT ;  /* 0xffffbfff14147812 */ /* 0x000fc800078ec0ff */
[----:B------:R-:W-:-:S04]  /*39de0*/  @P3 LOP3.LUT R20, R20, 0x4000, RZ, 0xfc, !PT ;  /* 0x0000400014143812 */ /* 0x000fc800078efcff */
[----:B------:R-:W-:-:S04]  /*39df0*/  LOP3.LUT R20, R20, 0xffffdfff, RZ, 0xc0, !PT ;  /* 0xffffdfff14147812 */ /* 0x000fc800078ec0ff */
[----:B------:R-:W-:Y:S02]  /*39e00*/  @P6 LOP3.LUT R20, R20, 0x2000, RZ, 0xfc, !PT ;  /* 0x0000200014146812 */ /* 0x000fe400078efcff */
[----:B----4-:R-:W-:Y:S02]  /*39e10*/  LOP3.LUT P6, RZ, R3, 0x2, RZ, 0xc0, !PT ;  /* 0x0000000203ff7812 */ /* 0x010fe400078cc0ff */
[----:B------:R-:W2:Y:S04]  /*39e20*/  LDL.LU R3, [R1+0x940] ;  /* 0x0009400001037983 */ /* 0x000ea80000300800 */
[----:B------:R0:W-:Y:S04]  /*39e30*/  STL.64 [R1+0x340], R12 ;  /* 0x0003400c01007387 */ /* 0x0001e80000100a00 */
[----:B0-----:R-:W4:-:S15]  /*39e40*/  LDL.LU R13, [R1+0x5c0] ;  /* 0x0005c000010d7983 */ /* 0x001f1e0000300800 */
[----:B------:R-:W-:Y:S02]  /*39e50*/  NOP ;  /* 0x0000000000007918 */ /* 0x000fe40000000000 */
[----:B------:R-:W0:Y:S01]  /*39e60*/  DFMA R10, R10, -1, RZ ;  /* 0xbff000000a0a782b */ /* 0x000e2200000000ff */
[----:B------:R-:W2:Y:S04]  /*39e70*/  LDL.LU R12, [R1+0x5ac] ;  /* 0x0005ac00010c7983 */ /* 0x000ea80000300800 */
[----:B0-----:R0:W-:Y:S01]  /*39e80*/  STL.64 [R1+0x338], R10 ;  /* 0x0003380a01007387 */ /* 0x0011e20000100a00 */
[----:B------:R-:W-:Y:S02]  /*39e90*/  LOP3.LUT P3, RZ, R6, 0x2, RZ, 0xc0, !PT ;  /* 0x0000000206ff7812 */ /* 0x000fe4000786c0ff */
[----:B------:R-:W-:-:S11]  /*39ea0*/  LOP3.LUT R20, R20, 0xffffefff, RZ, 0xc0, !PT ;  /* 0xffffefff14147812 */ /* 0x000fd600078ec0ff */
[----:B------:R-:W-:-:S15]  /*39eb0*/  @P3 LOP3.LUT R20, R20, 0x1000, RZ, 0xfc, !PT ;  /* 0x0000100014143812 */ /* 0x000fde00078efcff */
[----:B------:R-:W-:-:S15]  /*39ec0*/  NOP ;  /* 0x0000000000007918 */ /* 0x000fde0000000000 */
[----:B------:R-:W-:-:S15]  /*39ed0*/  NOP ;  /* 0x0000000000007918 */ /* 0x000fde0000000000 */
[----:B0-----:R-:W0:Y:S02]  /*39ee0*/  DFMA R10, R30, -1, RZ ;  /* 0xbff000001e0a782b */ /* 0x001e2400000000ff */
[----:B0-----:R0:W-:Y:S01]  /*39ef0*/  STL.64 [R1+0x388], R10 ;  /* 0x0003880a01007387 */ /* 0x0011e20000100a00 */
[----:B------:R-:W-:Y:S02]  /*39f00*/  LOP3.LUT R20, R20, 0xfffff7ff, RZ, 0xc0, !PT ;  /* 0xfffff7ff14147812 */ /* 0x000fe400078ec0ff */
[----:B---3--:R-:W-:Y:S02]  /*39f10*/  LOP3.LUT P3, RZ, R5, 0x2, RZ, 0xc0, !PT ;  /* 0x0000000205ff7812 */ /* 0x008fe4000786c0ff */
[----:B------:R-:W-:Y:S02]  /*39f20*/  @P6 LOP3.LUT R20, R20, 0x800, RZ, 0xfc, !PT ;  /* 0x0000080014146812 */ /* 0x000fe400078efcff */
[----:B-----5:R-:W-:-:S15]  /*39f30*/  LOP3.LUT P6, RZ, R4, 0x2, RZ, 0xc0, !PT ;  /* 0x0000000204ff7812 */ /* 0x020fde00078cc0ff */
[----:B------:R-:W-:-:S10]  /*39f40*/  NOP ;  /* 0x0000000000007918 */ /* 0x000fd40000000000 */
[----:B------:R-:W-:-:S15]  /*39f50*/  NOP ;  /* 0x0000000000007918 */ /* 0x000fde0000000000 */
[----:B------:R-:W-:-:S15]  /*39f60*/  NOP ;  /* 0x0000000000007918 */ /* 0x000fde0000000000 */
[----:B0-----:R-:W0:Y:S02]  /*39f70*/  DFMA R10, R28, -1, RZ ;  /* 0xbff000001c0a782b */ /* 0x001e2400000000ff */
[----:B0-----:R0:W-:Y:S04]  /*39f80*/  STL.64 [R1+0x380], R10 ;  /* 0x0003800a01007387 */ /* 0x0011e80000100a00 */
[----:B0-----:R-:W3:Y:S04]  /*39f90*/  LDL.LU R11, [R1+0x5a8] ;  /* 0x0005a800010b7983 */ /* 0x001ee80000300800 */
[----:B------:R-:W5:-:S15]  /*39fa0*/  LDL.LU R10, [R1+0x58c] ;  /* 0x00058c00010a7983 */ /* 0x000f5e0000300800 */
[----:B------:R-:W-:-:S09]  /*39fb0*/  NOP ;  /* 0x0000000000007918 */ /* 0x000fd20000000000 */
[----:B------:R-:W-:-:S15]  /*39fc0*/  NOP ;  /* 0x0000000000007918 */ /* 0x000fde0000000000 */
[----:B------:R-:W-:-:S15]  /*39fd0*/  NOP ;  /* 0x0000000000007918 */ /* 0x000fde0000000000 */
[----:B------:R-:W0:Y:S02]  /*39fe0*/  DFMA R8, R26, -1, RZ ;  /* 0xbff000001a08782b */ /* 0x000e2400000000ff */
[----:B0-----:R0:W-:Y:S04]  /*39ff0*/  STL.64 [R1+0x378], R8 ;  /* 0x0003780801007387 */ /* 0x0011e80000100a00 */
[----:B0-----:R-:W3:Y:S04]  /*3a000*/  LDL.LU R9, [R1+0x588] ;  /* 0x0005880001097983 */ /* 0x001ee80000300800 */
[----:B------:R-:W3:-:S15]  /*3a010*/  LDL.LU R8, [R1+0x54c] ;  /* 0x00054c0001087983 */ /* 0x000ede0000300800 */
[----:B------:R-:W-:-:S09]  /*3a020*/  NOP ;  /* 0x0000000000007918 */ /* 0x000fd20000000000 */
[----:B------:R-:W-:-:S15]  /*3a030*/  NOP ;  /* 0x0000000000007918 */ /* 0x000fde0000000000 */
[----:B------:R-:W-:-:S15]  /*3a040*/  NOP ;  /* 0x0000000000007918 */ /* 0x000fde0000000000 */
[----:B------:R-:W0:Y:S02]  /*3a050*/  DFMA R6, R24, -1, RZ ;  /* 0xbff000001806782b */ /* 0x000e2400000000ff */
[----:B0-----:R0:W-:Y:S04]  /*3a060*/  STL.64 [R1+0x398], R6 ;  /* 0x0003980601007387 */ /* 0x0011e80000100a00 */
[----:B0-----:R-:W5:Y:S04]  /*3a070*/  LDL.LU R7, [R1+0x548] ;  /* 0x0005480001077983 */ /* 0x001f680000300800 */
[----:B------:R-:W5:-:S15]  /*3a080*/  LDL.LU R6, [R1+0x1d4] ;  /* 0x0001d40001067983 */ /* 0x000f5e0000300800 */
        /* <DEDUP_REMOVED lines=12> */
[----:B0-----:R-:W5:-:S15]  /*3a150*/  LDL.64 R14, [R1+0xb8] ;  /* 0x0000b800010e7983 */ /* 0x001f5e0000100a00 */
[----:B------:R-:W-:-:S13]  /*3a160*/  NOP ;  /* 0x0000000000007918 */ /* 0x000fda0000000000 */
[----:B------:R-:W-:-:S15]  /*3a170*/  NOP ;  /* 0x0000000000007918 */ /* 0x000fde0000000000 */
[----:B------:R-:W-:-:S15]  /*3a180*/  NOP ;  /* 0x0000000000007918 */ /* 0x000fde0000000000 */
[----:B------:R-:W0:Y:S02]  /*3a190*/  DFMA R16, R16, -1, RZ ;  /* 0xbff000001010782b */ /* 0x000e2400000000ff */
[----:B0-----:R0:W-:Y:S04]  /*3a1a0*/  STL.64 [R1+0x330], R16 ;  /* 0x0003301001007387 */ /* 0x0011e80000100a00 */
[----:B0-----:R-:W5:Y:S01]  /*3a1b0*/  LDL.LU.64 R16, [R1+0x10b0] ;  /* 0x0010b00001107983 */ /* 0x001f620000300a00 */
[----:B------:R-:W-:-:S04]  /*3a1c0*/  LOP3.LUT R20, R20, 0xfffffbff, RZ, 0xc0, !PT ;  /* 0xfffffbff14147812 */ /* 0x000fc800078ec0ff */
[----:B------:R-:W-:Y:S02]  /*3a1d0*/  @P3 LOP3.LUT R20, R20, 0x400, RZ, 0xfc, !PT ;  /* 0x0000040014143812 */ /* 0x000fe400078efcff */
[----:B--2---:R-:W-:Y:S02]  /*3a1e0*/  LOP3.LUT P3, RZ, R3, 0x2, RZ, 0xc0, !PT ;  /* 0x0000000203ff7812 */ /* 0x004fe4000786c0ff */
[----:B------:R-:W-:-:S04]  /*3a1f0*/  LOP3.LUT R20, R20, 0xfffffdff, RZ, 0xc0, !PT ;  /* 0xfffffdff14147812 */ /* 0x000fc800078ec0ff */
[----:B------:R-:W-:Y:S02]  /*3a200*/  @P6 LOP3.LUT R20, R20, 0x200, RZ, 0xfc, !PT ;  /* 0x0000020014146812 */ /* 0x000fe400078efcff */
[----:B----4-:R-:W-:Y:S02]  /*3a210*/  LOP3.LUT P6, RZ, R13, 0x2, RZ, 0xc0, !PT ;  /* 0x000000020dff7812 */ /* 0x010fe400078cc0ff */
[----:B------:R-:W-:-:S04]  /*3a220*/  LOP3.LUT R20, R20, 0xfffffeff, RZ, 0xc0, !PT ;  /* 0xfffffeff14147812 */ /* 0x000fc800078ec0ff */
[----:B------:R-:W-:Y:S02]  /*3a230*/  @P3 LOP3.LUT R20, R20, 0x100, RZ, 0xfc, !PT ;  /* 0x0000010014143812 */ /* 0x000fe400078efcff */
[----:B------:R-:W-:Y:S02]  /*3a240*/  LOP3.LUT P3, RZ, R12, 0x2, RZ, 0xc0, !PT ;  /* 0x000000020cff7812 */ /* 0x000fe4000786c0ff */
[----:B------:R-:W-:-:S04]  /*3a250*/  LOP3.LUT R20, R20, 0xffffff7f, RZ, 0xc0, !PT ;  /* 0xffffff7f14147812 */ /* 0x000fc800078ec0ff */
[----:B------:R-:W-:Y:S02]  /*3a260*/  @P6 LOP3.LUT R20, R20, 0x80, RZ, 0xfc, !PT ;  /* 0x0000008014146812 */ /* 0x000fe400078efcff */
[----:B---3--:R-:W-:Y:S02]  /*3a270*/  LOP3.LUT P6, RZ, R11, 0x2, RZ, 0xc0, !PT ;  /* 0x000000020bff7812 */ /* 0x008fe400078cc0ff */
[----:B------:R-:W-:-:S04]  /*3a280*/  LOP3.LUT R20, R20, 0xffffffbf, RZ, 0xc0, !PT ;  /* 0xffffffbf14147812 */ /* 0x000fc800078ec0ff */
[----:B------:R-:W-:Y:S02]  /*3a290*/  @P3 LOP3.LUT R20, R20, 0x40, RZ, 0xfc, !PT ;  /* 0x0000004014143812 */ /* 0x000fe400078efcff */
[----:B-----5:R-:W-:Y:S02]  /*3a2a0*/  LOP3.LUT P3, RZ, R10, 0x2, RZ, 0xc0, !PT ;  /* 0x000000020aff7812 */ /* 0x020fe4000786c0ff */
[----:B------:R-:W-:-:S04]  /*3a2b0*/  LOP3.LUT R20, R20, 0xffffffdf, RZ, 0xc0, !PT ;  /* 0xffffffdf14147812 */ /* 0x000fc800078ec0ff */
[----:B------:R-:W-:Y:S02]  /*3a2c0*/  @P6 LOP3.LUT R20, R20, 0x20, RZ, 0xfc, !PT ;  /* 0x0000002014146812 */ /* 0x000fe400078efcff */
[----:B------:R-:W-:Y:S02]  /*3a2d0*/  LOP3.LUT P6, RZ, R9, 0x2, RZ, 0xc0, !PT ;  /* 0x0000000209ff7812 */ /* 0x000fe400078cc0ff */
[----:B------:R-:W-:-:S04]  /*3a2e0*/  LOP3.LUT R20, R20, 0xffffffef, RZ, 0xc0, !PT ;  /* 0xffffffef14147812 */ /* 0x000fc800078ec0ff */
[----:B------:R-:W-:Y:S02]  /*3a2f0*/  @P3 LOP3.LUT R20, R20, 0x10, RZ, 0xfc, !PT ;  /* 0x0000001014143812 */ /* 0x000fe400078efcff */
[----:B------:R-:W-:Y:S02]  /*3a300*/  LOP3.LUT P3, RZ, R8, 0x2, RZ, 0xc0, !PT ;  /* 0x0000000208ff7812 */ /* 0x000fe4000786c0ff */
[----:B------:R-:W-:-:S04]  /*3a310*/  LOP3.LUT R20, R20, 0xfffffff7, RZ, 0xc0, !PT ;  /* 0xfffffff714147812 */ /* 0x000fc800078ec0ff */
[----:B------:R-:W-:-:S04]  /*3a320*/  @P6 LOP3.LUT R20, R20, 0x8, RZ, 0xfc, !PT ;  /* 0x0000000814146812 */ /* 0x000fc800078efcff */
[----:B------:R-:W-:-:S04]  /*3a330*/  LOP3.LUT R20, R20, 0xfffffffb, RZ, 0xc0, !PT ;  /* 0xfffffffb14147812 */ /* 0x000fc800078ec0ff */
[----:B------:R-:W-:-:S04]  /*3a340*/  @P3 LOP3.LUT R20, R20, 0x4, RZ, 0xfc, !PT ;  /* 0x0000000414143812 */ /* 0x000fc800078efcff */
[----:B------:R-:W-:Y:S02]  /*3a350*/  LOP3.LUT R20, R20, 0xfffffffd, RZ, 0xc0, !PT ;  /* 0xfffffffd14147812 */ /* 0x000fe400078ec0ff */
[----:B------:R-:W-:Y:S02]  /*3a360*/  LOP3.LUT R0, R0, 0xdfffffff, RZ, 0xc0, !PT ;  /* 0xdfffffff00007812 */ /* 0x000fe400078ec0ff */
[----:B------:R-:W-:Y:S02]  /*3a370*/  LOP3.LUT P6, RZ, R7, 0x2, RZ, 0xc0, !PT ;  /* 0x0000000207ff7812 */ /* 0x000fe400078cc0ff */
[----:B------:R-:W-:-:S11]  /*3a380*/  LOP3.LUT P3, RZ, R6, 0x2, RZ, 0xc0, !PT ;  /* 0x0000000206ff7812 */ /* 0x000fd6000786c0ff */
[----:B------:R-:W-:-:S04]  /*3a390*/  @P6 LOP3.LUT R20, R20, 0x2, RZ, 0xfc, !PT ;  /* 0x0000000214146812 */ /* 0x000fc800078efcff */
[----:B------:R-:W-:-:S04]  /*3a3a0*/  LOP3.LUT R20, R20, 0xfffffffe, RZ, 0xc0, !PT ;  /* 0xfffffffe14147812 */ /* 0x000fc800078ec0ff */
[----:B------:R-:W-:Y:S02]  /*3a3b0*/  @P3 LOP3.LUT R20, R20, 0x1, RZ, 0xfc, !PT ;  /* 0x0000000114143812 */ /* 0x000fe400078efcff */
[----:B------:R-:W-:Y:S02]  /*3a3c0*/  LOP3.LUT P3, RZ, R21, 0x2, RZ, 0xc0, !PT ;  /* 0x0000000215ff7812 */ /* 0x000fe4000786c0ff */
[----:B------:R-:W-:-:S13]  /*3a3d0*/  LOP3.LUT P6, RZ, R5, 0x2, RZ, 0xc0, !PT ;  /* 0x0000000205ff7812 */ /* 0x000fda00078cc0ff */
[----:B------:R-:W-:Y:S02]  /*3a3e0*/  @P6 LOP3.LUT R0, R0, 0x20000000, RZ, 0xfc, !PT ;  /* 0x2000000000006812 */ /* 0x000fe400078efcff */
[----:B------:R-:W-:Y:S02]  /*3a3f0*/  LOP3.LUT P6, RZ, R4, 0x2, RZ, 0xc0, !PT ;  /* 0x0000000204ff7812 */ /* 0x000fe400078cc0ff */
[----:B------:R-:W-:-:S04]  /*3a400*/  LOP3.LUT R0, R0, 0xfeffffff, RZ, 0xc0, !PT ;  /* 0xfeffffff00007812 */ /* 0x000fc800078ec0ff */
[----:B------:R-:W-:-:S04]  /*3a410*/  @P3 LOP3.LUT R0, R0, 0x1000000, RZ, 0xfc, !PT ;  /* 0x0100000000003812 */ /* 0x000fc800078efcff */
[----:B------:R-:W-:-:S04]  /*3a420*/  LOP3.LUT R0, R0, 0xff7fffff, RZ, 0xc0, !PT ;  /* 0xff7fffff00007812 */ /* 0x000fc800078ec0ff */
[----:B------:R-:W-:Y:S01]  /*3a430*/  @P6 LOP3.LUT R0, R0, 0x800000, RZ, 0xfc, !PT ;  /* 0x0080000000006812 */ /* 0x000fe200078efcff */
[----:B------:R-:W-:Y:S01]  /*3a440*/  BSSY.RECONVERGENT B1, `(.L_x_492) ;  /* 0x000003e000017945 */ /* 0x000fe20003800200 */
[----:B------:R-:W0:Y:S02]  /*3a450*/  DFMA R14, R14, -1, RZ ;  /* 0xbff000000e0e782b */ /* 0x000e2400000000ff */
[----:B0-----:R0:W-:Y:S01]  /*3a460*/  STL.64 [R1+0x328], R14 ;  /* 0x0003280e01007387 */ /* 0x0011e20000100a00 */
[----:B------:R-:W-:Y:S01]  /*3a470*/  LOP3.LUT R3, R17, 0x7fffffff, RZ, 0xc0, !PT ;  /* 0x7fffffff11037812 */ /* 0x000fe200078ec0ff */
[----:B------:R-:W-:-:S04]  /*3a480*/  ISETP.NE.AND P6, PT, R16, RZ, PT ;  /* 0x000000ff1000720c */ /* 0x000fc80003fc5270 */
[----:B------:R-:W-:-:S13]  /*3a490*/  ISETP.EQ.AND P3, PT, R3, 0x7ff00000, PT ;  /* 0x7ff000000300780c */ /* 0x000fda0003f62270 */
        /* <DEDUP_REMOVED lines=46> */
[----:B------:R-:W-:Y:S05]  /*3a780*/  CALL.REL.NOINC `($triton_poi_fused_cat_2$__internal_trig_reduction_slowpathd) ;  /* 0x0000006c00d07944 */ /* 0x000fea0003c00000 */
[----:B------:R-:W-:Y:S05]  /*3a790*/  BSYNC.RECONVERGENT B3 ;  /* 0x0000000000037941 */ /* 0x000fea0003800200 */
.L_x_496:
[----:B------:R0:W5:Y:S02]  /*3a7a0*/  LDL R3, [R1] ;  /* 0x0000000001037983 */ /* 0x0001640000100800 */
.L_x_495:
[----:B------:R-:W-:Y:S05]  /*3a7b0*/  BSYNC.RECONVERGENT B2 ;  /* 0x0000000000027941 */ /* 0x000fea0003800200 */
.L_x_494:
[----:B-----5:R-:W-:-:S05]  /*3a7c0*/  IADD3 R3, PT, PT, R3, 0x1, RZ ;  /* 0x0000000103037810 */ /* 0x020fca0007ffe0ff */
[----:B------:R1:W-:Y:S01]  /*3a7d0*/  STL [R1+0x60], R3 ;  /* 0x0000600301007387 */ /* 0x0003e20000100800 */
[----:B------:R-:W-:Y:S05]  /*3a7e0*/  BRA `(.L_x_497) ;  /* 0x00000000000c7947 */ /* 0x000fea0003800000 */
.L_x_493:
[----:B------:R-:W-:Y:S01]  /*3a7f0*/  MOV R3, 0x1 ;  /* 0x0000000100037802 */ /* 0x000fe20000000f00 */
[----:B------:R2:W3:Y:S04]  /*3a800*/  DMUL R4, RZ, R16 ;  /* 0x00000010ff047228 */ /* 0x0004e80000000000 */
[----:B---3--:R2:W-:Y:S02]  /*3a810*/  STL [R1+0x60], R3 ;  /* 0x0000600301007387 */ /* 0x0085e40000100800 */
.L_x_497:
[----:B------:R-:W-:Y:S05]  /*3a820*/  BSYNC.RECONVERGENT B1 ;  /* 0x0000000000017941 */ /* 0x000fea0003800200 */
.L_x_492:
[----:B------:R3:W-:Y:S04]  /*3a830*/  STL.64 [R1+0x10d0], R26 ;  /* 0x0010d01a01007387 */ /* 0x0007e80000100a00 */
[----:B------:R4:W-:Y:S04]  /*3a840*/  STL.64 [R1+0x10c8], R4 ;  /* 0x0010c80401007387 */ /* 0x0009e80000100a00 */
[----:B--2---:R-:W2:Y:S04]  /*3a850*/  LDL.LU.64 R16, [R1+0x2a8] ;  /* 0x0002a80001107983 */ /* 0x004ea80000300a00 */
[----:B---3--:R-:W3:Y:S04]  /*3a860*/  LDL.LU.64 R26, [R1+0x1c0] ;  /* 0x0001c000011a7983 */ /* 0x008ee80000300a00 */
[----:B----4-:R-:W3:Y:S04]  /*3a870*/  LDL.LU.64 R4, [R1+0x2b8] ;  /* 0x0002b80001047983 */ /* 0x010ee80000300a00 */
[----:B------:R4:W-:Y:S04]  /*3a880*/  STL.64 [R1+0x10e8], R32 ;  /* 0x0010e82001007387 */ /* 0x0009e80000100a00 */
[----:B------:R5:W-:Y:S04]  /*3a890*/  STL.64 [R1+0x10e0], R30 ;  /* 0x0010e01e01007387 */ /* 0x000be80000100a00 */
[----:B------:R-:W2:Y:S04]  /*3a8a0*/  LDL.LU.64 R12, [R1+0x1b0] ;  /* 0x0001b000010c7983 */ /* 0x000ea80000300a00 */
[----:B----4-:R-:W4:Y:S04]  /*3a8b0*/  LDL.LU.64 R32, [R1+0x1b8] ;  /* 0x0001b80001207983 */ /* 0x010f280000300a00 */
[----:B-----5:R-:W4:Y:S01]  /*3a8c0*/  LDL.LU.64 R30, [R1+0x2b0] ;  /* 0x0002b000011e7983 */ /* 0x020f220000300a00 */
[----:B------:R-:W-:-:S02]  /*3a8d0*/  P2R R9, PR, RZ, 0x4 ;  /* 0x00000004ff097803 */ /* 0x000fc40000000000 */
[----:B------:R-:W-:Y:S01]  /*3a8e0*/  LOP3.LUT P2, RZ, R0, 0x800000, RZ, 0xc0, !PT ;  /* 0x0080000000ff7812 */ /* 0x000fe2000784c0ff */
[----:B------:R5:W-:Y:S04]  /*3a8f0*/  STL.64 [R1+0x10f0], R34 ;  /* 0x0010f02201007387 */ /* 0x000be80000100a00 */
[----:B------:R-:W2:Y:S04]  /*3a900*/  LDL.LU.64 R14, [R1+0x1a8] ;  /* 0x0001a800010e7983 */ /* 0x000ea80000300a00 */
[----:B------:R-:W-:Y:S04]  /*3a910*/  STL.64 [R1+0x10d8], R28 ;  /* 0x0010d81c01007387 */ /* 0x000fe80000100a00 */
[----:B-----5:R-:W5:Y:S01]  /*3a920*/  LDL.LU.64 R34, [R1+0x2a0] ;  /* 0x0002a00001227983 */ /* 0x020f620000300a00 */
[----:B------:R-:W-:-:S02]  /*3a930*/  P2R R7, PR, RZ, 0x20 ;  /* 0x00000020ff077803 */ /* 0x000fc40000000000 */
[C---:B------:R-:W-:Y:S01]  /*3a940*/  LOP3.LUT P5, RZ, R0.reuse, 0x400000, RZ, 0xc0, !PT ;  /* 0x0040000000ff7812 */ /* 0x040fe200078ac0ff */
[----:B------:R0:W-:Y:S01]  /*3a950*/  STL.64 [R1+0x10b8], R22 ;  /* 0x0010b81601007387 */ /* 0x0001e20000100a00 */
[----:B------:R-:W-:Y:S02]  /*3a960*/  P2R R10, PR, RZ, 0x2 ;  /* 0x00000002ff0a7803 */ /* 0x000fe40000000000 */
[----:B------:R-:W-:Y:S01]  /*3a970*/  LOP3.LUT P1, RZ, R0, 0x200000, RZ, 0xc0, !PT ;  /* 0x0020000000ff7812 */ /* 0x000fe2000782c0ff */
[----:B------:R1:W-:Y:S04]  /*3a980*/  STL.64 [R1+0x10b0], R18 ;  /* 0x0010b01201007387 */ /* 0x0003e80000100a00 */
[----:B0-----:R-:W5:Y:S04]  /*3a990*/  LDL.LU.64 R22, [R1+0x290] ;  /* 0x0002900001167983 */ /* 0x001f680000300a00 */
[----:B-1----:R-:W5:Y:S01]  /*3a9a0*/  LDL.LU.64 R18, [R1+0x198] ;  /* 0x0001980001127983 */ /* 0x002f620000300a00 */
[----:B---3--:R-:W-:Y:S01]  /*3a9b0*/  FSEL R28, R26, R4, !P2 ;  /* 0x000000041a1c7208 */ /* 0x008fe20005000000 */
[----:B------:R-:W-:-:S02]  /*3a9c0*/  FSEL R29, R27, R5, !P2 ;  /* 0x000000051b1d7208 */ /* 0x000fc40005000000 */
[----:B------:R-:W3:Y:S04]  /*3a9d0*/  LDL.LU.64 R26, [R1+0x1a0] ;  /* 0x0001a000011a7983 */ /* 0x000ee80000300a00 */
[----:B------:R0:W-:Y:S04]  /*3a9e0*/  STL.64 [R1+0x1c0], R28 ;  /* 0x0001c01c01007387 */ /* 0x0001e80000100a00 */
[----:B0-----:R-:W3:Y:S01]  /*3a9f0*/  LDL.LU.64 R28, [R1+0x298] ;  /* 0x00029800011c7983 */ /* 0x001ee20000300a00 */
[----:B----4-:R-:W-:Y:S01]  /*3aa00*/  FSEL R4, R32, R30, !P5 ;  /* 0x0000001e20047208 */ /* 0x010fe20006800000 */
[----:B------:R-:W-:-:S04]  /*3aa10*/  FSEL R3, R33, R31, !P5 ;  /* 0x0000001f21037208 */ /* 0x000fc80006800000 */
[----:B------:R2:W-:Y:S04]  /*3aa20*/  STL [R1+0x2b8], R4 ;  /* 0x0002b80401007387 */ /* 0x0005e80000100800 */
[----:B------:R0:W-:Y:S01]  /*3aa30*/  STL [R1+0x2b0], R3 ;  /* 0x0002b00301007387 */ /* 0x0001e20000100800 */
[----:B------:R-:W-:Y:S02]  /*3aa40*/  P2R R8, PR, RZ, 0x10 ;  /* 0x00000010ff087803 */ /* 0x000fe40000000000 */
[----:B------:R-:W-:Y:S01]  /*3aa50*/  LOP3.LUT P6, RZ, R0, 0x80000, RZ, 0xc0, !PT ;  /* 0x0008000000ff7812 */ /* 0x000fe200078cc0ff */
[----:B------:R-:W-:Y:S01]  /*3aa60*/  STL.64 [R1+0x10c0], R24 ;  /* 0x0010c01801007387 */ /* 0x000fe20000100a00 */
[----:B--2---:R-:W-:Y:S01]  /*3aa70*/  FSEL R4, R12, R16, !P1 ;  /* 0x000000100c047208 */ /* 0x004fe20004800000 */
[----:B------:R-:W-:-:S02]  /*3aa80*/  LOP3.LUT P3, RZ, R0, 0x40000, RZ, 0xc0, !PT ;  /* 0x0004000000ff7812 */ /* 0x000fc4000786c0ff */
[----:B------:R-:W2:Y:S01]  /*3aa90*/  LDL.LU.64 R32, [R1+0x90] ;  /* 0x0000900001207983 */ /* 0x000ea20000300a00 */
[----:B0-----:R-:W-:-:S03]  /*3aaa0*/  FSEL R3, R13, R17, !P1 ;  /* 0x000000110d037208 */ /* 0x001fc60004800000 */
[----:B------:R-:W4:Y:S04]  /*3aab0*/  LDL.LU.64 R16, [R1+0x288] ;  /* 0x0002880001107983 */ /* 0x000f280000300a00 */
[----:B------:R-:W4:Y:S01]  /*3aac0*/  LDL.LU.64 R12, [R1+0x190] ;  /* 0x00019000010c7983 */ /* 0x000f220000300a00 */
[----:B------:R-:W-:-:S03]  /*3aad0*/  LOP3.LUT P4, RZ, R0, 0x100000, RZ, 0xc0, !PT ;  /* 0x0010000000ff7812 */ /* 0x000fc6000788c0ff */
[----:B------:R5:W-:Y:S04]  /*3aae0*/  STL [R1+0x2b4], R4 ;  /* 0x0002b40401007387 */ /* 0x000be80000100800 */
[----:B------:R0:W-:Y:S01]  /*3aaf0*/  STL [R1+0x2a8], R3 ;  /* 0x0002a80301007387 */ /* 0x0001e20000100800 */
[C---:B------:R-:W-:Y:S02]  /*3ab00*/  LOP3.LUT P2, RZ, R0.reuse, 0x20000, RZ, 0xc0, !PT ;  /* 0x0002000000ff7812 */ /* 0x040fe4000784c0ff */
[----:B------:R-:W-:Y:S01]  /*3ab10*/  LOP3.LUT P5, RZ, R0, 0x10000, RZ, 0xc0, !PT ;  /* 0x0001000000ff7812 */ /* 0x000fe200078ac0ff */
[----:B------:R-:W2:Y:S01]  /*3ab20*/  LDL.LU.64 R30, [R1+0x2f8] ;  /* 0x0002f800011e7983 */ /* 0x000ea20000300a00 */
[----:B-----5:R-:W-:Y:S01]  /*3ab30*/  FSEL R4, R14, R34, !P4 ;  /* 0x000000220e047208 */ /* 0x020fe20006000000 */
[----:B0-----:R-:W-:-:S04]  /*3ab40*/  FSEL R3, R15, R35, !P4 ;  /* 0x000000230f037208 */ /* 0x001fc80006000000 */
[----:B------:R0:W-:Y:S04]  /*3ab50*/  STL [R1+0x2ac], R4 ;  /* 0x0002ac0401007387 */ /* 0x0001e80000100800 */
[----:B------:R-:W5:Y:S01]  /*3ab60*/  LDL.LU.64 R14, [R1+0x280] ;  /* 0x00028000010e7983 */ /* 0x000f620000300a00 */
[----:B------:R-:W-:Y:S01]  /*3ab70*/  FSEL R6, R18, R22, !P3 ;  /* 0x0000001612067208 */ /* 0x000fe20005800000 */
[----:B---3--:R-:W-:Y:S02]  /*3ab80*/  FSEL R24, R26, R28, !P6 ;  /* 0x0000001c1a187208 */ /* 0x008fe40007000000 */
[----:B0-----:R-:W5:Y:S01]  /*3ab90*/  LDL.LU.64 R4, [R1+0x188] ;  /* 0x0001880001047983 */ /* 0x001f620000300a00 */
[----:B------:R-:W-:-:S03]  /*3aba0*/  FSEL R25, R27, R29, !P6 ;  /* 0x0000001d1b197208 */ /* 0x000fc60007000000 */
[----:B------:R-:W3:Y:S04]  /*3abb0*/  LDL.LU.64 R26, [R1+0x278] ;  /* 0x00027800011a7983 */ /* 0x000ee80000300a00 */
[----:B------:R0:W-:Y:S04]  /*3abc0*/  STL.64 [R1+0x1a0], R24 ;  /* 0x0001a01801007387 */ /* 0x0001e80000100a00 */
[----:B------:R1:W-:Y:S04]  /*3abd0*/  STL [R1+0x2a0], R3 ;  /* 0x0002a00301007387 */ /* 0x0003e80000100800 */
[----:B------:R4:W-:Y:S04]  /*3abe0*/  STL [R1+0x1b4], R6 ;  /* 0x0001b40601007387 */ /* 0x0009e80000100800 */
[----:B0-----:R-:W3:Y:S01]  /*3abf0*/  LDL.LU.64 R24, [R1+0x180] ;  /* 0x0001800001187983 */ /* 0x001ee20000300a00 */
[----:B-1----:R-:W-:-:S03]  /*3ac00*/  FSEL R3, R19, R23, !P3 ;  /* 0x0000001713037208 */ /* 0x002fc60005800000 */
[----:B------:R-:W2:Y:S04]  /*3ac10*/  LDL.LU.64 R22, [R1+0x270] ;  /* 0x0002700001167983 */ /* 0x000ea80000300a00 */
[----:B------:R-:W2:Y:S01]  /*3ac20*/  LDL.LU.64 R18, [R1+0x178] ;  /* 0x0001780001127983 */ /* 0x000ea20000300a00 */
[----:B----4-:R-:W-:-:S03]  /*3ac30*/  FSEL R6, R12, R16, !P2 ;  /* 0x000000100c067208 */ /* 0x010fc60005000000 */
[----:B------:R0:W-:Y:S04]  /*3ac40*/  STL [R1+0x1b0], R3 ;  /* 0x0001b00301007387 */ /* 0x0001e80000100800 */
[----:B------:R-:W4:Y:S01]  /*3ac50*/  LDL.LU.64 R28, [R1+0x260] ;  /* 0x00026000011c7983 */ /* 0x000f220000300a00 */
[----:B------:R-:W-:Y:S02]  /*3ac60*/  LOP3.LUT P1, RZ, R0, 0x8000, RZ, 0xc0, !PT ;  /* 0x0000800000ff7812 */ /* 0x000fe4000782c0ff */
[----:B------:R-:W-:Y:S01]  /*3ac70*/  P2R R11, PR, RZ, 0x1 ;  /* 0x00000001ff0b7803 */ /* 0x000fe20000000000 */
[----:B------:R-:W2:Y:S01]  /*3ac80*/  LDL.LU.64 R34, [R1+0x300] ;  /* 0x0003000001227983 */ /* 0x000ea20000300a00 */
[----:B0-----:R-:W-:-:S03]  /*3ac90*/  FSEL R3, R13, R17, !P2 ;  /* 0x000000110d037208 */ /* 0x001fc60005000000 */
[----:B------:R-:W4:Y:S04]  /*3aca0*/  LDL.LU.64 R16, [R1+0x268] ;  /* 0x0002680001107983 */ /* 0x000f280000300a00 */
[----:B------:R-:W4:Y:S04]  /*3acb0*/  LDL.LU.64 R12, [R1+0x170] ;  /* 0x00017000010c7983 */ /* 0x000f280000300a00 */
[----:B------:R5:W-:Y:S04]  /*3acc0*/  STL [R1+0x1bc], R6 ;  /* 0x0001bc0601007387 */ /* 0x000be80000100800 */
[----:B------:R0:W-:Y:S01]  /*3acd0*/  STL [R1+0x1b8], R3 ;  /* 0x0001b80301007387 */ /* 0x0001e20000100800 */
[----:B------:R-:W-:-:S02]  /*3ace0*/  LOP3.LUT P0, RZ, R0, 0x4000, RZ, 0xc0, !PT ;  /* 0x0000400000ff7812 */ /* 0x000fc4000780c0ff */
[----:B------:R-:W-:Y:S01]  /*3acf0*/  LOP3.LUT P4, RZ, R0, 0x2000, RZ, 0xc0, !PT ;  /* 0x0000200000ff7812 */ /* 0x000fe2000788c0ff */
[----:B-----5:R-:W-:Y:S01]  /*3ad00*/  FSEL R6, R4, R14, !P5 ;  /* 0x0000000e04067208 */ /* 0x020fe20006800000 */
[----:B0-----:R-:W-:Y:S02]  /*3ad10*/  FSEL R3, R5, R15, !P5 ;  /* 0x0000000f05037208 */ /* 0x001fe40006800000 */
[----:B------:R-:W5:Y:S01]  /*3ad20*/  LDL.LU.64 R14, [R1+0x168] ;  /* 0x00016800010e7983 */ /* 0x000f620000300a00 */
[----:B---3--:R-:W-:Y:S01]  /*3ad30*/  FSEL R4, R24, R26, !P1 ;  /* 0x0000001a18047208 */ /* 0x008fe20004800000 */
[----:B------:R-:W-:Y:S02]  /*3ad40*/  FSEL R5, R25, R27, !P1 ;  /* 0x0000001b19057208 */ /* 0x000fe40004800000 */
[----:B------:R-:W3:Y:S04]  /*3ad50*/  LDL.LU.64 R26, [R1+0x258] ;  /* 0x00025800011a7983 */ /* 0x000ee80000300a00 */
[----:B------:R-:W3:Y:S04]  /*3ad60*/  LDL.LU.64 R24, [R1+0x160] ;  /* 0x0001600001187983 */ /* 0x000ee80000300a00 */
[----:B------:R2:W-:Y:S02]  /*3ad70*/  STL.64 [R1+0x180], R4 ;  /* 0x0001800401007387 */ /* 0x0005e40000100a00 */
[----:B--2---:R-:W-:Y:S01]  /*3ad80*/  FSEL R4, R18, R22, !P0 ;  /* 0x0000001612047208 */ /* 0x004fe20004000000 */
[----:B------:R-:W-:-:S02]  /*3ad90*/  FSEL R5, R19, R23, !P0 ;  /* 0x0000001713057208 */ /* 0x000fc40004000000 */
[----:B------:R-:W2:Y:S04]  /*3ada0*/  LDL.LU.64 R22, [R1+0x250] ;  /* 0x0002500001167983 */ /* 0x000ea80000300a00 */
[----:B------:R-:W2:Y:S04]  /*3adb0*/  LDL.LU.64 R18, [R1+0x158] ;  /* 0x0001580001127983 */ /* 0x000ea80000300a00 */
[----:B------:R4:W-:Y:S02]  /*3adc0*/  STL.64 [R1+0x178], R4 ;  /* 0x0001780401007387 */ /* 0x0009e40000100a00 */
[----:B----4-:R-:W-:Y:S01]  /*3add0*/  FSEL R4, R12, R16, !P4 ;  /* 0x000000100c047208 */ /* 0x010fe20006000000 */
[----:B------:R-:W-:-:S02]  /*3ade0*/  FSEL R5, R13, R17, !P4 ;  /* 0x000000110d057208 */ /* 0x000fc40006000000 */
[----:B------:R-:W4:Y:S04]  /*3adf0*/  LDL.LU.64 R16, [R1+0x248] ;  /* 0x0002480001107983 */ /* 0x000f280000300a00 */
[----:B------:R-:W4:Y:S01]  /*3ae00*/  LDL.LU.64 R12, [R1+0x150] ;  /* 0x00015000010c7983 */ /* 0x000f220000300a00 */
[----:B------:R-:W-:-:S03]  /*3ae10*/  LOP3.LUT P3, RZ, R0, 0x1000, RZ, 0xc0, !PT ;  /* 0x0000100000ff7812 */ /* 0x000fc6000786c0ff */
[----:B------:R5:W-:Y:S01]  /*3ae20*/  STL.64 [R1+0x170], R4 ;  /* 0x0001700401007387 */ /* 0x000be20000100a00 */
[----:B------:R-:W-:-:S03]  /*3ae30*/  LOP3.LUT P2, RZ, R0, 0x800, RZ, 0xc0, !PT ;  /* 0x0000080000ff7812 */ /* 0x000fc6000784c0ff */
[----:B------:R-:W-:Y:S04]  /*3ae40*/  STL [R1+0x288], R6 ;  /* 0x0002880601007387 */ /* 0x000fe80000100800 */
[----:B------:R-:W-:Y:S01]  /*3ae50*/  STL [R1+0x280], R3 ;  /* 0x0002800301007387 */ /* 0x000fe20000100800 */
[C---:B------:R-:W-:Y:S02]  /*3ae60*/  LOP3.LUT P5, RZ, R0.reuse, 0x400, RZ, 0xc0, !PT ;  /* 0x0000040000ff7812 */ /* 0x040fe400078ac0ff */
[----:B------:R-:W-:Y:S01]  /*3ae70*/  LOP3.LUT P1, RZ, R0, 0x200, RZ, 0xc0, !PT ;  /* 0x0000020000ff7812 */ /* 0x000fe2000782c0ff */
[----:B-----5:R-:W-:Y:S01]  /*3ae80*/  FSEL R4, R14, R28, !P3 ;  /* 0x0000001c0e047208 */ /* 0x020fe20005800000 */
[----:B------:R-:W-:Y:S02]  /*3ae90*/  FSEL R5, R15, R29, !P3 ;  /* 0x0000001d0f057208 */ /* 0x000fe40005800000 */
[----:B------:R-:W5:Y:S04]  /*3aea0*/  LDL.LU.64 R14, [R1+0x240] ;  /* 0x00024000010e7983 */ /* 0x000f680000300a00 */
[----:B------:R0:W-:Y:S01]  /*3aeb0*/  STL.64 [R1+0x168], R4 ;  /* 0x0001680401007387 */ /* 0x0001e20000100a00 */
[----:B------:R-:W-:-:S02]  /*3aec0*/  LOP3.LUT P0, RZ, R0, 0x100, RZ, 0xc0, !PT ;  /* 0x0000010000ff7812 */ /* 0x000fc4000780c0ff */
[----:B------:R-:W-:Y:S01]  /*3aed0*/  LOP3.LUT P4, RZ, R0, 0x80, RZ, 0xc0, !PT ;  /* 0x0000008000ff7812 */ /* 0x000fe2000788c0ff */
[----:B------:R-:W5:Y:S04]  /*3aee0*/  LDL.LU.64 R28, [R1+0x218] ;  /* 0x00021800011c7983 */ /* 0x000f680000300a00 */
[----:B0-----:R-:W5:Y:S01]  /*3aef0*/  LDL.LU.64 R4, [R1+0x148] ;  /* 0x0001480001047983 */ /* 0x001f620000300a00 */
[----:B---3--:R-:W-:Y:S01]  /*3af00*/  FSEL R6, R24, R26, !P2 ;  /* 0x0000001a18067208 */ /* 0x008fe20005000000 */
[----:B------:R-:W-:Y:S02]  /*3af10*/  FSEL R3, R25, R27, !P2 ;  /* 0x0000001b19037208 */ /* 0x000fe40005000000 */
[----:B------:R-:W3:Y:S04]  /*3af20*/  LDL.LU.64 R26, [R1+0x238] ;  /* 0x00023800011a7983 */ /* 0x000ee80000300a00 */
[----:B------:R-:W3:Y:S04]  /*3af30*/  LDL.LU.64 R24, [R1+0x140] ;  /* 0x0001400001187983 */ /* 0x000ee80000300a00 */
[----:B------:R2:W-:Y:S04]  /*3af40*/  STL [R1+0x1ac], R6 ;  /* 0x0001ac0601007387 */ /* 0x0005e80000100800 */
[----:B------:R0:W-:Y:S01]  /*3af50*/  STL [R1+0x1a8], R3 ;  /* 0x0001a80301007387 */ /* 0x0001e20000100800 */
[----:B--2---:R-:W-:Y:S01]  /*3af60*/  FSEL R6, R18, R22, !P5 ;  /* 0x0000001612067208 */ /* 0x004fe20006800000 */
[----:B0-----:R-:W-:-:S02]  /*3af70*/  FSEL R3, R19, R23, !P5 ;  /* 0x0000001713037208 */ /* 0x001fc40006800000 */
[----:B------:R-:W2:Y:S04]  /*3af80*/  LDL.LU.64 R22, [R1+0x230] ;  /* 0x0002300001167983 */ /* 0x000ea80000300a00 */
[----:B------:R-:W2:Y:S04]  /*3af90*/  LDL.LU.64 R18, [R1+0x138] ;  /* 0x0001380001127983 */ /* 0x000ea80000300a00 */
[----:B------:R4:W-:Y:S04]  /*3afa0*/  STL [R1+0x258], R6 ;  /* 0x0002580601007387 */ /* 0x0009e80000100800 */
[----:B------:R0:W-:Y:S01]  /*3afb0*/  STL [R1+0x250], R3 ;  /* 0x0002500301007387 */ /* 0x0001e20000100800 */
[----:B----4-:R-:W-:Y:S01]  /*3afc0*/  FSEL R6, R12, R16, !P1 ;  /* 0x000000100c067208 */ /* 0x010fe20004800000 */
[----:B0-----:R-:W-:-:S02]  /*3afd0*/  FSEL R3, R13, R17, !P1 ;  /* 0x000000110d037208 */ /* 0x001fc40004800000 */
        /* <DEDUP_REMOVED lines=8> */
[----:B------:R-:W5:Y:S04]  /*3b060*/  LDL.LU.64 R14, [R1+0x220] ;  /* 0x00022000010e7983 */ /* 0x000f680000300a00 */
[----:B------:R3:W-:Y:S04]  /*3b070*/  STL [R1+0x248], R6 ;  /* 0x0002480601007387 */ /* 0x0007e80000100800 */
[----:B------:R0:W-:Y:S04]  /*3b080*/  STL [R1+0x240], R3 ;  /* 0x0002400301007387 */ /* 0x0001e80000100800 */
[----:B------:R-:W5:Y:S01]  /*3b090*/  LDL.LU.64 R4, [R1+0x128] ;  /* 0x0001280001047983 */ /* 0x000f620000300a00 */
[----:B---3--:R-:W-:Y:S01]  /*3b0a0*/  FSEL R6, R24, R26, !P4 ;  /* 0x0000001a18067208 */ /* 0x008fe20006000000 */
[----:B0-----:R-:W-:-:S02]  /*3b0b0*/  FSEL R3, R25, R27, !P4 ;  /* 0x0000001b19037208 */ /* 0x001fc40006000000 */
[----:B------:R-:W3:Y:S04]  /*3b0c0*/  LDL.LU.64 R26, [R1+0x120] ;  /* 0x00012000011a7983 */ /* 0x000ee80000300a00 */
[----:B------:R2:W-:Y:S04]  /*3b0d0*/  STL [R1+0x164], R6 ;  /* 0x0001640601007387 */ /* 0x0005e80000100800 */
[----:B------:R0:W-:Y:S04]  /*3b0e0*/  STL [R1+0x160], R3 ;  /* 0x0001600301007387 */ /* 0x0001e80000100800 */
[----:B------:R-:W3:Y:S01]  /*3b0f0*/  LDL.LU.64 R24, [R1+0x210] ;  /* 0x0002100001187983 */ /* 0x000ee20000300a00 */
[----:B--2---:R-:W-:Y:S01]  /*3b100*/  FSEL R6, R18, R22, !P3 ;  /* 0x0000001612067208 */ /* 0x004fe20005800000 */
[----:B0-----:R-:W-:-:S02]  /*3b110*/  FSEL R3, R19, R23, !P3 ;  /* 0x0000001713037208 */ /* 0x001fc40005800000 */
[----:B------:R-:W2:Y:S04]  /*3b120*/  LDL.LU.64 R22, [R1+0x118] ;  /* 0x0001180001167983 */ /* 0x000ea80000300a00 */
[----:B------:R4:W-:Y:S04]  /*3b130*/  STL [R1+0x230], R6 ;  /* 0x0002300601007387 */ /* 0x0009e80000100800 */
[----:B------:R0:W-:Y:S04]  /*3b140*/  STL [R1+0x1d4], R3 ;  /* 0x0001d40301007387 */ /* 0x0001e80000100800 */
[----:B------:R-:W2:Y:S01]  /*3b150*/  LDL.LU.64 R18, [R1+0x208] ;  /* 0x0002080001127983 */ /* 0x000ea20000300a00 */
[----:B----4-:R-:W-:Y:S01]  /*3b160*/  FSEL R6, R12, R16, !P2 ;  /* 0x000000100c067208 */ /* 0x010fe20005000000 */
[----:B0-----:R-:W-:-:S02]  /*3b170*/  FSEL R3, R13, R17, !P2 ;  /* 0x000000110d037208 */ /* 0x001fc40005000000 */
[----:B------:R-:W4:Y:S01]  /*3b180*/  LDL.LU.64 R12, [R1+0x110] ;  /* 0x00011000010c7983 */ /* 0x000f220000300a00 */
[C---:B------:R-:W-:Y:S02]  /*3b190*/  LOP3.LUT P1, RZ, R0.reuse, 0x8, RZ, 0xc0, !PT ;  /* 0x0000000800ff7812 */ /* 0x040fe4000782c0ff */
[C---:B------:R-:W-:Y:S01]  /*3b1a0*/  LOP3.LUT P5, RZ, R0.reuse, 0x10, RZ, 0xc0, !PT ;  /* 0x0000001000ff7812 */ /* 0x040fe200078ac0ff */
[----:B------:R5:W-:Y:S04]  /*3b1b0*/  STL [R1+0x154], R6 ;  /* 0x0001540601007387 */ /* 0x000be80000100800 */
[----:B------:R0:W-:Y:S01]  /*3b1c0*/  STL [R1+0x144], R3 ;  /* 0x0001440301007387 */ /* 0x0001e20000100800 */
[C---:B------:R-:W-:Y:S02]  /*3b1d0*/  LOP3.LUT P0, RZ, R0.reuse, 0x4, RZ, 0xc0, !PT ;  /* 0x0000000400ff7812 */ /* 0x040fe4000780c0ff */
[----:B------:R-:W-:Y:S01]  /*3b1e0*/  LOP3.LUT P4, RZ, R0, 0x2, RZ, 0xc0, !PT ;  /* 0x0000000200ff7812 */ /* 0x000fe2000788c0ff */
[----:B-----5:R-:W-:Y:S01]  /*3b1f0*/  FSEL R6, R4, R14, !P5 ;  /* 0x0000000e04067208 */ /* 0x020fe20006800000 */
[----:B0-----:R-:W-:-:S02]  /*3b200*/  FSEL R3, R5, R15, !P5 ;  /* 0x0000000f05037208 */ /* 0x001fc40006800000 */
[----:B------:R-:W5:Y:S04]  /*3b210*/  LDL.LU.64 R14, [R1+0x200] ;  /* 0x00020000010e7983 */ /* 0x000f680000300a00 */
[----:B------:R-:W5:Y:S01]  /*3b220*/  LDL.LU.64 R4, [R1+0x108] ;  /* 0x0001080001047983 */ /* 0x000f620000300a00 */
[----:B---3--:R-:W-:Y:S01]  /*3b230*/  FSEL R16, R26, R28, !P1 ;  /* 0x0000001c1a107208 */ /* 0x008fe20004800000 */
[----:B------:R-:W-:Y:S02]  /*3b240*/  FSEL R17, R27, R29, !P1 ;  /* 0x0000001d1b117208 */ /* 0x000fe40004800000 */
[----:B------:R-:W3:Y:S04]  /*3b250*/  LDL.LU.64 R28, [R1+0x1f8] ;  /* 0x0001f800011c7983 */ /* 0x000ee80000300a00 */
[----:B------:R0:W-:Y:S04]  /*3b260*/  STL.64 [R1+0x120], R16 ;  /* 0x0001201001007387 */ /* 0x0001e80000100a00 */
[----:B------:R2:W-:Y:S04]  /*3b270*/  STL [R1+0x228], R6 ;  /* 0x0002280601007387 */ /* 0x0005e80000100800 */
[----:B------:R1:W-:Y:S04]  /*3b280*/  STL [R1+0x220], R3 ;  /* 0x0002200301007387 */ /* 0x0003e80000100800 */
[----:B0-----:R-:W3:Y:S01]  /*3b290*/  LDL.LU.64 R16, [R1+0x100] ;  /* 0x0001000001107983 */ /* 0x001ee20000300a00 */
[----:B--2---:R-:W-:-:S03]  /*3b2a0*/  FSEL R6, R22, R24, !P0 ;  /* 0x0000001816067208 */ /* 0x004fc60004000000 */
[----:B------:R-:W2:Y:S01]  /*3b2b0*/  LDL.LU.64 R26, [R1+0x1f0] ;  /* 0x0001f000011a7983 */ /* 0x000ea20000300a00 */
[----:B-1----:R-:W-:-:S03]  /*3b2c0*/  FSEL R3, R23, R25, !P0 ;  /* 0x0000001917037208 */ /* 0x002fc60004000000 */
[----:B------:R-:W2:Y:S04]  /*3b2d0*/  LDL.LU.64 R24, [R1+0xf8] ;  /* 0x0000f80001187983 */ /* 0x000ea80000300a00 */
[----:B------:R4:W-:Y:S04]  /*3b2e0*/  STL [R1+0x15c], R6 ;  /* 0x00015c0601007387 */ /* 0x0009e80000100800 */
[----:B------:R0:W-:Y:S01]  /*3b2f0*/  STL [R1+0x150], R3 ;  /* 0x0001500301007387 */ /* 0x0001e20000100800 */
[----:B------:R-:W-:Y:S02]  /*3b300*/  LOP3.LUT P3, RZ, R0, 0x1, RZ, 0xc0, !PT ;  /* 0x0000000100ff7812 */ /* 0x000fe4000786c0ff */
[----:B------:R-:W-:Y:S01]  /*3b310*/  LOP3.LUT P2, RZ, R20, 0x80000000, RZ, 0xc0, !PT ;  /* 0x8000000014ff7812 */ /* 0x000fe2000784c0ff */
[----:B------:R-:W2:Y:S01]  /*3b320*/  LDL.LU.64 R22, [R1+0x1e0] ;  /* 0x0001e00001167983 */ /* 0x000ea20000300a00 */
        /* <DEDUP_REMOVED lines=11> */
[----:B------:R2:W-:Y:S01]  /*3b3e0*/  STL [R1+0x190], R6 ;  /* 0x0001900601007387 */ /* 0x0005e20000100800 */
[----:B---3--:R-:W-:Y:S01]  /*3b3f0*/  FSEL R14, R16, R28, !P2 ;  /* 0x0000001c100e7208 */ /* 0x008fe20005000000 */
[----:B------:R-:W-:-:S02]  /*3b400*/  FSEL R15, R17, R29, !P2 ;  /* 0x0000001d110f7208 */ /* 0x000fc40005000000 */
[----:B------:R-:W3:Y:S04]  /*3b410*/  LDL.LU.64 R16, [R1+0x1d8] ;  /* 0x0001d80001107983 */ /* 0x000ee80000300a00 */
[----:B------:R0:W-:Y:S01]  /*3b420*/  STL.64 [R1+0x100], R14 ;  /* 0x0001000e01007387 */ /* 0x0001e20000100a00 */
[----:B--2---:R-:W-:-:S03]  /*3b430*/  FSEL R6, R24, R26, !P5 ;  /* 0x0000001a18067208 */ /* 0x004fc60006800000 */
[----:B------:R1:W-:Y:S01]  /*3b440*/  STL [R1+0x188], R3 ;  /* 0x0001880301007387 */ /* 0x0003e20000100800 */
[C---:B------:R-:W-:Y:S02]  /*3b450*/  LOP3.LUT P0, RZ, R20.reuse, 0x10000000, RZ, 0xc0, !PT ;  /* 0x1000000014ff7812 */ /* 0x040fe4000780c0ff */
[----:B------:R-:W-:Y:S01]  /*3b460*/  LOP3.LUT P4, RZ, R20, 0x8000000, RZ, 0xc0, !PT ;  /* 0x0800000014ff7812 */ /* 0x000fe2000788c0ff */
[----:B------:R-:W2:Y:S04]  /*3b470*/  LDL.LU.64 R28, [R1+0x2d0] ;  /* 0x0002d000011c7983 */ /* 0x000ea80000300a00 */
[----:B0-----:R-:W3:Y:S01]  /*3b480*/  LDL.LU.64 R14, [R1+0xe0] ;  /* 0x0000e000010e7983 */ /* 0x001ee20000300a00 */
[----:B-1----:R-:W-:-:S03]  /*3b490*/  FSEL R3, R25, R27, !P5 ;  /* 0x0000001b19037208 */ /* 0x002fc60006800000 */
        /* <DEDUP_REMOVED lines=29> */
[----:B0-----:R-:W4:Y:S01]  /*3b670*/  LDL.LU.64 R4, [R1+0xb0] ;  /* 0x0000b00001047983 */ /* 0x001f220000300a00 */
[C---:B------:R-:W-:Y:S02]  /*3b680*/  LOP3.LUT P5, RZ, R20.reuse, 0x1000000, RZ, 0xc0, !PT ;  /* 0x0100000014ff7812 */ /* 0x040fe400078ac0ff */
[C---:B------:R-:W-:Y:S01]  /*3b690*/  LOP3.LUT P1, RZ, R20.reuse, 0x800000, RZ, 0xc0, !PT ;  /* 0x0080000014ff7812 */ /* 0x040fe2000782c0ff */
[----:B------:R-:W-:Y:S01]  /*3b6a0*/  STL [R1+0x148], R6 ;  /* 0x0001480601007387 */ /* 0x000fe20000100800 */
[----:B------:R-:W-:-:S03]  /*3b6b0*/  LOP3.LUT P0, RZ, R20, 0x400000, RZ, 0xc0, !PT ;  /* 0x0040000014ff7812 */ /* 0x000fc6000780c0ff */
[----:B------:R-:W-:Y:S01]  /*3b6c0*/  STL [R1+0x140], R3 ;  /* 0x0001400301007387 */ /* 0x000fe20000100800 */
        /* <DEDUP_REMOVED lines=16> */
[----:B0-----:R-:W-:-:S04]  /*3b7d0*/  FSEL R3, R25, R27, !P0 ;  /* 0x0000001b19037208 */ /* 0x001fc80004000000 */
[----:B------:R4:W-:Y:S04]  /*3b7e0*/  STL [R1+0xfc], R6 ;  /* 0x0000fc0601007387 */ /* 0x0009e80000100800 */
[----:B------:R0:W-:Y:S04]  /*3b7f0*/  STL [R1+0xf4], R3 ;  /* 0x0000f40301007387 */ /* 0x0001e80000100800 */
[----:B------:R-:W2:Y:S01]  /*3b800*/  LDL.LU.64 R24, [R1+0x88] ;  /* 0x0000880001187983 */ /* 0x000ea20000300a00 */
[----:B------:R-:W-:-:S03]  /*3b810*/  LOP3.LUT P6, RZ, R20, 0x40000, RZ, 0xc0, !PT ;  /* 0x0004000014ff7812 */ /* 0x000fc600078cc0ff */
[----:B------:R-:W2:Y:S01]  /*3b820*/  LDL.LU.64 R26, [R1+0x80] ;  /* 0x00008000011a7983 */ /* 0x000ea20000300a00 */
[----:B----4-:R-:W-:Y:S01]  /*3b830*/  FSEL R6, R4, R12, !P4 ;  /* 0x0000000c04067208 */ /* 0x010fe20006000000 */
[----:B0-----:R-:W-:Y:S02]  /*3b840*/  FSEL R3, R5, R13, !P4 ;  /* 0x0000000d05037208 */ /* 0x001fe40006000000 */
[----:B------:R-:W4:Y:S04]  /*3b850*/  LDL.LU.64 R12, [R1+0x308] ;  /* 0x00030800010c7983 */ /* 0x000f280000300a00 */
[----:B------:R-:W4:Y:S04]  /*3b860*/  LDL.LU.64 R4, [R1+0x98] ;  /* 0x0000980001047983 */ /* 0x000f280000300a00 */
[----:B------:R5:W-:Y:S04]  /*3b870*/  STL [R1+0xf0], R3 ;  /* 0x0000f00301007387 */ /* 0x000be80000100800 */
[----:B------:R0:W-:Y:S01]  /*3b880*/  STL [R1+0xf8], R6 ;  /* 0x0000f80601007387 */ /* 0x0001e20000100800 */
[----:B-----5:R-:W-:-:S05]  /*3b890*/  FSEL R3, R19, R23, !P3 ;  /* 0x0000001713037208 */ /* 0x020fca0005800000 */
[----:B------:R3:W-:Y:S01]  /*3b8a0*/  STL [R1+0xac], R3 ;  /* 0x0000ac0301007387 */ /* 0x0007e20000100800 */
[----:B0-----:R-:W-:-:S03]  /*3b8b0*/  FSEL R6, R18, R22, !P3 ;  /* 0x0000001612067208 */ /* 0x001fc60005800000 */
[----:B------:R-:W5:Y:S04]  /*3b8c0*/  LDL.LU.64 R22, [R1+0x2e8] ;  /* 0x0002e80001167983 */ /* 0x000f680000300a00 */
[----:B------:R-:W5:Y:S01]  /*3b8d0*/  LDL.LU.64 R18, [R1+0x78] ;  /* 0x0000780001127983 */ /* 0x000f620000300a00 */
[----:B---3--:R-:W-:-:S05]  /*3b8e0*/  FSEL R3, R14, R16, !P2 ;  /* 0x000000100e037208 */ /* 0x008fca0005000000 */
[----:B------:R0:W-:Y:S02]  /*3b8f0*/  STL [R1+0xc4], R3 ;  /* 0x0000c40301007387 */ /* 0x0001e40000100800 */
[----:B0-----:R-:W-:Y:S02]  /*3b900*/  FSEL R3, R15, R17, !P2 ;  /* 0x000000110f037208 */ /* 0x001fe40005000000 */
[----:B------:R-:W3:Y:S04]  /*3b910*/  LDL.LU.64 R16, [R1+0x2e0] ;  /* 0x0002e00001107983 */ /* 0x000ee80000300a00 */
[----:B------:R4:W-:Y:S04]  /*3b920*/  STL [R1+0xb8], R3 ;  /* 0x0000b80301007387 */ /* 0x0009e80000100800 */
[----:B------:R-:W3:Y:S01]  /*3b930*/  LDL.LU.64 R14, [R1+0x70] ;  /* 0x00007000010e7983 */ /* 0x000ee20000300a00 */
[----:B----4-:R-:W-:-:S05]  /*3b940*/  FSEL R3, R4, R12, !P6 ;  /* 0x0000000c04037208 */ /* 0x010fca0007000000 */
[----:B------:R0:W-:Y:S02]  /*3b950*/  STL [R1+0xa0], R3 ;  /* 0x0000a00301007387 */ /* 0x0001e40000100800 */
[----:B0-----:R-:W-:Y:S02]  /*3b960*/  FSEL R3, R5, R13, !P6 ;  /* 0x0000000d05037208 */ /* 0x001fe40007000000 */
[----:B------:R-:W4:Y:S04]  /*3b970*/  LDL.LU.64 R12, [R1+0x2d8] ;  /* 0x0002d800010c7983 */ /* 0x000f280000300a00 */
[----:B------:R-:W4:Y:S01]  /*3b980*/  LDL.LU.64 R4, [R1+0x68] ;  /* 0x0000680001047983 */ /* 0x000f220000300a00 */
[----:B------:R-:W-:-:S03]  /*3b990*/  LOP3.LUT P5, RZ, R20, 0x20000, RZ, 0xc0, !PT ;  /* 0x0002000014ff7812 */ /* 0x000fc600078ac0ff */
[----:B------:R0:W-:Y:S01]  /*3b9a0*/  STL [R1+0x98], R3 ;  /* 0x0000980301007387 */ /* 0x0001e20000100800 */
[----:B------:R-:W-:-:S03]  /*3b9b0*/  LOP3.LUT P1, RZ, R20, 0x10000, RZ, 0xc0, !PT ;  /* 0x0001000014ff7812 */ /* 0x000fc6000782c0ff */
[----:B------:R2:W-:Y:S01]  /*3b9c0*/  STL [R1+0xbc], R6 ;  /* 0x0000bc0601007387 */ /* 0x0005e20000100800 */
[----:B0-----:R-:W-:Y:S01]  /*3b9d0*/  FSEL R3, R32, R34, !P5 ;  /* 0x0000002220037208 */ /* 0x001fe20006800000 */
[----:B------:R-:W-:Y:S01]  /*3b9e0*/  LOP3.LUT P4, RZ, R20, 0x4000, RZ, 0xc0, !PT ;  /* 0x0000400014ff7812 */ /* 0x000fe2000788c0ff */
[----:B--2---:R-:W-:-:S03]  /*3b9f0*/  FSEL R6, R24, R30, !P1 ;  /* 0x0000001e18067208 */ /* 0x004fc60004800000 */
[----:B------:R0:W-:Y:S01]  /*3ba00*/  STL [R1+0x9c], R3 ;  /* 0x00009c0301007387 */ /* 0x0001e20000100800 */
[----:B------:R-:W-:-:S03]  /*3ba10*/  LOP3.LUT P3, RZ, R20, 0x2000, RZ, 0xc0, !PT ;  /* 0x0000200014ff7812 */ /* 0x000fc6000786c0ff */
[----:B------:R5:W-:Y:S01]  /*3ba20*/  STL [R1+0x90], R6 ;  /* 0x0000900601007387 */ /* 0x000be20000100800 */
[----:B0-----:R-:W-:Y:S01]  /*3ba30*/  FSEL R3, R25, R31, !P1 ;  /* 0x0000001f19037208 */ /* 0x001fe20004800000 */
[C---:B------:R-:W-:Y:S02]  /*3ba40*/  LOP3.LUT P2, RZ, R20.reuse, 0x1000, RZ, 0xc0, !PT ;  /* 0x0000100014ff7812 */ /* 0x040fe4000784c0ff */
[----:B------:R-:W2:Y:S04]  /*3ba50*/  LDL.LU.64 R30, [R1+0x10e0] ;  /* 0x0010e000011e7983 */ /* 0x000ea80000300a00 */
[----:B------:R0:W-:Y:S01]  /*3ba60*/  STL [R1+0x8c], R3 ;  /* 0x00008c0301007387 */ /* 0x0001e20000100800 */
[----:B------:R-:W-:-:S05]  /*3ba70*/  LOP3.LUT P0, RZ, R20, 0x8000, RZ, 0xc0, !PT ;  /* 0x0000800014ff7812 */ /* 0x000fca000780c0ff */
[----:B------:R-:W-:Y:S01]  /*3ba80*/  FSEL R24, R26, R28, !P0 ;  /* 0x0000001c1a187208 */ /* 0x000fe20004000000 */
[----:B------:R-:W-:Y:S02]  /*3ba90*/  FSEL R25, R27, R29, !P0 ;  /* 0x0000001d1b197208 */ /* 0x000fe40004000000 */
[----:B------:R-:W2:Y:S04]  /*3baa0*/  LDL.LU.64 R26, [R1+0x358] ;  /* 0x00035800011a7983 */ /* 0x000ea80000300a00 */
[----:B------:R1:W-:Y:S01]  /*3bab0*/  STL.64 [R1+0x80], R24 ;  /* 0x0000801801007387 */ /* 0x0003e20000100a00 */
[----:B-----5:R-:W-:Y:S01]  /*3bac0*/  FSEL R6, R18, R22, !P4 ;  /* 0x0000001612067208 */ /* 0x020fe20006000000 */
[----:B0-----:R-:W-:Y:S02]  /*3bad0*/  FSEL R3, R19, R23, !P4 ;  /* 0x0000001713037208 */ /* 0x001fe40006000000 */
[----:B-1----:R-:W2:Y:S04]  /*3bae0*/  LDL.LU.64 R24, [R1+0x58] ;  /* 0x0000580001187983 */ /* 0x002ea80000300a00 */
[----:B------:R-:W-:Y:S04]  /*3baf0*/  STL [R1+0x110], R6 ;  /* 0x0001100601007387 */ /* 0x000fe80000100800 */
[----:B------:R3:W-:Y:S04]  /*3bb00*/  STL [R1+0x108], R3 ;  /* 0x0001080301007387 */ /* 0x0007e80000100800 */
[----:B------:R-:W5:Y:S04]  /*3bb10*/  LDL.LU.64 R22, [R1+0x350] ;  /* 0x0003500001167983 */ /* 0x000f680000300a00 */
[----:B------:R-:W5:Y:S01]  /*3bb20*/  LDL.LU.64 R18, [R1+0x48] ;  /* 0x0000480001127983 */ /* 0x000f620000300a00 */
[----:B------:R-:W-:Y:S01]  /*3bb30*/  FSEL R21, R33, R35, !P5 ;  /* 0x0000002321157208 */ /* 0x000fe20006800000 */
[----:B------:R-:W-:-:S02]  /*3bb40*/  LOP3.LUT P0, RZ, R20, 0x400, RZ, 0xc0, !PT ;  /* 0x0000040014ff7812 */ /* 0x000fc4000780c0ff */
[C---:B------:R-:W-:Y:S01]  /*3bb50*/  LOP3.LUT P1, RZ, R20.reuse, 0x800, RZ, 0xc0, !PT ;  /* 0x0000080014ff7812 */ /* 0x040fe2000782c0ff */
[----:B------:R-:W5:Y:S01]  /*3bb60*/  LDL.LU.64 R34, [R1+0x10f0] ;  /* 0x0010f00001227983 */ /* 0x000f620000300a00 */
[----:B------:R-:W-:-:S03]  /*3bb70*/  LOP3.LUT P6, RZ, R20, 0x2, RZ, 0xc0, !PT ;  /* 0x0000000214ff7812 */ /* 0x000fc600078cc0ff */
[----:B------:R-:W5:Y:S01]  /*3bb80*/  LDL.LU.64 R28, [R1+0x10d8] ;  /* 0x0010d800011c7983 */ /* 0x000f620000300a00 */
[----:B---3--:R-:W-:Y:S01]  /*3bb90*/  FSEL R3, R14, R16, !P3 ;  /* 0x000000100e037208 */ /* 0x008fe20005800000 */
[----:B------:R-:W-:Y:S01]  /*3bba0*/  FSEL R6, R15, R17, !P3 ;  /* 0x000000110f067208 */ /* 0x000fe20005800000 */
[C---:B------:R-:W-:Y:S01]  /*3bbb0*/  LOP3.LUT P5, RZ, R20.reuse, 0x40, RZ, 0xc0, !PT ;  /* 0x0000004014ff7812 */ /* 0x040fe200078ac0ff */
[----:B------:R-:W5:Y:S04]  /*3bbc0*/  LDL.LU.64 R14, [R1+0x50] ;  /* 0x00005000010e7983 */ /* 0x000f680000300a00 */
[----:B------:R4:W-:Y:S01]  /*3bbd0*/  STL [R1+0x118], R3 ;  /* 0x0001180301007387 */ /* 0x0009e20000100800 */
[----:B------:R-:W-:-:S03]  /*3bbe0*/  LOP3.LUT P4, RZ, R20, 0x20, RZ, 0xc0, !PT ;  /* 0x0000002014ff7812 */ /* 0x000fc6000788c0ff */
[----:B------:R-:W3:Y:S01]  /*3bbf0*/  LDL.LU.64 R32, [R1+0x10e8] ;  /* 0x0010e80001207983 */ /* 0x000ee20000300a00 */
[----:B----4-:R-:W-:-:S05]  /*3bc00*/  FSEL R3, R4, R12, !P2 ;  /* 0x0000000c04037208 */ /* 0x010fca0005000000 */
[----:B------:R0:W-:Y:S02]  /*3bc10*/  STL [R1+0x138], R3 ;  /* 0x0001380301007387 */ /* 0x0001e40000100800 */
[----:B0-----:R-:W-:Y:S02]  /*3bc20*/  FSEL R3, R5, R13, !P2 ;  /* 0x0000000d05037208 */ /* 0x001fe40005000000 */
[----:B------:R-:W4:Y:S04]  /*3bc30*/  LDL.LU.64 R4, [R1+0x348] ;  /* 0x0003480001047983 */ /* 0x000f280000300a00 */
[----:B------:R-:W-:Y:S01]  /*3bc40*/  STL [R1+0x94], R21 ;  /* 0x0000941501007387 */ /* 0x000fe20000100800 */
[----:B------:R-:W-:-:S03]  /*3bc50*/  LOP3.LUT P3, RZ, R20, 0x200, RZ, 0xc0, !PT ;  /* 0x0000020014ff7812 */ /* 0x000fc6000786c0ff */
[----:B------:R0:W-:Y:S01]  /*3bc60*/  STL [R1+0x130], R3 ;  /* 0x0001300301007387 */ /* 0x0001e20000100800 */
[----:B------:R-:W-:-:S03]  /*3bc70*/  LOP3.LUT P2, RZ, R20, 0x10, RZ, 0xc0, !PT ;  /* 0x0000001014ff7812 */ /* 0x000fc6000784c0ff */
[----:B------:R1:W-:Y:S04]  /*3bc80*/  STL [R1+0x10c], R6 ;  /* 0x00010c0601007387 */ /* 0x0003e80000100800 */
[----:B------:R-:W3:Y:S01]  /*3bc90*/  LDL.LU.64 R12, [R1+0x40] ;  /* 0x00004000010c7983 */ /* 0x000ee20000300a00 */
[----:B0-----:R-:W-:Y:S02]  /*3bca0*/  P2R R3, PR, RZ, 0x20 ;  /* 0x00000020ff037803 */ /* 0x001fe40000000000 */
[----:B------:R-:W-:-:S04]  /*3bcb0*/  LOP3.LUT P5, RZ, R20, 0x80, RZ, 0xc0, !PT ;  /* 0x0000008014ff7812 */ /* 0x000fc800078ac0ff */
[----:B-1----:R-:W-:Y:S02]  /*3bcc0*/  P2R R6, PR, RZ, 0x20 ;  /* 0x00000020ff067803 */ /* 0x002fe40000000000 */
[----:B------:R-:W-:Y:S01]  /*3bcd0*/  LOP3.LUT P5, RZ, R20, 0x100, RZ, 0xc0, !PT ;  /* 0x0000010014ff7812 */ /* 0x000fe200078ac0ff */
[----:B--2---:R-:W-:Y:S01]  /*3bce0*/  FSEL R16, R24, R26, !P1 ;  /* 0x0000001a18107208 */ /* 0x004fe20004800000 */
[----:B------:R-:W-:Y:S01]  /*3bcf0*/  FSEL R17, R25, R27, !P1 ;  /* 0x0000001b19117208 */ /* 0x000fe20004800000 */
[----:B------:R-:W-:Y:S01]  /*3bd00*/  LOP3.LUT P1, RZ, R20, 0x8, RZ, 0xc0, !PT ;  /* 0x0000000814ff7812 */ /* 0x000fe2000782c0ff */
[----:B------:R-:W2:Y:S04]  /*3bd10*/  LDL.LU.64 R24, [R1+0x338] ;  /* 0x0003380001187983 */ /* 0x000ea80000300a00 */
[----:B------:R0:W-:Y:S04]  /*3bd20*/  STL.64 [R1+0x78], R16 ;  /* 0x0000781001007387 */ /* 0x0001e80000100a00 */
[----:B------:R-:W2:Y:S04]  /*3bd30*/  LDL.LU.64 R26, [R1+0x10d0] ;  /* 0x0010d000011a7983 */ /* 0x000ea80000300a00 */
[----:B0-----:R-:W2:Y:S01]  /*3bd40*/  LDL.LU.64 R16, [R1+0x38] ;  /* 0x0000380001107983 */ /* 0x001ea20000300a00 */
[----:B-----5:R-:W-:-:S05]  /*3bd50*/  FSEL R21, R14, R22, !P0 ;  /* 0x000000160e157208 */ /* 0x020fca0004000000 */
[----:B------:R0:W-:Y:S02]  /*3bd60*/  STL [R1+0xb4], R21 ;  /* 0x0000b41501007387 */ /* 0x0001e40000100800 */
[----:B0-----:R-:W-:Y:S01]  /*3bd70*/  FSEL R21, R15, R23, !P0 ;  /* 0x000000170f157208 */ /* 0x001fe20004000000 */
[----:B------:R-:W-:Y:S01]  /*3bd80*/  LOP3.LUT P0, RZ, R20, 0x4, RZ, 0xc0, !PT ;  /* 0x0000000414ff7812 */ /* 0x000fe2000780c0ff */
[----:B------:R-:W5:Y:S04]  /*3bd90*/  LDL.LU.64 R22, [R1+0x360] ;  /* 0x0003600001167983 */ /* 0x000f680000300a00 */
[----:B------:R4:W-:Y:S04]  /*3bda0*/  STL [R1+0xa8], R21 ;  /* 0x0000a81501007387 */ /* 0x0009e80000100800 */
[----:B------:R-:W5:Y:S01]  /*3bdb0*/  LDL.LU.64 R14, [R1+0x30] ;  /* 0x00003000010e7983 */ /* 0x000f620000300a00 */
[----:B----4-:R-:W-:Y:S01]  /*3bdc0*/  FSEL R21, R18, R4, !P3 ;  /* 0x0000000412157208 */ /* 0x010fe20005800000 */
[----:B------:R-:W-:Y:S01]  /*3bdd0*/  FSEL R18, R19, R5, !P3 ;  /* 0x0000000513127208 */ /* 0x000fe20005800000 */
[----:B------:R-:W-:Y:S01]  /*3bde0*/  LOP3.LUT P3, RZ, R20, 0x1, RZ, 0xc0, !PT ;  /* 0x0000000114ff7812 */ /* 0x000fe2000786c0ff */
[----:B------:R-:W4:Y:S04]  /*3bdf0*/  LDL.LU.64 R4, [R1+0x10c8] ;  /* 0x0010c80001047983 */ /* 0x000f280000300a00 */
[----:B------:R0:W-:Y:S04]  /*3be00*/  STL [R1+0xb0], R21 ;  /* 0x0000b01501007387 */ /* 0x0001e80000100800 */
[----:B0-----:R-:W3:Y:S04]  /*3be10*/  LDL.LU.64 R20, [R1+0x340] ;  /* 0x0003400001147983 */ /* 0x001ee80000300a00 */
[----:B------:R-:W-:Y:S01]  /*3be20*/  STL [R1+0xa4], R18 ;  /* 0x0000a41201007387 */ /* 0x000fe20000100800 */
[----:B---3--:R-:W-:Y:S01]  /*3be30*/  FSEL R19, R12, R20, !P5 ;  /* 0x000000140c137208 */ /* 0x008fe20006800000 */
[----:B------:R-:W-:Y:S01]  /*3be40*/  FSEL R12, R13, R21, !P5 ;  /* 0x000000150d0c7208 */ /* 0x000fe20006800000 */
[----:B------:R-:W-:Y:S01]  /*3be50*/  ISETP.NE.AND P5, PT, R6, RZ, PT ;  /* 0x000000ff0600720c */ /* 0x000fe20003fa5270 */
[----:B------:R-:W3:Y:S04]  /*3be60*/  LDL.LU.64 R20, [R1+0x390] ;  /* 0x0003900001147983 */ /* 0x000ee80000300a00 */
[----:B------:R0:W-:Y:S01]  /*3be70*/  STL [R1+0x128], R12 ;  /* 0x0001280c01007387 */ /* 0x0001e20000100800 */
[----:B--2---:R-:W-:Y:S01]  /*3be80*/  FSEL R13, R17, R25, !P5 ;  /* 0x00000019110d7208 */ /* 0x004fe20006800000 */
[----:B0-----:R-:W-:-:S02]  /*3be90*/  FSEL R12, R16, R24, !P5 ;  /* 0x00000018100c7208 */ /* 0x001fc40006800000 */
[----:B------:R-:W2:Y:S01]  /*3bea0*/  LDL.LU.64 R16, [R1+0x388] ;  /* 0x0003880001107983 */ /* 0x000ea20000300a00 */
[----:B------:R-:W-:-:S03]  /*3beb0*/  ISETP.NE.AND P5, PT, R3, RZ, PT ;  /* 0x000000ff0300720c */ /* 0x000fc60003fa5270 */
[----:B------:R5:W-:Y:S04]  /*3bec0*/  STL.64 [R1+0x38], R12 ;  /* 0x0000380c01007387 */ /* 0x000be80000100a00 */
[----:B------:R0:W-:Y:S04]  /*3bed0*/  STL [R1+0x12c], R19 ;  /* 0x00012c1301007387 */ /* 0x0001e80000100800 */
[----:B------:R-:W3:Y:S01]  /*3bee0*/  LDL.LU.64 R24, [R1+0x10c0] ;  /* 0x0010c00001187983 */ /* 0x000ee20000300a00 */
[----:B-----5:R-:W-:Y:S01]  /*3bef0*/  FSEL R12, R14, R22, !P5 ;  /* 0x000000160e0c7208 */ /* 0x020fe20006800000 */
[----:B------:R-:W-:Y:S01]  /*3bf00*/  FSEL R13, R15, R23, !P5 ;  /* 0x000000170f0d7208 */ /* 0x000fe20006800000 */
[----:B------:R-:W-:Y:S01]  /*3bf10*/  ISETP.NE.AND P5, PT, R7, RZ, PT ;  /* 0x000000ff0700720c */ /* 0x000fe20003fa5270 */
[----:B0-----:R-:W5:Y:S04]  /*3bf20*/  LDL.LU.64 R18, [R1+0x370] ;  /* 0x0003700001127983 */ /* 0x001f680000300a00 */
[----:B------:R-:W3:Y:S04]  /*3bf30*/  LDL.LU.64 R6, [R1+0x368] ;  /* 0x0003680001067983 */ /* 0x000ee80000300a00 */
[----:B------:R-:W4:Y:S04]  /*3bf40*/  LDL.LU.64 R14, [R1+0x380] ;  /* 0x00038000010e7983 */ /* 0x000f280000300a00 */
[----:B------:R0:W-:Y:S04]  /*3bf50*/  STL.64 [R1+0x68], R12 ;  /* 0x0000680c01007387 */ /* 0x0001e80000100a00 */
[----:B------:R-:W4:Y:S04]  /*3bf60*/  LDL.LU.64 R22, [R1+0x10b8] ;  /* 0x0010b80001167983 */ /* 0x000f280000300a00 */
[----:B0-----:R-:W4:Y:S01]  /*3bf70*/  LDL.LU.64 R12, [R1+0x378] ;  /* 0x00037800010c7983 */ /* 0x001f220000300a00 */
[----:B--2---:R-:W-:-:S03]  /*3bf80*/  FSEL R3, R31, R17, !P0 ;  /* 0x000000111f037208 */ /* 0x004fc60004000000 */
[----:B------:R-:W2:Y:S04]  /*3bf90*/  LDL.LU R31, [R1+0x60] ;  /* 0x00006000011f7983 */ /* 0x000ea80000300800 */
[----:B------:R0:W-:Y:S01]  /*3bfa0*/  STL [R1+0xe8], R3 ;  /* 0x0000e80301007387 */ /* 0x0001e20000100800 */
[----:B---3--:R-:W-:Y:S01]  /*3bfb0*/  FSEL R36, R36, R6, !P4 ;  /* 0x0000000624247208 */ /* 0x008fe20006000000 */
[----:B------:R-:W-:Y:S01]  /*3bfc0*/  FSEL R37, R37, R7, !P4 ;  /* 0x0000000725257208 */ /* 0x000fe20006000000 */
[----:B-----5:R-:W-:Y:S01]  /*3bfd0*/  FSEL R6, R34, R18, !P2 ;  /* 0x0000001222067208 */ /* 0x020fe20005000000 */
[----:B------:R-:W-:Y:S01]  /*3bfe0*/  FSEL R7, R35, R19, !P2 ;  /* 0x0000001323077208 */ /* 0x000fe20005000000 */
[----:B------:R-:W-:Y:S01]  /*3bff0*/  FSEL R35, R32, R20, !P1 ;  /* 0x0000001420237208 */ /* 0x000fe20004800000 */
[----:B------:R-:W-:Y:S01]  /*3c000*/  FSEL R34, R33, R21, !P1 ;  /* 0x0000001521227208 */ /* 0x000fe20004800000 */
[----:B----4-:R-:W-:Y:S01]  /*3c010*/  FSEL R33, R28, R14, !P6 ;  /* 0x0000000e1c217208 */ /* 0x010fe20007000000 */
[----:B------:R-:W-:Y:S01]  /*3c020*/  FSEL R32, R29, R15, !P6 ;  /* 0x0000000f1d207208 */ /* 0x000fe20007000000 */
[----:B0-----:R-:W-:Y:S01]  /*3c030*/  FSEL R3, R27, R13, !P3 ;  /* 0x0000000d1b037208 */ /* 0x001fe20005800000 */
[----:B------:R-:W0:Y:S01]  /*3c040*/  LDC.64 R28, c[0x4][0x18] ;  /* 0x01000600ff1c7b82 */ /* 0x000e220000000a00 */
[----:B------:R1:W-:Y:S04]  /*3c050*/  STL.64 [R1+0x58], R6 ;  /* 0x0000580601007387 */ /* 0x0003e80000100a00 */
[----:B------:R-:W-:Y:S01]  /*3c060*/  STL [R1+0xc0], R3 ;  /* 0x0000c00301007387 */ /* 0x000fe20000100800 */
[----:B------:R-:W-:Y:S01]  /*3c070*/  ISETP.NE.AND P4, PT, R8, RZ, PT ;  /* 0x000000ff0800720c */ /* 0x000fe20003f85270 */
[----:B------:R-:W-:-:S02]  /*3c080*/  ISETP.NE.AND P2, PT, R9, RZ, PT ;  /* 0x000000ff0900720c */ /* 0x000fc40003f45270 */
[----:B------:R-:W3:Y:S01]  /*3c090*/  LDL.LU.64 R18, [R1+0x10b0] ;  /* 0x0010b00001127983 */ /* 0x000ee20000300a00 */
[----:B-1----:R-:W-:-:S05]  /*3c0a0*/  FSEL R6, R30, R16, !P0 ;  /* 0x000000101e067208 */ /* 0x002fca0004000000 */
[----:B------:R1:W-:Y:S02]  /*3c0b0*/  STL [R1+0x30], R6 ;  /* 0x0000300601007387 */ /* 0x0003e40000100800 */
[----:B-1----:R-:W-:-:S05]  /*3c0c0*/  FSEL R6, R26, R12, !P3 ;  /* 0x0000000c1a067208 */ /* 0x002fca0005800000 */
[----:B------:R1:W-:Y:S01]  /*3c0d0*/  STL [R1+0xec], R6 ;  /* 0x0000ec0601007387 */ /* 0x0003e20000100800 */
[----:B--2---:R-:W-:-:S05]  /*3c0e0*/  LOP3.LUT P3, R3, R31, 0x1, RZ, 0xc0, !PT ;  /* 0x000000011f037812 */ /* 0x004fca000786c0ff */
[----:B------:R-:W-:-:S04]  /*3c0f0*/  IMAD.SHL.U32 R3, R3, 0x8, RZ ;  /* 0x0000000803037824 */ /* 0x000fc800078e00ff */
[----:B0-----:R-:W-:-:S05]  /*3c100*/  IMAD.WIDE.U32 R28, R3, 0x8, R28 ;  /* 0x00000008031c7825 */ /* 0x001fca00078e001c */
[----:B-1----:R-:W2:Y:S01]  /*3c110*/  LDG.E.64.CONSTANT R6, desc[UR14][R28.64+0x8] ;  /* 0x0000080e1c067981 */ /* 0x002ea2000c1e9b00 */
[----:B------:R-:W-:Y:S01]  /*3c120*/  ISETP.NE.AND P1, PT, R10, RZ, PT ;  /* 0x000000ff0a00720c */ /* 0x000fe20003f25270 */
[----:B------:R-:W-:Y:S02]  /*3c130*/  ISETP.NE.AND P0, PT, R11, RZ, PT ;  /* 0x000000ff0b00720c */ /* 0x000fe40003f05270 */
[----:B------:R-:W4:Y:S01]  /*3c140*/  LDG.E.64.CONSTANT R8, desc[UR14][R28.64+0x10] ;  /* 0x0000100e1c087981 */ /* 0x000f22000c1e9b00 */
[----:B------:R-:W-:Y:S01]  /*3c150*/  MOV R26, 0x79785eba ;  /* 0x79785eba001a7802 */ /* 0x000fe20000000f00 */
[----:B------:R-:W-:Y:S02]  /*3c160*/  HFMA2 R3, -RZ, RZ, 1.4736328125, -236.625 ;  /* 0x3de5db65ff037431 */ /* 0x000fe400000001ff */
[----:B------:R-:W5:Y:S04]  /*3c170*/  LDG.E.64.CONSTANT R10, desc[UR14][R28.64+0x18] ;  /* 0x0000180e1c0a7981 */ /* 0x000f68000c1e9b00 */
[----:B------:R-:W3:Y:S04]  /*3c180*/  LDG.E.64.CONSTANT R12, desc[UR14][R28.64+0x20] ;  /* 0x0000200e1c0c7981 */ /* 0x000ee8000c1e9b00 */
[----:B------:R-:W3:Y:S01]  /*3c190*/  LDG.E.64.CONSTANT R14, desc[UR14][R28.64+0x28] ;  /* 0x0000280e1c0e7981 */ /* 0x000ee2000c1e9b00 */
[----:B------:R-:W-:-:S03]  /*3c1a0*/  FSEL R26, -R26, 4.2945490664224492434e-19, !P3 ;  /* 0x20fd81641a1a7808 */ /* 0x000fc60005800100 */
[----:B------:R-:W3:Y:S01]  /*3c1b0*/  LDG.E.64.CONSTANT R16, desc[UR14][R28.64+0x30] ;  /* 0x0000300e1c107981 */ /* 0x000ee2000c1e9b00 */
[----:B------:R-:W-:Y:S01]  /*3c1c0*/  FSEL R27, R3, -0.082518599927425384521, !P3 ;  /* 0xbda8ff83031b7808 */ /* 0x000fe20005800000 */
[----:B------:R-:W2:Y:S02]  /*3c1d0*/  DMUL R20, R4, R4 ;  /* 0x0000000404147228 */ /* 0x000ea40000000000 */
[----:B------:R-:W3:-:S15]  /*3c1e0*/  LDL.LU.64 R28, [R1+0x3a0] ;  /* 0x0003a000011c7983 */ /* 0x000ede0000300a00 */
[----:B------:R-:W-:Y:S02]  /*3c1f0*/  NOP ;  /* 0x0000000000007918 */ /* 0x000fe40000000000 */
[----:B------:R-:W-:-:S15]  /*3c200*/  NOP ;  /* 0x0000000000007918 */ /* 0x000fde0000000000 */
[----:B------:R-:W-:-:S15]  /*3c210*/  NOP ;  /* 0x0000000000007918 */ /* 0x000fde0000000000 */
[----:B------:R-:W-:-:S15]  /*3c220*/  NOP ;  /* 0x0000000000007918 */ /* 0x000fde0000000000 */
[----:B--2---:R0:W4:Y:S02]  /*3c230*/  DFMA R6, R20, R26, R6 ;  /* 0x0000001a1406722b */ /* 0x0041240000000006 */
[----:B0-----:R-:W2:Y:S01]  /*3c240*/  LDL.LU.64 R26, [R1+0x398] ;  /* 0x00039800011a7983 */ /* 0x001ea20000300a00 */
[----:B------:R-:W-:Y:S01]  /*3c250*/  LOP3.LUT P6, RZ, R0, 0x1000000, RZ, 0xc0, !PT ;  /* 0x0100000000ff7812 */ /* 0x000fe200078cc0ff */
[----:B------:R-:W-:Y:S04]  /*3c260*/  BSSY.RECONVERGENT B1, `(.L_x_498) ;  /* 0x000006d000017945 */ /* 0x000fe80003800200 */
[----:B---3--:R-:W-:-:S05]  /*3c270*/  FSEL R3, R23, R29, !P6 ;  /* 0x0000001d17037208 */ /* 0x008fca0007000000 */
[----:B------:R0:W-:Y:S01]  /*3c280*/  STL [R1+0x88], R3 ;  /* 0x0000880301007387 */ /* 0x0001e20000100800 */
[----:B------:R-:W-:Y:S01]  /*3c290*/  FSEL R22, R22, R28, !P6 ;  /* 0x0000001c16167208 */ /* 0x000fe20007000000 */
[----:B------:R-:W-:Y:S01]  /*3c2a0*/  ISETP.NE.AND P6, PT, R18, RZ, PT ;  /* 0x000000ff1200720c */ /* 0x000fe20003fc5270 */
[----:B0-----:R-:W-:-:S15]  /*3c2b0*/  LOP3.LUT R3, R19, 0x7fffffff, RZ, 0xc0, !PT ;  /* 0x7fffffff13037812 */ /* 0x001fde00078ec0ff */
[----:B------:R-:W-:-:S03]  /*3c2c0*/  NOP ;  /* 0x0000000000007918 */ /* 0x000fc60000000000 */
[----:B------:R-:W-:-:S15]  /*3c2d0*/  NOP ;  /* 0x0000000000007918 */ /* 0x000fde0000000000 */
[----:B------:R-:W-:-:S15]  /*3c2e0*/  NOP ;  /* 0x0000000000007918 */ /* 0x000fde0000000000 */
[----:B----4-:R-:W5:-:S15]  /*3c2f0*/  DFMA R6, R20, R6, R8 ;  /* 0x000000061406722b */ /* 0x010f5e0000000008 */
[----:B------:R-:W-:-:S04]  /*3c300*/  NOP ;  /* 0x0000000000007918 */ /* 0x000fc80000000000 */
[----:B------:R-:W-:-:S15]  /*3c310*/  NOP ;  /* 0x0000000000007918 */ /* 0x000fde0000000000 */
[----:B------:R-:W-:-:S15]  /*3c320*/  NOP ;  /* 0x0000000000007918 */ /* 0x000fde0000000000 */
[----:B------:R-:W-:-:S15]  /*3c330*/  NOP ;  /* 0x0000000000007918 */ /* 0x000fde0000000000 */
[----:B-----5:R-:W0:-:S15]  /*3c340*/  DFMA R6, R20, R6, R10 ;  /* 0x000000061406722b */ /* 0x020e1e000000000a */
        /* <DEDUP_REMOVED lines=25> */
[----:B0-----:R-:W-:Y:S01]  /*3c4e0*/  FSEL R20, R4, R6, !P3 ;  /* 0x0000000604147208 */ /* 0x001fe20005800000 */
[----:B------:R-:W-:Y:S01]  /*3c4f0*/  FSEL R21, R5, R7, !P3 ;  /* 0x0000000705157208 */ /* 0x000fe20005800000 */
[----:B------:R-:W-:-:S05]  /*3c500*/  LOP3.LUT P3, RZ, R0, 0x20000000, RZ, 0xc0, !PT ;  /* 0x2000000000ff7812 */ /* 0x000fca000786c0ff */
[----:B--2---:R-:W-:Y:S01]  /*3c510*/  FSEL R17, R24, R26, !P3 ;  /* 0x0000001a18117208 */ /* 0x004fe20005800000 */
[----:B------:R-:W-:Y:S01]  /*3c520*/  FSEL R24, R25, R27, !P3 ;  /* 0x0000001b19187208 */ /* 0x000fe20005800000 */
[----:B------:R-:W-:-:S15]  /*3c530*/  LOP3.LUT P3, RZ, R31, 0x2, RZ, 0xc0, !PT ;  /* 0x000000021fff7812 */ /* 0x000fde000786c0ff */
[----:B------:R-:W-:-:S08]  /*3c540*/  NOP ;  /* 0x0000000000007918 */ /* 0x000fd00000000000 */
[----:B------:R-:W-:-:S15]  /*3c550*/  NOP ;  /* 0x0000000000007918 */ /* 0x000fde0000000000 */
[----:B------:R-:W-:-:S15]  /*3c560*/  NOP ;  /* 0x0000000000007918 */ /* 0x000fde0000000000 */
[----:B------:R-:W0:Y:S02]  /*3c570*/  DFMA R4, R20, -1, RZ ;  /* 0xbff000001404782b */ /* 0x000e2400000000ff */
[----:B0-----:R-:W-:Y:S01]  /*3c580*/  FSEL R16, R20, R4, !P3 ;  /* 0x0000000414107208 */ /* 0x001fe20005800000 */
[----:B------:R-:W-:Y:S01]  /*3c590*/  FSEL R20, R21, R5, !P3 ;  /* 0x0000000515147208 */ /* 0x000fe20005800000 */
[----:B------:R-:W-:-:S13]  /*3c5a0*/  ISETP.EQ.AND P3, PT, R3, 0x7ff00000, PT ;  /* 0x7ff000000300780c */ /* 0x000fda0003f62270 */
        /* <DEDUP_REMOVED lines=48> */
.L_x_502:
[----:B------:R0:W5:Y:S01]  /*3c8b0*/  LDL R12, [R1] ;  /* 0x00000000010c7983 */ /* 0x0001620000100800 */
[----:B------:R-:W-:Y:S01]  /*3c8c0*/  MOV R14, R4 ;  /* 0x00000004000e7202 */ /* 0x000fe20000000f00 */
[----:B------:R-:W-:-:S07]  /*3c8d0*/  MOV R15, R5 ;  /* 0x00000005000f7202 */ /* 0x000fce0000000f00 */
.L_x_501:
[----:B------:R-:W-:Y:S05]  /*3c8e0*/  BSYNC.RECONVERGENT B2 ;  /* 0x0000000000027941 */ /* 0x000fea0003800200 */
.L_x_500:
[----:B-----5:R-:W-:Y:S01]  /*3c8f0*/  IADD3 R12, PT, PT, R12, 0x1, RZ ;  /* 0x000000010c0c7810 */ /* 0x020fe20007ffe0ff */
[----:B------:R-:W-:Y:S06]  /*3c900*/  BRA `(.L_x_503) ;  /* 0x0000000000087947 */ /* 0x000fec0003800000 */
.L_x_499:
[----:B------:R1:W2:Y:S02]  /*3c910*/  DMUL R14, RZ, R18 ;  /* 0x00000012ff0e7228 */ /* 0x0002a40000000000 */
[----:B-12---:R-:W-:-:S07]  /*3c920*/  MOV R12, 0x1 ;  /* 0x00000001000c7802 */ /* 0x006fce0000000f00 */
.L_x_503:
[----:B------:R-:W-:Y:S05]  /*3c930*/  BSYNC.RECONVERGENT B1 ;  /* 0x0000000000017941 */ /* 0x000fea0003800200 */
.L_x_498:
[----:B------:R-:W2:Y:S04]  /*3c940*/  LDL.LU R7, [R1+0xbc] ;  /* 0x0000bc0001077983 */ /* 0x000ea80000300800 */
[----:B------:R-:W3:Y:S04]  /*3c950*/  LDL.LU R18, [R1+0x90] ;  /* 0x0000900001127983 */ /* 0x000ee80000300800 */
[----:B------:R-:W4:Y:S04]  /*3c960*/  LDL.LU R5, [R1+0xac] ;  /* 0x0000ac0001057983 */ /* 0x000f280000300800 */
[----:B------:R-:W5:Y:S04]  /*3c970*/  LDL.LU R9, [R1+0x8c] ;  /* 0x00008c0001097983 */ /* 0x000f680000300800 */
[----:B------:R-:W5:Y:S04]  /*3c980*/  LDL.LU R6, [R1+0xfc] ;  /* 0x0000fc0001067983 */ /* 0x000f680000300800 */
[----:B------:R-:W5:Y:S04]  /*3c990*/  LDL.LU R13, [R1+0xa0] ;  /* 0x0000a000010d7983 */ /* 0x000f680000300800 */
[----:B------:R-:W5:Y:S01]  /*3c9a0*/  LDL.LU R4, [R1+0xf4] ;  /* 0x0000f40001047983 */ /* 0x000f620000300800 */
[----:B------:R-:W-:-:S02]  /*3c9b0*/  PLOP3.LUT P3, PT, PT, PT, UP1, 0x80, 0x8 ;  /* 0x000000000008781c */ /* 0x000fc40003f6f018 */
[----:B------:R-:W-:Y:S01]  /*3c9c0*/  P2R R8, PR, RZ, 0x20 ;  /* 0x00000020ff087803 */ /* 0x000fe20000000000 */
[----:B------:R-:W5:Y:S01]  /*3c9d0*/  LDL.LU R23, [R1+0x98] ;  /* 0x0000980001177983 */ /* 0x000f620000300800 */
[----:B------:R-:W-:Y:S02]  /*3c9e0*/  LOP3.LUT P5, RZ, R2, 0x1, RZ, 0xc0, !PT ;  /* 0x0000000102ff7812 */ /* 0x000fe400078ac0ff */
[----:B------:R-:W-:Y:S01]  /*3c9f0*/  P2R R11, PR, RZ, 0x2 ;  /* 0x00000002ff0b7803 */ /* 0x000fe20000000000 */
[----:B------:R-:W5:Y:S01]  /*3ca00*/  LDL.LU R10, [R1+0xf8] ;  /* 0x0000f800010a7983 */ /* 0x000f620000300800 */
[----:B------:R-:W-:Y:S02]  /*3ca10*/  LOP3.LUT P1, RZ, R0, 0x40000000, RZ, 0xc0, !PT ;  /* 0x4000000000ff7812 */ /* 0x000fe4000782c0ff */
[----:B------:R-:W-:Y:S01]  /*3ca20*/  LOP3.LUT P6, RZ, R2, 0x4, RZ, 0xc0, !PT ;  /* 0x0000000402ff7812 */ /* 0x000fe200078cc0ff */
[----:B------:R-:W5:Y:S01]  /*3ca30*/  LDL.LU R19, [R1+0x9c] ;  /* 0x00009c0001137983 */ /* 0x000f620000300800 */
[----:B------:R-:W-:-:S02]  /*3ca40*/  P2R R3, PR, RZ, 0x10 ;  /* 0x00000010ff037803 */ /* 0x000fc40000000000 */
[----:B------:R-:W-:Y:S01]  /*3ca50*/  LOP3.LUT P4, RZ, R0, 0x80000000, RZ, 0xc0, !PT ;  /* 0x8000000000ff7812 */ /* 0x000fe2000788c0ff */
[----:B------:R1:W-:Y:S04]  /*3ca60*/  STL [R1+0x74], R11 ;  /* 0x0000740b01007387 */ /* 0x0003e80000100800 */
[----:B------:R-:W5:Y:S04]  /*3ca70*/  LDL.LU R30, [R1+0xb8] ;  /* 0x0000b800011e7983 */ /* 0x000f680000300800 */
[----:B------:R-:W5:Y:S04]  /*3ca80*/  LDL.LU R21, [R1+0x1088] ;  /* 0x0010880001157983 */ /* 0x000f680000300800 */
[----:B-1----:R-:W5:Y:S04]  /*3ca90*/  LDL.LU R11, [R1+0xf0] ;  /* 0x0000f000010b7983 */ /* 0x002f680000300800 */
[----:B------:R-:W5:Y:S04]  /*3caa0*/  LDL.LU R31, [R1+0x1098] ;  /* 0x00109800011f7983 */ /* 0x000f680000300800 */
[----:B------:R-:W5:Y:S04]  /*3cab0*/  LDL.LU R29, [R1+0x198] ;  /* 0x00019800011d7983 */ /* 0x000f680000300800 */
[----:B------:R-:W5:Y:S04]  /*3cac0*/  LDL.LU R28, [R1+0x154] ;  /* 0x00015400011c7983 */ /* 0x000f680000300800 */
[----:B------:R-:W5:Y:S04]  /*3cad0*/  LDL.LU R27, [R1+0x18c] ;  /* 0x00018c00011b7983 */ /* 0x000f680000300800 */
[----:B------:R-:W5:Y:S04]  /*3cae0*/  LDL.LU R26, [R1+0x144] ;  /* 0x00014400011a7983 */ /* 0x000f680000300800 */
[----:B------:R-:W5:Y:S01]  /*3caf0*/  LDL.LU R25, [R1+0x1ac] ;  /* 0x0001ac0001197983 */ /* 0x000f620000300800 */
[----:B--2---:R-:W-:Y:S01]  /*3cb00*/  FSEL R7, R7, RZ, P5 ;  /* 0x000000ff07077208 */ /* 0x004fe20002800000 */
[----:B---3--:R-:W-:Y:S01]  /*3cb10*/  @!P3 FSEL R7, R18, RZ, P1 ;  /* 0x000000ff1207b208 */ /* 0x008fe20000800000 */
[----:B------:R-:W-:Y:S01]  /*3cb20*/  PLOP3.LUT P3, PT, PT, PT, UP1, 0x80, 0x8 ;  /* 0x000000000008781c */ /* 0x000fe20003f6f018 */
[----:B------:R-:W2:Y:S01]  /*3cb30*/  LDL.LU R18, [R1+0x94] ;  /* 0x0000940001127983 */ /* 0x000ea20000300800 */
[----:B----4-:R-:W-:-:S11]  /*3cb40*/  FSEL R5, R5, RZ, P5 ;  /* 0x000000ff05057208 */ /* 0x010fd60002800000 */
[----:B-----5:R-:W-:Y:S01]  /*3cb50*/  @!P3 FSEL R5, R9, RZ, P1 ;  /* 0x000000ff0905b208 */ /* 0x020fe20000800000 */
[----:B------:R-:W-:Y:S01]  /*3cb60*/  PLOP3.LUT P3, PT, PT, PT, UP1, 0x80, 0x8 ;  /* 0x000000000008781c */ /* 0x000fe20003f6f018 */
[----:B------:R-:W3:Y:S01]  /*3cb70*/  LDL.LU R9, [R1+0x11c] ;  /* 0x00011c0001097983 */ /* 0x000ee20000300800 */
[----:B------:R-:W-:-:S11]  /*3cb80*/  FSEL R6, R6, RZ, P5 ;  /* 0x000000ff06067208 */ /* 0x000fd60002800000 */
[----:B------:R-:W-:Y:S02]  /*3cb90*/  @!P3 FSEL R6, R13, RZ, P1 ;  /* 0x000000ff0d06b208 */ /* 0x000fe40000800000 */
[----:B------:R-:W4:Y:S01]  /*3cba0*/  LDL.LU R13, [R1+0xc4] ;  /* 0x0000c400010d7983 */ /* 0x000f220000300800 */
[----:B------:R-:W-:Y:S01]  /*3cbb0*/  FSEL R4, R4, RZ, P5 ;  /* 0x000000ff04047208 */ /* 0x000fe20002800000 */
[----:B------:R-:W-:Y:S02]  /*3cbc0*/  ISETP.NE.AND P5, PT, R8, RZ, PT ;  /* 0x000000ff0800720c */ /* 0x000fe40003fa5270 */
[----:B------:R-:W5:Y:S01]  /*3cbd0*/  LDL.LU R8, [R1+0x114] ;  /* 0x0001140001087983 */ /* 0x000f620000300800 */
[----:B------:R-:W-:-:S13]  /*3cbe0*/  PLOP3.LUT P3, PT, PT, PT, UP1, 0x80, 0x8 ;  /* 0x000000000008781c */ /* 0x000fda0003f6f018 */
[----:B------:R-:W-:Y:S01]  /*3cbf0*/  @!P3 FSEL R4, R23, RZ, P1 ;  /* 0x000000ff1704b208 */ /* 0x000fe20000800000 */
[----:B------:R-:W-:Y:S01]  /*3cc00*/  PLOP3.LUT P3, PT, PT, PT, UP5, 0x80, 0x8 ;  /* 0x000000000008781c */ /* 0x000fe20003f6f058 */
[----:B------:R-:W5:Y:S01]  /*3cc10*/  LDL.LU R23, [R1+0x164] ;  /* 0x0001640001177983 */ /* 0x000f620000300800 */
[----:B------:R-:W-:-:S11]  /*3cc20*/  FSEL R10, R10, RZ, P6 ;  /* 0x000000ff0a0a7208 */ /* 0x000fd60003000000 */
[----:B------:R-:W-:Y:S01]  /*3cc30*/  @P3 FSEL R10, R19, RZ, P4 ;  /* 0x000000ff130a3208 */ /* 0x000fe20002000000 */
[----:B------:R-:W-:Y:S01]  /*3cc40*/  PLOP3.LUT P3, PT, PT, PT, UP5, 0x80, 0x8 ;  /* 0x000000000008781c */ /* 0x000fe20003f6f058 */
[----:B------:R-:W5:Y:S01]  /*3cc50*/  LDL.LU R19, [R1+0x1084] ;  /* 0x0010840001137983 */ /* 0x000f620000300800 */
[----:B------:R-:W-:-:S11]  /*3cc60*/  FSEL R11, R11, RZ, P6 ;  /* 0x000000ff0b0b7208 */ /* 0x000fd60003000000 */
[----:B--2---:R-:W-:Y:S01]  /*3cc70*/  @P3 FSEL R11, R18, RZ, P4 ;  /* 0x000000ff120b3208 */ /* 0x004fe20002000000 */
[----:B------:R-:W-:Y:S01]  /*3cc80*/  PLOP3.LUT P3, PT, PT, PT, UP5, 0x80, 0x8 ;  /* 0x000000000008781c */ /* 0x000fe20003f6f058 */
[----:B------:R-:W2:Y:S01]  /*3cc90*/  LDL.LU R18, [R1+0x1a8] ;  /* 0x0001a80001127983 */ /* 0x000ea20000300800 */
[----:B---3--:R-:W-:-:S11]  /*3cca0*/  FSEL R9, R9, RZ, P6 ;  /* 0x000000ff09097208 */ /* 0x008fd60003000000 */
[----:B----4-:R-:W-:Y:S02]  /*3ccb0*/  @P3 FSEL R9, R13, RZ, P4 ;  /* 0x000000ff0d093208 */ /* 0x010fe40002000000 */
[----:B------:R-:W3:Y:S01]  /*3ccc0*/  LDL.LU R13, [R1+0x160] ;  /* 0x00016000010d7983 */ /* 0x000ee20000300800 */
[----:B------:R-:W-:Y:S01]  /*3ccd0*/  PLOP3.LUT P3, PT, PT, PT, UP5, 0x80, 0x8 ;  /* 0x000000000008781c */ /* 0x000fe20003f6f058 */
[----:B-----5:R-:W-:Y:S01]  /*3cce0*/  FSEL R8, R8, RZ, P6 ;  /* 0x000000ff08087208 */ /* 0x020fe20003000000 */
[----:B------:R-:W-:Y:S01]  /*3ccf0*/  ISETP.EQ.AND P1, PT, R21, 0x2, !P0 ;  /* 0x000000021500780c */ /* 0x000fe20004722270 */
[----:B------:R-:W-:-:S10]  /*3cd00*/  ISETP.GT.AND P6, PT, R31, 0x2, !P0 ;  /* 0x000000021f00780c */ /* 0x000fd400047c4270 */
[----:B------:R-:W-:Y:S01]  /*3cd10*/  @P3 FSEL R8, R30, RZ, P4 ;  /* 0x000000ff1e083208 */ /* 0x000fe20002000000 */
[----:B------:R-:W-:Y:S01]  /*3cd20*/  PLOP3.LUT P3, PT, PT, PT, UP5, 0x80, 0x8 ;  /* 0x000000000008781c */ /* 0x000fe20003f6f058 */
[----:B------:R-:W-:Y:S01]  /*3cd30*/  FSEL R30, R29, RZ, P1 ;  /* 0x000000ff1d1e7208 */ /* 0x000fe20000800000 */
[----:B------:R-:W-:Y:S01]  /*3cd40*/  ISETP.NE.AND P4, PT, R3, RZ, PT ;  /* 0x000000ff0300720c */ /* 0x000fe20003f85270 */
[----:B------:R-:W4:Y:S10]  /*3cd50*/  LDL.LU R29, [R1+0x150] ;  /* 0x00015000011d7983 */ /* 0x000f340000300800 */
[----:B------:R-:W-:Y:S01]  /*3cd60*/  @P3 FSEL R30, R28, RZ, P6 ;  /* 0x000000ff1c1e3208 */ /* 0x000fe20003000000 */
[----:B------:R-:W-:Y:S01]  /*3cd70*/  PLOP3.LUT P3, PT, PT, PT, UP5, 0x80, 0x8 ;  /* 0x000000000008781c */ /* 0x000fe20003f6f058 */
[----:B------:R-:W-:-:S12]  /*3cd80*/  FSEL R3, R27, RZ, P1 ;  /* 0x000000ff1b037208 */ /* 0x000fd80000800000 */
[----:B------:R-:W-:Y:S01]  /*3cd90*/  @P3 FSEL R3, R26, RZ, P6 ;  /* 0x000000ff1a033208 */ /* 0x000fe20003000000 */
[----:B------:R-:W-:Y:S01]  /*3cda0*/  PLOP3.LUT P3, PT, PT, PT, UP5, 0x80, 0x8 ;  /* 0x000000000008781c */ /* 0x000fe20003f6f058 */
[----:B------:R-:W5:Y:S01]  /*3cdb0*/  LDL.LU R26, [R1+0x13c] ;  /* 0x00013c00011a7983 */ /* 0x000f620000300800 */
[----:B------:R-:W-:-:S11]  /*3cdc0*/  FSEL R28, R25, RZ, P1 ;  /* 0x000000ff191c7208 */ /* 0x000fd60000800000 */
[----:B------:R-:W-:Y:S01]  /*3cdd0*/  @P3 FSEL R28, R23, RZ, P6 ;  /* 0x000000ff171c3208 */ /* 0x000fe20003000000 */
[----:B------:R-:W-:Y:S01]  /*3cde0*/  ISETP.EQ.AND P3, PT, R21, 0x2, !P0 ;  /* 0x000000021500780c */ /* 0x000fe20004762270 */
[----:B------:R-:W-:Y:S01]  /*3cdf0*/  ISETP.EQ.AND P1, PT, R19, 0x2, P2 ;  /* 0x000000021300780c */ /* 0x000fe20001722270 */
[----:B------:R-:W4:Y:S04]  /*3ce00*/  LDL.LU R23, [R1+0x134] ;  /* 0x0001340001177983 */ /* 0x000f280000300800 */
[----:B------:R-:W4:Y:S01]  /*3ce10*/  LDL.LU R19, [R1+0x15c] ;  /* 0x00015c0001137983 */ /* 0x000f220000300800 */
[----:B--2---:R-:W-:Y:S01]  /*3ce20*/  FSEL R31, R18, RZ, P3 ;  /* 0x000000ff121f7208 */ /* 0x004fe20001800000 */
[----:B------:R-:W-:Y:S01]  /*3ce30*/  PLOP3.LUT P3, PT, PT, PT, UP5, 0x80, 0x8 ;  /* 0x000000000008781c */ /* 0x000fe20003f6f058 */
[----:B------:R-:W-:-:S12]  /*3ce40*/  FSEL R18, R35, RZ, P1 ;  /* 0x000000ff23127208 */ /* 0x000fd80000800000 */
[----:B---3--:R-:W-:Y:S01]  /*3ce50*/  @P3 FSEL R31, R13, RZ, P6 ;  /* 0x000000ff0d1f3208 */ /* 0x008fe20003000000 */
[----:B------:R-:W-:-:S13]  /*3ce60*/  PLOP3.LUT P3, PT, PT, PT, UP5, 0x80, 0x8 ;  /* 0x000000000008781c */ /* 0x000fda0003f6f058 */
[----:B------:R-:W-:Y:S01]  /*3ce70*/  @P3 FSEL R18, R17, RZ, P5 ;  /* 0x000000ff11123208 */ /* 0x000fe20002800000 */
[----:B------:R-:W-:Y:S01]  /*3ce80*/  PLOP3.LUT P3, PT, PT, PT, UP5, 0x80, 0x8 ;  /* 0x000000000008781c */ /* 0x000fe20003f6f058 */
[----:B------:R-:W-:Y:S01]  /*3ce90*/  FSEL R13, R34, RZ, P1 ;  /* 0x000000ff220d7208 */ /* 0x000fe20000800000 */
[----:B------:R-:W-:Y:S01]  /*3cea0*/  FSEL R17, R33, RZ, P1 ;  /* 0x000000ff21117208 */ /* 0x000fe20000800000 */
[----:B------:R-:W2:Y:S10]  /*3ceb0*/  LDL.LU.64 R34, [R1+0xd0] ;  /* 0x0000d00001227983 */ /* 0x000eb40000300a00 */
[----:B------:R-:W-:Y:S01]  /*3cec0*/  @P3 FSEL R13, R24, RZ, P5 ;  /* 0x000000ff180d3208 */ /* 0x000fe20002800000 */
[----:B------:R-:W-:Y:S01]  /*3ced0*/  PLOP3.LUT P3, PT, PT, PT, UP5, 0x80, 0x8 ;  /* 0x000000000008781c */ /* 0x000fe20003f6f058 */
[----:B------:R-:W3:-:S12]  /*3cee0*/  LDL.LU.64 R24, [R1+0xd8] ;  /* 0x0000d80001187983 */ /* 0x000ed80000300a00 */
[----:B------:R-:W-:Y:S01]  /*3cef0*/  @P3 FSEL R17, R16, RZ, P5 ;  /* 0x000000ff10113208 */ /* 0x000fe20002800000 */
[----:B------:R-:W-:Y:S02]  /*3cf00*/  FSEL R16, R32, RZ, P1 ;  /* 0x000000ff20107208 */ /* 0x000fe40000800000 */
[----:B------:R-:W2:Y:S01]  /*3cf10*/  LDL.LU.64 R32, [R1+0xc8] ;  /* 0x0000c80001207983 */ /* 0x000ea20000300a00 */
[----:B------:R-:W-:-:S13]  /*3cf20*/  PLOP3.LUT P3, PT, PT, PT, UP5, 0x80, 0x8 ;  /* 0x000000000008781c */ /* 0x000fda0003f6f058 */
[----:B------:R-:W-:Y:S01]  /*3cf30*/  @P3 FSEL R16, R20, RZ, P5 ;  /* 0x000000ff14103208 */ /* 0x000fe20002800000 */
[----:B------:R-:W-:Y:S02]  /*3cf40*/  PLOP3.LUT P3, PT, PT, PT, UP0, 0x80, 0x8 ;  /* 0x000000000008781c */ /* 0x000fe40003f6f008 */
[C---:B------:R-:W-:Y:S02]  /*3cf50*/  LOP3.LUT P5, RZ, R2.reuse, 0x20, RZ, 0xc0, !PT ;  /* 0x0000002002ff7812 */ /* 0x040fe400078ac0ff */
[C---:B------:R-:W-:Y:S02]  /*3cf60*/  LOP3.LUT P6, RZ, R2.reuse, 0x100, RZ, 0xc0, !PT ;  /* 0x0000010002ff7812 */ /* 0x040fe400078cc0ff */
[----:B------:R-:W-:-:S03]  /*3cf70*/  LOP3.LUT P1, RZ, R2, 0x80, RZ, 0xc0, !PT ;  /* 0x0000008002ff7812 */ /* 0x000fc6000782c0ff */
[----:B-----5:R-:W-:Y:S01]  /*3cf80*/  FSEL R26, R26, RZ, P6 ;  /* 0x000000ff1a1a7208 */ /* 0x020fe20003000000 */
[----:B--2---:R-:W1:Y:S03]  /*3cf90*/  DADD R20, RZ, -R32 ;  /* 0x00000000ff147229 */ /* 0x004e660000000820 */
[----:B-1----:R-:W-:Y:S01]  /*3cfa0*/  @P3 FSEL R7, R20, RZ, P5 ;  /* 0x000000ff14073208 */ /* 0x002fe20002800000 */
[----:B------:R-:W-:Y:S01]  /*3cfb0*/  PLOP3.LUT P3, PT, PT, PT, UP0, 0x80, 0x8 ;  /* 0x000000000008781c */ /* 0x000fe20003f6f008 */
[----:B------:R-:W2:-:S12]  /*3cfc0*/  LDL.LU R32, [R1+0x10a0] ;  /* 0x0010a00001207983 */ /* 0x000e980000300800 */
[----:B------:R-:W-:-:S15]  /*3cfd0*/  @P3 FSEL R5, R21, RZ, P5 ;  /* 0x000000ff15053208 */ /* 0x000fde0002800000 */
[----:B------:R-:W-:Y:S02]  /*3cfe0*/  NOP ;  /* 0x0000000000007918 */ /* 0x000fe40000000000 */
[----:B------:R-:W-:-:S15]  /*3cff0*/  NOP ;  /* 0x0000000000007918 */ /* 0x000fde0000000000 */
[----:B------:R-:W-:-:S15]  /*3d000*/  NOP ;  /* 0x0000000000007918 */ /* 0x000fde0000000000 */
[----:B---3--:R1:W3:Y:S02]  /*3d010*/  DADD R20, RZ, -R24 ;  /* 0x00000000ff147229 */ /* 0x0082e40000000818 */
[----:B-1----:R-:W5:Y:S01]  /*3d020*/  LDL.LU.64 R24, [R1+0xe0] ;  /* 0x0000e00001187983 */ /* 0x002f620000300a00 */
[----:B------:R-:W-:-:S13]  /*3d030*/  PLOP3.LUT P3, PT, PT, PT, UP0, 0x80, 0x8 ;  /* 0x000000000008781c */ /* 0x000fda0003f6f008 */
[----:B---3--:R-:W-:Y:S01]  /*3d040*/  @P3 FSEL R6, R20, RZ, P5 ;  /* 0x000000ff14063208 */ /* 0x008fe20002800000 */
[----:B------:R-:W-:-:S13]  /*3d050*/  PLOP3.LUT P3, PT, PT, PT, UP0, 0x80, 0x8 ;  /* 0x000000000008781c */ /* 0x000fda0003f6f008 */
[----:B------:R-:W-:Y:S01]  /*3d060*/  @P3 FSEL R4, R21, RZ, P5 ;  /* 0x000000ff15043208 */ /* 0x000fe20002800000 */
[----:B------:R-:W-:Y:S01]  /*3d070*/  PLOP3.LUT P3, PT, PT, PT, UP2, 0x80, 0x8 ;  /* 0x000000000008781c */ /* 0x000fe20003f6f028 */
[----:B----4-:R-:W-:Y:S02]  /*3d080*/  FSEL R33, R23, RZ, P6 ;  /* 0x000000ff17217208 */ /* 0x010fe40003000000 */
[----:B------:R-:W3:-:S15]  /*3d090*/  LDL.LU R23, [R1+0x1b4] ;  /* 0x0001b40001177983 */ /* 0x000ede0000300800 */
[----:B------:R-:W-:-:S15]  /*3d0a0*/  NOP ;  /* 0x0000000000007918 */ /* 0x000fde0000000000 */
[----:B------:R-:W1:Y:S02]  /*3d0b0*/  DADD R20, RZ, -R34 ;  /* 0x00000000ff147229 */ /* 0x000e640000000822 */
[----:B-1----:R-:W-:Y:S01]  /*3d0c0*/  @P3 FSEL R26, R20, RZ, P1 ;  /* 0x000000ff141a3208 */ /* 0x002fe20000800000 */
[----:B------:R-:W-:Y:S01]  /*3d0d0*/  FSEL R19, R19, RZ, P6 ;  /* 0x000000ff13137208 */ /* 0x000fe20003000000 */
[----:B------:R-:W-:Y:S01]  /*3d0e0*/  FSEL R29, R29, RZ, P6 ;  /* 0x000000ff1d1d7208 */ /* 0x000fe20003000000 */
[----:B------:R-:W-:Y:S01]  /*3d0f0*/  LOP3.LUT P5, RZ, R2, 0x800, RZ, 0xc0, !PT ;  /* 0x0000080002ff7812 */ /* 0x000fe200078ac0ff */
[----:B------:R-:W4:Y:S04]  /*3d100*/  LDL.LU.64 R34, [R1+0x180] ;  /* 0x0001800001227983 */ /* 0x000f280000300a00 */
[----:B------:R1:W-:Y:S04]  /*3d110*/  STL [R1+0x50], R26 ;  /* 0x0000501a01007387 */ /* 0x0003e80000100800 */
[----:B-1----:R-:W4:Y:S01]  /*3d120*/  LDL.LU.64 R26, [R1+0x170] ;  /* 0x00017000011a7983 */ /* 0x002f220000300a00 */
[----:B------:R-:W-:-:S13]  /*3d130*/  PLOP3.LUT P3, PT, PT, PT, UP2, 0x80, 0x8 ;  /* 0x000000000008781c */ /* 0x000fda0003f6f028 */
[----:B------:R-:W-:-:S15]  /*3d140*/  @P3 FSEL R33, R21, RZ, P1 ;  /* 0x000000ff15213208 */ /* 0x000fde0000800000 */
[----:B------:R-:W-:-:S06]  /*3d150*/  NOP ;  /* 0x0000000000007918 */ /* 0x000fcc0000000000 */
[----:B------:R-:W-:-:S15]  /*3d160*/  NOP ;  /* 0x0000000000007918 */ /* 0x000fde0000000000 */
[----:B-----5:R1:W5:Y:S02]  /*3d170*/  DADD R20, RZ, -R24 ;  /* 0x00000000ff147229 */ /* 0x0203640000000818 */
[----:B-1----:R-:W4:Y:S01]  /*3d180*/  LDL.LU R25, [R1+0x1b0] ;  /* 0x0001b00001197983 */ /* 0x002f220000300800 */
[----:B------:R-:W-:-:S03]  /*3d190*/  PLOP3.LUT P3, PT, PT, PT, UP2, 0x80, 0x8 ;  /* 0x000000000008781c */ /* 0x000fc60003f6f028 */
[----:B------:R-:W4:Y:S10]  /*3d1a0*/  LDL.LU R24, [R1+0x2b8] ;  /* 0x0002b80001187983 */ /* 0x000f340000300800 */
[----:B-----5:R-:W-:Y:S01]  /*3d1b0*/  @P3 FSEL R19, R20, RZ, P1 ;  /* 0x000000ff14133208 */ /* 0x020fe20000800000 */
[----:B------:R-:W-:-:S04]  /*3d1c0*/  PLOP3.LUT P3, PT, PT, PT, UP2, 0x80, 0x8 ;  /* 0x000000000008781c */ /* 0x000fc80003f6f028 */
[----:B------:R1:W-:Y:S01]  /*3d1d0*/  STL [R1+0x60], R19 ;  /* 0x0000601301007387 */ /* 0x0003e20000100800 */
[----:B--2---:R-:W-:-:S03]  /*3d1e0*/  ISETP.LT.AND P6, PT, R32, 0x1, !P0 ;  /* 0x000000012000780c */ /* 0x004fc600047c1270 */
[----:B------:R-:W2:Y:S05]  /*3d1f0*/  LDL.LU R32, [R1+0x108c] ;  /* 0x00108c0001207983 */ /* 0x000eaa0000300800 */
[----:B------:R-:W-:Y:S01]  /*3d200*/  @P3 FSEL R29, R21, RZ, P1 ;  /* 0x000000ff151d3208 */ /* 0x000fe20000800000 */
[----:B------:R-:W-:Y:S01]  /*3d210*/  PLOP3.LUT P3, PT, PT, PT, UP2, 0x80, 0x8 ;  /* 0x000000000008781c */ /* 0x000fe20003f6f028 */
[----:B-1----:R-:W5:Y:S01]  /*3d220*/  LDL.LU R19, [R1+0x2b0] ;  /* 0x0002b00001137983 */ /* 0x002f620000300800 */
[----:B---3--:R-:W-:-:S15]  /*3d230*/  FSEL R23, R23, RZ, P6 ;  /* 0x000000ff17177208 */ /* 0x008fde0003000000 */
[----:B------:R-:W-:Y:S01]  /*3d240*/  NOP ;  /* 0x0000000000007918 */ /* 0x000fe20000000000 */
[----:B------:R-:W-:-:S15]  /*3d250*/  NOP ;  /* 0x0000000000007918 */ /* 0x000fde0000000000 */
[----:B----4-:R-:W1:Y:S02]  /*3d260*/  DADD R20, RZ, -R26 ;  /* 0x00000000ff147229 */ /* 0x010e64000000081a */
[----:B-1----:R-:W-:Y:S01]  /*3d270*/  @P3 FSEL R23, R20, RZ, P5 ;  /* 0x000000ff14173208 */ /* 0x002fe20002800000 */
[----:B------:R-:W3:Y:S04]  /*3d280*/  LDL.LU.64 R26, [R1+0x38] ;  /* 0x00003800011a7983 */ /* 0x000ee80000300a00 */
[----:B------:R1:W-:Y:S04]  /*3d290*/  STL [R1+0x70], R23 ;  /* 0x0000701701007387 */ /* 0x0003e80000100800 */
[----:B-1----:R-:W4:Y:S01]  /*3d2a0*/  LDL.LU R23, [R1+0x110] ;  /* 0x0001100001177983 */ /* 0x002f220000300800 */
[----:B------:R-:W-:Y:S01]  /*3d2b0*/  PLOP3.LUT P3, PT, PT, PT, UP2, 0x80, 0x8 ;  /* 0x000000000008781c */ /* 0x000fe20003f6f028 */
[----:B------:R-:W-:-:S12]  /*3d2c0*/  FSEL R25, R25, RZ, P6 ;  /* 0x000000ff19197208 */ /* 0x000fd80003000000 */
[----:B------:R-:W-:-:S05]  /*3d2d0*/  @P3 FSEL R25, R21, RZ, P5 ;  /* 0x000000ff15193208 */ /* 0x000fca0002800000 */
[----:B------:R1:W-:Y:S04]  /*3d2e0*/  STL [R1+0x64], R25 ;  /* 0x0000641901007387 */ /* 0x0003e80000100800 */
[----:B-1----:R-:W3:Y:S04]  /*3d2f0*/  LDL.LU R25, [R1+0x108] ;  /* 0x0001080001197983 */ /* 0x002ee80000300800 */
[----:B------:R1:W-:Y:S02]  /*3d300*/  STL [R1+0x4c], R33 ;  /* 0x00004c2101007387 */ /* 0x0003e40000100800 */
[----:B-1----:R-:W-:-:S02]  /*3d310*/  FSEL R33, R24, RZ, P6 ;  /* 0x000000ff18217208 */ /* 0x002fc40003000000 */
[----:B------:R-:W3:Y:S01]  /*3d320*/  LDL.LU R24, [R1+0xb4] ;  /* 0x0000b40001187983 */ /* 0x000ee20000300800 */
[----:B------:R-:W-:-:S03]  /*3d330*/  PLOP3.LUT P3, PT, PT, PT, UP2, 0x80, 0x8 ;  /* 0x000000000008781c */ /* 0x000fc60003f6f028 */
[----:B------:R5:W-:-:S15]  /*3d340*/  STL [R1+0x54], R29 ;  /* 0x0000541d01007387 */ /* 0x000bde0000100800 */
[----:B------:R-:W-:-:S03]  /*3d350*/  NOP ;  /* 0x0000000000007918 */ /* 0x000fc60000000000 */
[----:B------:R1:W0:Y:S01]  /*3d360*/  DADD R20, RZ, -R34 ;  /* 0x00000000ff147229 */ /* 0x0002220000000822 */
[----:B------:R-:W-:Y:S01]  /*3d370*/  LOP3.LUT P1, RZ, R0, 0x10000000, RZ, 0xc0, !PT ;  /* 0x1000000000ff7812 */ /* 0x000fe2000782c0ff */
[----:B-1----:R-:W3:Y:S04]  /*3d380*/  LDL.LU R34, [R1+0x194] ;  /* 0x0001940001227983 */ /* 0x002ee80000300800 */
[----:B------:R-:W3:Y:S01]  /*3d390*/  LDL.LU R35, [R1+0x10a4] ;  /* 0x0010a40001237983 */ /* 0x000ee20000300800 */
[----:B-----5:R-:W-:-:S03]  /*3d3a0*/  FSEL R29, R19, RZ, P6 ;  /* 0x000000ff131d7208 */ /* 0x020fc60003000000 */
[----:B------:R-:W5:Y:S01]  /*3d3b0*/  LDL.LU R19, [R1+0xa8] ;  /* 0x0000a80001137983 */ /* 0x000f620000300800 */
[----:B0-----:R-:W-:Y:S01]  /*3d3c0*/  @P3 FSEL R33, R20, RZ, P5 ;  /* 0x000000ff14213208 */ /* 0x001fe20002800000 */
[----:B------:R-:W-:Y:S01]  /*3d3d0*/  PLOP3.LUT P3, PT, PT, PT, UP2, 0x80, 0x8 ;  /* 0x000000000008781c */ /* 0x000fe20003f6f028 */
[----:B--2---:R-:W-:-:S03]  /*3d3e0*/  ISETP.LT.AND P6, PT, R32, 0x1, P2 ;  /* 0x000000012000780c */ /* 0x004fc600017c1270 */
[----:B------:R4:W-:Y:S09]  /*3d3f0*/  STL [R1+0x48], R33 ;  /* 0x0000482101007387 */ /* 0x0009f20000100800 */
[----:B------:R-:W-:Y:S01]  /*3d400*/  @P3 FSEL R29, R21, RZ, P5 ;  /* 0x000000ff151d3208 */ /* 0x000fe20002800000 */
[----:B------:R-:W-:Y:S01]  /*3d410*/  PLOP3.LUT P3, PT, PT, PT, UP2, 0x80, 0x8 ;  /* 0x000000000008781c */ /* 0x000fe20003f6f028 */
[----:B----4-:R-:W-:-:S02]  /*3d420*/  FSEL R33, R23, RZ, P6 ;  /* 0x000000ff17217208 */ /* 0x010fc40003000000 */
[----:B------:R-:W2:-:S15]  /*3d430*/  LDL.LU R23, [R1+0x158] ;  /* 0x0001580001177983 */ /* 0x000e9e0000300800 */
[----:B------:R-:W-:-:S05]  /*3d440*/  NOP ;  /* 0x0000000000007918 */ /* 0x000fca0000000000 */
[----:B------:R-:W-:-:S15]  /*3d450*/  NOP ;  /* 0x0000000000007918 */ /* 0x000fde0000000000 */
[----:B---3--:R-:W0:Y:S02]  /*3d460*/  DADD R20, RZ, -R26 ;  /* 0x00000000ff147229 */ /* 0x008e24000000081a */
[----:B0-----:R-:W-:Y:S01]  /*3d470*/  @P3 FSEL R33, R20, RZ, P1 ;  /* 0x000000ff14213208 */ /* 0x001fe20000800000 */
[----:B------:R-:W-:Y:S01]  /*3d480*/  PLOP3.LUT P3, PT, PT, PT, UP2, 0x80, 0x8 ;  /* 0x000000000008781c */ /* 0x000fe20003f6f028 */
[----:B------:R0:W-:Y:S04]  /*3d490*/  STL [R1+0x44], R29 ;  /* 0x0000441d01007387 */ /* 0x0001e80000100800 */
[----:B------:R-:W3:Y:S04]  /*3d4a0*/  LDL.LU R26, [R1+0x2a8] ;  /* 0x0002a800011a7983 */ /* 0x000ee80000300800 */
[----:B------:R-:W4:Y:S04]  /*3d4b0*/  LDL.LU R27, [R1+0x1090] ;  /* 0x00109000011b7983 */ /* 0x000f280000300800 */
[----:B0-----:R-:W3:Y:S01]  /*3d4c0*/  LDL.LU R29, [R1+0x2b4] ;  /* 0x0002b400011d7983 */ /* 0x001ee20000300800 */
[----:B------:R-:W-:Y:S01]  /*3d4d0*/  FSEL R32, R25, RZ, P6 ;  /* 0x000000ff19207208 */ /* 0x000fe20003000000 */
[----:B------:R-:W-:-:S15]  /*3d4e0*/  @P3 FSEL R32, R21, RZ, P1 ;  /* 0x000000ff15203208 */ /* 0x000fde0000800000 */
[----:B------:R-:W-:Y:S01]  /*3d4f0*/  NOP ;  /* 0x0000000000007918 */ /* 0x000fe20000000000 */
[----:B------:R-:W-:-:S15]  /*3d500*/  NOP ;  /* 0x0000000000007918 */ /* 0x000fde0000000000 */
[----:B------:R-:W-:-:S15]  /*3d510*/  NOP ;  /* 0x0000000000007918 */ /* 0x000fde0000000000 */
[----:B------:R0:W1:Y:S01]  /*3d520*/  DADD R20, RZ, -R36 ;  /* 0x00000000ff147229 */ /* 0x0000620000000824 */
[----:B------:R-:W3:Y:S04]  /*3d530*/  LDL.LU R25, [R1+0x118] ;  /* 0x0001180001197983 */ /* 0x000ee80000300800 */
[----:B0-----:R-:W3:Y:S04]  /*3d540*/  LDL.LU R37, [R1+0x14c] ;  /* 0x00014c0001257983 */ /* 0x001ee80000300800 */
[----:B------:R-:W4:Y:S04]  /*3d550*/  LDL.LU R36, [R1+0x19c] ;  /* 0x00019c0001247983 */ /* 0x000f280000300800 */
[----:B------:R0:W-:Y:S04]  /*3d560*/  STL.64 [R1+0x10c0], R32 ;  /* 0x0010c02001007387 */ /* 0x0001e80000100a00 */
[----:B0-----:R-:W4:Y:S04]  /*3d570*/  LDL.LU R33, [R1+0x1bc] ;  /* 0x0001bc0001217983 */ /* 0x001f280000300800 */
[----:B------:R-:W4:Y:S01]  /*3d580*/  LDL.LU R32, [R1+0x1b8] ;  /* 0x0001b80001207983 */ /* 0x000f220000300800 */
[----:B------:R-:W-:Y:S01]  /*3d590*/  PLOP3.LUT P3, PT, PT, PT, UP2, 0x80, 0x8 ;  /* 0x000000000008781c */ /* 0x000fe20003f6f028 */
[----:B------:R-:W-:-:S12]  /*3d5a0*/  FSEL R24, R24, RZ, P6 ;  /* 0x000000ff18187208 */ /* 0x000fd80003000000 */
[----:B-1----:R-:W-:Y:S01]  /*3d5b0*/  @P3 FSEL R24, R20, RZ, P1 ;  /* 0x000000ff14183208 */ /* 0x002fe20000800000 */
[----:B------:R-:W-:Y:S01]  /*3d5c0*/  PLOP3.LUT P3, PT, PT, PT, UP2, 0x80, 0x8 ;  /* 0x000000000008781c */ /* 0x000fe20003f6f028 */
[----:B------:R-:W4:Y:S01]  /*3d5d0*/  LDL.LU R20, [R1+0x148] ;  /* 0x0001480001147983 */ /* 0x000f220000300800 */
[----:B-----5:R-:W-:-:S03]  /*3d5e0*/  FSEL R19, R19, RZ, P6 ;  /* 0x000000ff13137208 */ /* 0x020fc60003000000 */
[----:B------:R0:W-:Y:S08]  /*3d5f0*/  STL [R1+0x38], R24 ;  /* 0x0000381801007387 */ /* 0x0001f00000100800 */
[----:B------:R-:W-:Y:S01]  /*3d600*/  @P3 FSEL R19, R21, RZ, P1 ;  /* 0x000000ff15133208 */ /* 0x000fe20000800000 */
[----:B------:R-:W-:Y:S01]  /*3d610*/  PLOP3.LUT P3, PT, PT, PT, UP3, 0x80, 0x8 ;  /* 0x000000000008781c */ /* 0x000fe20003f6f038 */
[----:B0-----:R-:W5:Y:S01]  /*3d620*/  LDL.LU R24, [R1+0x10c] ;  /* 0x00010c0001187983 */ /* 0x001f620000300800 */
[----:B------:R-:W-:-:S03]  /*3d630*/  LOP3.LUT P5, RZ, R2, 0x2000, RZ, 0xc0, !PT ;  /* 0x0000200002ff7812 */ /* 0x000fc600078ac0ff */
[----:B------:R-:W5:Y:S08]  /*3d640*/  LDL.LU R21, [R1+0xa4] ;  /* 0x0000a40001157983 */ /* 0x000f700000300800 */
[----:B--2---:R-:W-:Y:S02]  /*3d650*/  @!P3 FSEL R10, R23, RZ, P5 ;  /* 0x000000ff170ab208 */ /* 0x004fe40002800000 */
[----:B------:R-:W2:Y:S01]  /*3d660*/  LDL.LU R23, [R1+0xb0] ;  /* 0x0000b00001177983 */ /* 0x000ea20000300800 */
[----:B------:R-:W-:Y:S01]  /*3d670*/  PLOP3.LUT P3, PT, PT, PT, UP3, 0x80, 0x8 ;  /* 0x000000000008781c */ /* 0x000fe20003f6f038 */
[----:B------:R-:W-:-:S12]  /*3d680*/  ISETP.LT.AND P1, PT, R35, 0x1, !P0 ;  /* 0x000000012300780c */ /* 0x000fd80004721270 */
[----:B---3--:R-:W-:Y:S01]  /*3d690*/  @!P3 FSEL R11, R37, RZ, P5 ;  /* 0x000000ff250bb208 */ /* 0x008fe20002800000 */
[----:B------:R-:W-:-:S04]  /*3d6a0*/  PLOP3.LUT P3, PT, PT, PT, UP3, 0x80, 0x8 ;  /* 0x000000000008781c */ /* 0x000fc80003f6f038 */
[----:B------:R0:W-:Y:S04]  /*3d6b0*/  STL.64 [R1+0x10b0], R10 ;  /* 0x0010b00a01007387 */ /* 0x0001e80000100a00 */
[----:B0-----:R-:W3:Y:S05]  /*3d6c0*/  LDL.LU R11, [R1+0x140] ;  /* 0x00014000010b7983 */ /* 0x001eea0000300800 */
[----:B----4-:R-:W-:Y:S01]  /*3d6d0*/  @!P3 FSEL R9, R36, RZ, P5 ;  /* 0x000000ff2409b208 */ /* 0x010fe20002800000 */
[----:B------:R-:W-:Y:S01]  /*3d6e0*/  PLOP3.LUT P3, PT, PT, PT, UP3, 0x80, 0x8 ;  /* 0x000000000008781c */ /* 0x000fe20003f6f038 */
[----:B------:R-:W4:-:S12]  /*3d6f0*/  LDL.LU R10, [R1+0x190] ;  /* 0x00019000010a7983 */ /* 0x000f180000300800 */
[----:B------:R-:W-:-:S05]  /*3d700*/  @!P3 FSEL R8, R34, RZ, P5 ;  /* 0x000000ff2208b208 */ /* 0x000fca0002800000 */
[----:B------:R0:W-:Y:S04]  /*3d710*/  STL.64 [R1+0x10b8], R8 ;  /* 0x0010b80801007387 */ /* 0x0001e80000100a00 */
[----:B0-----:R-:W4:Y:S04]  /*3d720*/  LDL.LU R9, [R1+0x188] ;  /* 0x0001880001097983 */ /* 0x001f280000300800 */
[----:B------:R-:W4:Y:S01]  /*3d730*/  LDL.LU R8, [R1+0x30] ;  /* 0x0000300001087983 */ /* 0x000f220000300800 */
[----:B------:R-:W-:-:S13]  /*3d740*/  PLOP3.LUT P3, PT, PT, PT, UP3, 0x80, 0x8 ;  /* 0x000000000008781c */ /* 0x000fda0003f6f038 */
[----:B------:R-:W-:Y:S01]  /*3d750*/  @!P3 FSEL R30, R33, RZ, P1 ;  /* 0x000000ff211eb208 */ /* 0x000fe20000800000 */
[----:B------:R-:W-:-:S13]  /*3d760*/  PLOP3.LUT P3, PT, PT, PT, UP3, 0x80, 0x8 ;  /* 0x000000000008781c */ /* 0x000fda0003f6f038 */
[----:B------:R-:W-:Y:S01]  /*3d770*/  @!P3 FSEL R3, R32, RZ, P1 ;  /* 0x000000ff2003b208 */ /* 0x000fe20000800000 */
[----:B------:R-:W-:-:S13]  /*3d780*/  PLOP3.LUT P3, PT, PT, PT, UP3, 0x80, 0x8 ;  /* 0x000000000008781c */ /* 0x000fda0003f6f038 */
[----:B------:R-:W-:Y:S01]  /*3d790*/  @!P3 FSEL R28, R29, RZ, P1 ;  /* 0x000000ff1d1cb208 */ /* 0x000fe20000800000 */
[----:B------:R-:W-:Y:S01]  /*3d7a0*/  PLOP3.LUT P3, PT, PT, PT, UP3, 0x80, 0x8 ;  /* 0x000000000008781c */ /* 0x000fe20003f6f038 */
[----:B------:R-:W-:-:S12]  /*3d7b0*/  ISETP.LT.AND P6, PT, R27, 0x1, P2 ;  /* 0x000000011b00780c */ /* 0x000fd800017c1270 */
[----:B------:R-:W-:Y:S01]  /*3d7c0*/  @!P3 FSEL R31, R26, RZ, P1 ;  /* 0x000000ff1a1fb208 */ /* 0x000fe20000800000 */
[----:B------:R-:W-:-:S13]  /*3d7d0*/  PLOP3.LUT P3, PT, PT, PT, UP3, 0x80, 0x8 ;  /* 0x000000000008781c */ /* 0x000fda0003f6f038 */
[----:B------:R-:W-:Y:S01]  /*3d7e0*/  @!P3 FSEL R18, R25, RZ, P6 ;  /* 0x000000ff1912b208 */ /* 0x000fe20003000000 */
[----:B------:R-:W-:-:S13]  /*3d7f0*/  PLOP3.LUT P3, PT, PT, PT, UP3, 0x80, 0x8 ;  /* 0x000000000008781c */ /* 0x000fda0003f6f038 */
[----:B-----5:R-:W-:Y:S01]  /*3d800*/  @!P3 FSEL R13, R24, RZ, P6 ;  /* 0x000000ff180db208 */ /* 0x020fe20003000000 */
[----:B------:R-:W-:Y:S01]  /*3d810*/  PLOP3.LUT P3, PT, PT, PT, UP3, 0x80, 0x8 ;  /* 0x000000000008781c */ /* 0x000fe20003f6f038 */
[----:B------:R-:W0:-:S12]  /*3d820*/  LDC.64 R24, c[0x4][0x18] ;  /* 0x01000600ff187b82 */ /* 0x000e180000000a00 */
[----:B--2---:R-:W-:Y:S01]  /*3d830*/  @!P3 FSEL R17, R23, RZ, P6 ;  /* 0x000000ff1711b208 */ /* 0x004fe20003000000 */
[----:B------:R-:W-:Y:S02]  /*3d840*/  PLOP3.LUT P3, PT, PT, PT, UP3, 0x80, 0x8 ;  /* 0x000000000008781c */ /* 0x000fe40003f6f038 */
[----:B------:R-:W-:-:S11]  /*3d850*/  LOP3.LUT P5, RZ, R2, 0x4000, RZ, 0xc0, !PT ;  /* 0x0000400002ff7812 */ /* 0x000fd600078ac0ff */
[----:B------:R-:W-:Y:S01]  /*3d860*/  @!P3 FSEL R16, R21, RZ, P6 ;  /* 0x000000ff1510b208 */ /* 0x000fe20003000000 */
[----:B------:R-:W-:-:S13]  /*3d870*/  PLOP3.LUT P3, PT, PT, PT, UP4, 0x80, 0x8 ;  /* 0x000000000008781c */ /* 0x000fda0003f6f048 */
[----:B------:R-:W-:Y:S01]  /*3d880*/  @!P3 FSEL R7, R20, RZ, P5 ;  /* 0x000000ff1407b208 */ /* 0x000fe20002800000 */
[----:B------:R-:W-:Y:S02]  /*3d890*/  PLOP3.LUT P3, PT, PT, PT, UP4, 0x80, 0x8 ;  /* 0x000000000008781c */ /* 0x000fe40003f6f048 */
[C---:B------:R-:W-:Y:S02]  /*3d8a0*/  LOP3.LUT P1, RZ, R0.reuse, 0x2000000, RZ, 0xc0, !PT ;  /* 0x0200000000ff7812 */ /* 0x040fe4000782c0ff */
[----:B------:R-:W-:Y:S01]  /*3d8b0*/  LOP3.LUT P6, RZ, R0, 0x8000000, RZ, 0xc0, !PT ;  /* 0x0800000000ff7812 */ /* 0x000fe200078cc0ff */
[----:B------:R1:W-:Y:S08]  /*3d8c0*/  STL [R1+0x40], R28 ;  /* 0x0000401c01007387 */ /* 0x0003f00000100800 */
[----:B---3--:R-:W-:Y:S01]  /*3d8d0*/  @!P3 FSEL R5, R11, RZ, P5 ;  /* 0x000000ff0b05b208 */ /* 0x008fe20002800000 */
[----:B------:R-:W-:Y:S01]  /*3d8e0*/  PLOP3.LUT P3, PT, PT, PT, UP4, 0x80, 0x8 ;  /* 0x000000000008781c */ /* 0x000fe20003f6f048 */
[----:B------:R-:W-:Y:S01]  /*3d8f0*/  HFMA2 R23, -RZ, RZ, 1.4736328125, -236.625 ;  /* 0x3de5db65ff177431 */ /* 0x000fe200000001ff */
[----:B------:R-:W2:Y:S11]  /*3d900*/  LDL.LU R11, [R1+0x130] ;  /* 0x00013000010b7983 */ /* 0x000eb60000300800 */
[----:B----4-:R-:W-:Y:S01]  /*3d910*/  @!P3 FSEL R6, R10, RZ, P5 ;  /* 0x000000ff0a06b208 */ /* 0x010fe20002800000 */
[----:B------:R-:W-:Y:S01]  /*3d920*/  PLOP3.LUT P3, PT, PT, PT, UP4, 0x80, 0x8 ;  /* 0x000000000008781c */ /* 0x000fe20003f6f048 */
[----:B------:R-:W3:-:S12]  /*3d930*/  LDL.LU R10, [R1+0xe8] ;  /* 0x0000e800010a7983 */ /* 0x000ed80000300800 */
[----:B------:R-:W-:Y:S01]  /*3d940*/  @!P3 FSEL R4, R9, RZ, P5 ;  /* 0x000000ff0904b208 */ /* 0x000fe20002800000 */
[----:B------:R-:W-:Y:S01]  /*3d950*/  PLOP3.LUT P3, PT, PT, PT, UP1, 0x80, 0x8 ;  /* 0x000000000008781c */ /* 0x000fe20003f6f018 */
[----:B------:R-:W4:Y:S01]  /*3d960*/  LDL.LU R9, [R1+0x88] ;  /* 0x0000880001097983 */ /* 0x000f220000300800 */
[----:B------:R-:W-:-:S03]  /*3d970*/  FSEL R0, R8, RZ, P1 ;  /* 0x000000ff08007208 */ /* 0x000fc60000800000 */
[----:B------:R-:W5:Y:S08]  /*3d980*/  LDL.LU R8, [R1+0xec] ;  /* 0x0000ec0001087983 */ /* 0x000f700000300800 */
[----:B------:R-:W-:Y:S01]  /*3d990*/  @!P3 FSEL R0, R22, RZ, P4 ;  /* 0x000000ff1600b208 */ /* 0x000fe20002000000 */
[----:B------:R-:W-:-:S05]  /*3d9a0*/  LOP3.LUT P3, R20, R12, 0x1, RZ, 0xc0, !PT ;  /* 0x000000010c147812 */ /* 0x000fca000786c0ff */
[----:B------:R-:W-:-:S04]  /*3d9b0*/  IMAD.SHL.U32 R20, R20, 0x8, RZ ;  /* 0x0000000814147824 */ /* 0x000fc800078e00ff */
[----:B0-----:R-:W-:-:S05]  /*3d9c0*/  IMAD.WIDE.U32 R24, R20, 0x8, R24 ;  /* 0x0000000814187825 */ /* 0x001fca00078e0018 */
[----:B------:R-:W2:Y:S04]  /*3d9d0*/  LDG.E.64.CONSTANT R26, desc[UR14][R24.64+0x8] ;  /* 0x0000080e181a7981 */ /* 0x000ea8000c1e9b00 */
[----:B-1----:R-:W3:Y:S04]  /*3d9e0*/  LDG.E.64.CONSTANT R28, desc[UR14][R24.64+0x10] ;  /* 0x0000100e181c7981 */ /* 0x002ee8000c1e9b00 */
[----:B------:R-:W3:Y:S04]  /*3d9f0*/  LDG.E.64.CONSTANT R34, desc[UR14][R24.64+0x18] ;  /* 0x0000180e18227981 */ /* 0x000ee8000c1e9b00 */
[----:B------:R-:W3:Y:S04]  /*3da00*/  LDG.E.64.CONSTANT R36, desc[UR14][R24.64+0x20] ;  /* 0x0000200e18247981 */ /* 0x000ee8000c1e9b00 */
[----:B------:R-:W3:Y:S04]  /*3da10*/  LDG.E.64.CONSTANT R32, desc[UR14][R24.64+0x28] ;  /* 0x0000280e18207981 */ /* 0x000ee8000c1e9b00 */
[----:B------:R-:W3:Y:S01]  /*3da20*/  LDG.E.64.CONSTANT R24, desc[UR14][R24.64+0x30] ;  /* 0x0000300e18187981 */ /* 0x000ee2000c1e9b00 */
[----:B------:R-:W-:Y:S01]  /*3da30*/  MOV R22, 0x79785eba ;  /* 0x79785eba00167802 */ /* 0x000fe20000000f00 */
[----:B------:R-:W-:-:S04]  /*3da40*/  FSEL R23, R23, -0.082518599927425384521, !P3 ;  /* 0xbda8ff8317177808 */ /* 0x000fc80005800000 */
[----:B------:R-:W-:Y:S01]  /*3da50*/  FSEL R22, -R22, 4.2945490664224492434e-19, !P3 ;  /* 0x20fd816416167808 */ /* 0x000fe20005800100 */
[----:B------:R-:W2:-:S15]  /*3da60*/  DMUL R20, R14, R14 ;  /* 0x0000000e0e147228 */ /* 0x000e9e0000000000 */
[----:B------:R-:W-:-:S04]  /*3da70*/  NOP ;  /* 0x0000000000007918 */ /* 0x000fc80000000000 */
[----:B------:R-:W-:-:S15]  /*3da80*/  NOP ;  /* 0x0000000000007918 */ /* 0x000fde0000000000 */
[----:B------:R-:W-:-:S15]  /*3da90*/  NOP ;  /* 0x0000000000007918 */ /* 0x000fde0000000000 */
[----:B------:R-:W-:-:S15]  /*3daa0*/  NOP ;  /* 0x0000000000007918 */ /* 0x000fde0000000000 */
[----:B--2---:R0:W3:Y:S02]  /*3dab0*/  DFMA R22, R20, R22, R26 ;  /* 0x000000161416722b */ /* 0x0040e4000000001a */
[----:B0-----:R-:W2:-:S15]  /*3dac0*/  LDL.LU.64 R26, [R1+0x58] ;  /* 0x00005800011a7983 */ /* 0x001e9e0000300a00 */
[----:B------:R-:W-:Y:S02]  /*3dad0*/  NOP ;  /* 0x0000000000007918 */ /* 0x000fe40000000000 */
[----:B------:R-:W-:-:S15]  /*3dae0*/  NOP ;  /* 0x0000000000007918 */ /* 0x000fde0000000000 */
[----:B------:R-:W-:-:S15]  /*3daf0*/  NOP ;  /* 0x0000000000007918 */ /* 0x000fde0000000000 */
[----:B------:R-:W-:-:S15]  /*3db00*/  NOP ;  /* 0x0000000000007918 */ /* 0x000fde0000000000 */
[----:B---3--:R0:W1:Y:S02]  /*3db10*/  DFMA R22, R20, R22, R28 ;  /* 0x000000161416722b */ /* 0x008064000000001c */
[----:B0-----:R-:W3:-:S15]  /*3db20*/  LDL.LU.64 R28, [R1+0x68] ;  /* 0x00006800011c7983 */ /* 0x001ede0000300a00 */
[----:B------:R-:W-:Y:S02]  /*3db30*/  NOP ;  /* 0x0000000000007918 */ /* 0x000fe40000000000 */
[----:B------:R-:W-:-:S15]  /*3db40*/  NOP ;  /* 0x0000000000007918 */ /* 0x000fde0000000000 */
[----:B------:R-:W-:-:S15]  /*3db50*/  NOP ;  /* 0x0000000000007918 */ /* 0x000fde0000000000 */
[----:B------:R-:W-:-:S15]  /*3db60*/  NOP ;  /* 0x0000000000007918 */ /* 0x000fde0000000000 */
[----:B-1----:R0:W1:Y:S02]  /*3db70*/  DFMA R22, R20, R22, R34 ;  /* 0x000000161416722b */ /* 0x0020640000000022 */
[----:B0-----:R-:W2:Y:S01]  /*3db80*/  LDL.LU R34, [R1+0xc0] ;  /* 0x0000c00001227983 */ /* 0x001ea20000300800 */
[----:B------:R-:W-:-:S03]  /*3db90*/  LOP3.LUT P5, RZ, R2, 0x20000, RZ, 0xc0, !PT ;  /* 0x0002000002ff7812 */ /* 0x000fc600078ac0ff */
[----:B------:R-:W2:-:S15]  /*3dba0*/  LDL.LU R35, [R1+0x74] ;  /* 0x0000740001237983 */ /* 0x000e9e0000300800 */
[----:B------:R-:W-:-:S13]  /*3dbb0*/  NOP ;  /* 0x0000000000007918 */ /* 0x000fda0000000000 */
[----:B------:R-:W-:-:S15]  /*3dbc0*/  NOP ;  /* 0x0000000000007918 */ /* 0x000fde0000000000 */
[----:B------:R-:W-:-:S15]  /*3dbd0*/  NOP ;  /* 0x0000000000007918 */ /* 0x000fde0000000000 */
[----:B-1----:R0:W1:Y:S01]  /*3dbe0*/  DFMA R22, R20, R22, R36 ;  /* 0x000000161416722b */ /* 0x0020620000000024 */
[----:B------:R-:W-:Y:S01]  /*3dbf0*/  LOP3.LUT R17, R17, R16, RZ, 0x3c, !PT ;  /* 0x0000001011117212 */ /* 0x000fe200078e3cff */
[----:B0-----:R-:W3:Y:S04]  /*3dc00*/  LDL.LU R36, [R1+0x44] ;  /* 0x0000440001247983 */ /* 0x001ee80000300800 */
[----:B------:R-:W3:-:S15]  /*3dc10*/  LDL.LU R37, [R1+0x48] ;  /* 0x0000480001257983 */ /* 0x000ede0000300800 */
[----:B------:R-:W-:-:S13]  /*3dc20*/  NOP ;  /* 0x0000000000007918 */ /* 0x000fda0000000000 */
[----:B------:R-:W-:-:S15]  /*3dc30*/  NOP ;  /* 0x0000000000007918 */ /* 0x000fde0000000000 */
[----:B------:R-:W-:-:S15]  /*3dc40*/  NOP ;  /* 0x0000000000007918 */ /* 0x000fde0000000000 */
[----:B-1----:R0:W1:Y:S02]  /*3dc50*/  DFMA R22, R20, R22, R32 ;  /* 0x000000161416722b */ /* 0x0020640000000020 */
[----:B0-----:R-:W3:-:S15]  /*3dc60*/  LDL.LU.64 R32, [R1+0x10c0] ;  /* 0x0010c00001207983 */ /* 0x001ede0000300a00 */
[----:B------:R-:W-:Y:S02]  /*3dc70*/  NOP ;  /* 0x0000000000007918 */ /* 0x000fe40000000000 */
[----:B------:R-:W-:-:S15]  /*3dc80*/  NOP ;  /* 0x0000000000007918 */ /* 0x000fde0000000000 */
[----:B------:R-:W-:-:S15]  /*3dc90*/  NOP ;  /* 0x0000000000007918 */ /* 0x000fde0000000000 */
[----:B------:R-:W-:-:S15]  /*3dca0*/  NOP ;  /* 0x0000000000007918 */ /* 0x000fde0000000000 */
[----:B-1----:R0:W1:Y:S02]  /*3dcb0*/  DFMA R22, R20, R22, R24 ;  /* 0x000000161416722b */ /* 0x0020640000000018 */
[----:B0-----:R-:W3:-:S15]  /*3dcc0*/  LDL.LU R25, [R1+0x1094] ;  /* 0x0010940001197983 */ /* 0x001ede0000300800 */
[----:B------:R-:W-:Y:S02]  /*3dcd0*/  NOP ;  /* 0x0000000000007918 */ /* 0x000fe40000000000 */
[----:B------:R-:W-:-:S15]  /*3dce0*/  NOP ;  /* 0x0000000000007918 */ /* 0x000fde0000000000 */
[----:B------:R-:W-:-:S15]  /*3dcf0*/  NOP ;  /* 0x0000000000007918 */ /* 0x000fde0000000000 */
[----:B------:R-:W-:-:S15]  /*3dd00*/  NOP ;  /* 0x0000000000007918 */ /* 0x000fde0000000000 */
[----:B-1----:R-:W-:-:S15]  /*3dd10*/  DFMA R14, R22, R14, R14 ;  /* 0x0000000e160e722b */ /* 0x002fde000000000e */
[----:B------:R-:W-:-:S04]  /*3dd20*/  NOP ;  /* 0x0000000000007918 */ /* 0x000fc80000000000 */
[----:B------:R-:W-:-:S15]  /*3dd30*/  NOP ;  /* 0x0000000000007918 */ /* 0x000fde0000000000 */
[----:B------:R-:W-:-:S15]  /*3dd40*/  NOP ;  /* 0x0000000000007918 */ /* 0x000fde0000000000 */
[----:B------:R-:W-:-:S15]  /*3dd50*/  NOP ;  /* 0x0000000000007918 */ /* 0x000fde0000000000 */
[----:B------:R0:W1:Y:S02]  /*3dd60*/  DFMA R20, R20, R22, 1 ;  /* 0x3ff000001414742b */ /* 0x0000640000000016 */
[----:B0-----:R-:W-:Y:S02]  /*3dd70*/  FSEL R22, R10, RZ, P1 ;  /* 0x000000ff0a167208 */ /* 0x001fe40000800000 */
[----:B------:R-:W3:Y:S01]  /*3dd80*/  LDL.LU R10, [R1+0x138] ;  /* 0x00013800010a7983 */ /* 0x000ee20000300800 */
[----:B-1----:R-:W-:Y:S01]  /*3dd90*/  FSEL R14, R14, R20, !P3 ;  /* 0x000000140e0e7208 */ /* 0x002fe20005800000 */
[----:B------:R-:W-:Y:S01]  /*3dda0*/  FSEL R15, R15, R21, !P3 ;  /* 0x000000150f0f7208 */ /* 0x000fe20005800000 */
[----:B------:R-:W-:-:S13]  /*3ddb0*/  PLOP3.LUT P3, PT, PT, PT, UP1, 0x80, 0x8 ;  /* 0x000000000008781c */ /* 0x000fda0003f6f018 */
[----:B----4-:R-:W-:Y:S01]  /*3ddc0*/  @!P3 FSEL R22, R9, RZ, P4 ;  /* 0x000000ff0916b208 */ /* 0x010fe20002000000 */
[----:B------:R-:W-:Y:S01]  /*3ddd0*/  LOP3.LUT P3, RZ, R12, 0x2, RZ, 0xc0, !PT ;  /* 0x000000020cff7812 */ /* 0x000fe2000786c0ff */
[----:B------:R-:W4:Y:S01]  /*3dde0*/  LDL.LU R9, [R1+0x12c] ;  /* 0x00012c0001097983 */ /* 0x000f220000300800 */
[----:B-----5:R-:W-:Y:S01]  /*3ddf0*/  FSEL R24, R8, RZ, P1 ;  /* 0x000000ff08187208 */ /* 0x020fe20000800000 */
[----:B--2---:R-:W-:Y:S02]  /*3de00*/  FSEL R23, R34, RZ, P1 ;  /* 0x000000ff22177208 */ /* 0x004fe40000800000 */
[----:B------:R-:W2:Y:S01]  /*3de10*/  LDL.LU R8, [R1+0x109c] ;  /* 0x00109c0001087983 */ /* 0x000ea20000300800 */
[----:B------:R-:W-:-:S03]  /*3de20*/  LOP3.LUT R16, R17, R16, RZ, 0x3c, !PT ;  /* 0x0000001011107212 */ /* 0x000fc600078e3cff */
[----:B------:R-:W5:-:S15]  /*3de30*/  LDL.LU R34, [R1+0x40] ;  /* 0x0000400001227983 */ /* 0x000f5e0000300800 */
[----:B------:R-:W-:-:S04]  /*3de40*/  NOP ;  /* 0x0000000000007918 */ /* 0x000fc80000000000 */
[----:B------:R-:W-:-:S15]  /*3de50*/  NOP ;  /* 0x0000000000007918 */ /* 0x000fde0000000000 */
[----:B------:R-:W0:Y:S02]  /*3de60*/  DFMA R20, R14, -1, RZ ;  /* 0xbff000000e14782b */ /* 0x000e2400000000ff */
[----:B0-----:R-:W-:Y:S01]  /*3de70*/  FSEL R12, R14, R20, !P3 ;  /* 0x000000140e0c7208 */ /* 0x001fe20005800000 */
[----:B------:R-:W-:Y:S01]  /*3de80*/  FSEL R14, R15, R21, !P3 ;  /* 0x000000150f0e7208 */ /* 0x000fe20005800000 */
[----:B------:R-:W-:Y:S01]  /*3de90*/  PLOP3.LUT P3, PT, PT, PT, UP1, 0x80, 0x8 ;  /* 0x000000000008781c */ /* 0x000fe20003f6f018 */
[----:B------:R-:W5:Y:S04]  /*3dea0*/  LDL.LU R20, [R1+0x258] ;  /* 0x0002580001147983 */ /* 0x000f680000300800 */
[----:B------:R-:W5:Y:S08]  /*3deb0*/  LDL.LU R21, [R1+0x250] ;  /* 0x0002500001157983 */ /* 0x000f700000300800 */
[----:B------:R-:W-:Y:S01]  /*3dec0*/  @!P3 FSEL R24, R12, RZ, P4 ;  /* 0x000000ff0c18b208 */ /* 0x000fe20002000000 */
[----:B------:R-:W-:Y:S01]  /*3ded0*/  PLOP3.LUT P3, PT, PT, PT, UP1, 0x80, 0x8 ;  /* 0x000000000008781c */ /* 0x000fe20003f6f018 */
[----:B------:R-:W5:-:S12]  /*3dee0*/  LDL.LU R12, [R1+0x2ac] ;  /* 0x0002ac00010c7983 */ /* 0x000f580000300800 */
[----:B------:R-:W-:Y:S01]  /*3def0*/  @!P3 FSEL R23, R14, RZ, P4 ;  /* 0x000000ff0e17b208 */ /* 0x000fe20002000000 */
[----:B------:R-:W-:-:S15]  /*3df00*/  PLOP3.LUT P3, PT, PT, PT, UP0, 0x80, 0x8 ;  /* 0x000000000008781c */ /* 0x000fde0003f6f008 */
[----:B------:R-:W-:Y:S02]  /*3df10*/  NOP ;  /* 0x0000000000007918 */ /* 0x000fe40000000000 */
[----:B------:R-:W-:-:S15]  /*3df20*/  NOP ;  /* 0x0000000000007918 */ /* 0x000fde0000000000 */
[----:B---3--:R-:W0:Y:S02]  /*3df30*/  DADD R14, RZ, -R28 ;  /* 0x00000000ff0e7229 */ /* 0x008e24000000081c */
[----:B0-----:R-:W-:Y:S01]  /*3df40*/  @P3 FSEL R0, R14, RZ, P6 ;  /* 0x000000ff0e003208 */ /* 0x001fe20003000000 */
[----:B------:R-:W-:Y:S01]  /*3df50*/  PLOP3.LUT P3, PT, PT, PT, UP0, 0x80, 0x8 ;  /* 0x000000000008781c */ /* 0x000fe20003f6f008 */
[----:B------:R-:W3:Y:S04]  /*3df60*/  LDL.LU R29, [R1+0x230] ;  /* 0x00023000011d7983 */ /* 0x000ee80000300800 */
[----:B------:R-:W3:Y:S08]  /*3df70*/  LDL.LU R28, [R1+0x1d4] ;  /* 0x0001d400011c7983 */ /* 0x000ef00000300800 */
[----:B------:R-:W-:Y:S01]  /*3df80*/  @P3 FSEL R22, R15, RZ, P6 ;  /* 0x000000ff0f163208 */ /* 0x000fe20003000000 */
[----:B------:R-:W-:-:S15]  /*3df90*/  PLOP3.LUT P3, PT, PT, PT, UP0, 0x80, 0x8 ;  /* 0x000000000008781c */ /* 0x000fde0003f6f008 */
[----:B------:R-:W-:Y:S02]  /*3dfa0*/  NOP ;  /* 0x0000000000007918 */ /* 0x000fe40000000000 */
[----:B------:R-:W-:-:S15]  /*3dfb0*/  NOP ;  /* 0x0000000000007918 */ /* 0x000fde0000000000 */
[----:B------:R-:W-:-:S15]  /*3dfc0*/  NOP ;  /* 0x0000000000007918 */ /* 0x000fde0000000000 */
[----:B------:R-:W0:Y:S02]  /*3dfd0*/  DADD R14, RZ, -R26 ;  /* 0x00000000ff0e7229 */ /* 0x000e24000000081a */
[----:B0-----:R-:W-:Y:S01]  /*3dfe0*/  @P3 FSEL R24, R14, RZ, P6 ;  /* 0x000000ff0e183208 */ /* 0x001fe20003000000 */
[----:B------:R-:W-:Y:S01]  /*3dff0*/  PLOP3.LUT P3, PT, PT, PT, UP0, 0x80, 0x8 ;  /* 0x000000000008781c */ /* 0x000fe20003f6f008 */
[----:B------:R-:W3:Y:S01]  /*3e000*/  LDL.LU.64 R26, [R1+0x80] ;  /* 0x00008000011a7983 */ /* 0x000ee20000300a00 */
[----:B------:R-:W-:-:S03]  /*3e010*/  ISETP.LT.AND P1, PT, R25, 0x1, P2 ;  /* 0x000000011900780c */ /* 0x000fc60001721270 */
[----:B------:R-:W3:Y:S08]  /*3e020*/  LDL.LU R25, [R1+0x10a8] ;  /* 0x0010a80001197983 */ /* 0x000ef00000300800 */
[----:B------:R-:W-:Y:S01]  /*3e030*/  @P3 FSEL R23, R15, RZ, P6 ;  /* 0x000000ff0f173208 */ /* 0x000fe20003000000 */
[----:B------:R-:W-:Y:S01]  /*3e040*/  PLOP3.LUT P3, PT, PT, PT, UP4, 0x80, 0x8 ;  /* 0x000000000008781c */ /* 0x000fe20003f6f048 */
[----:B------:R-:W3:-:S12]  /*3e050*/  LDL.LU.64 R14, [R1+0x178] ;  /* 0x00017800010e7983 */ /* 0x000ed80000300a00 */
[----:B------:R-:W-:Y:S02]  /*3e060*/  @!P3 FSEL R0, R10, RZ, P1 ;  /* 0x000000ff0a00b208 */ /* 0x000fe40000800000 */
[----:B------:R-:W3:Y:S01]  /*3e070*/  LDL.LU R10, [R1+0x128] ;  /* 0x00012800010a7983 */ /* 0x000ee20000300800 */
[----:B------:R-:W-:-:S13]  /*3e080*/  PLOP3.LUT P3, PT, PT, PT, UP4, 0x80, 0x8 ;  /* 0x000000000008781c */ /* 0x000fda0003f6f048 */
[----:B------:R-:W-:Y:S01]  /*3e090*/  @!P3 FSEL R22, R11, RZ, P1 ;  /* 0x000000ff0b16b208 */ /* 0x000fe20000800000 */
[----:B------:R-:W-:Y:S01]  /*3e0a0*/  PLOP3.LUT P3, PT, PT, PT, UP4, 0x80, 0x8 ;  /* 0x000000000008781c */ /* 0x000fe20003f6f048 */
[----:B------:R-:W3:-:S12]  /*3e0b0*/  LDL.LU R11, [R1+0x38] ;  /* 0x00003800010b7983 */ /* 0x000ed80000300800 */
[----:B----4-:R-:W-:Y:S01]  /*3e0c0*/  @!P3 FSEL R24, R9, RZ, P1 ;  /* 0x000000ff0918b208 */ /* 0x010fe20000800000 */
[----:B------:R-:W-:Y:S01]  /*3e0d0*/  PLOP3.LUT P3, PT, PT, PT, UP4, 0x80, 0x8 ;  /* 0x000000000008781c */ /* 0x000fe20003f6f048 */
[----:B--2---:R-:W-:Y:S02]  /*3e0e0*/  ISETP.GT.AND P4, PT, R8, 0x2, !P0 ;  /* 0x000000020800780c */ /* 0x004fe40004784270 */
[----:B------:R-:W2:Y:S01]  /*3e0f0*/  LDL.LU.64 R8, [R1+0x78] ;  /* 0x0000780001087983 */ /* 0x000ea20000300a00 */
[----:B------:R-:W-:Y:S01]  /*3e100*/  LOP3.LUT P6, RZ, R2, 0x40000, RZ, 0xc0, !PT ;  /* 0x0004000002ff7812 */ /* 0x000fe200078cc0ff */
[----:B-----5:R-:W-:-:S08]  /*3e110*/  FSEL R20, R20, RZ, P5 ;  /* 0x000000ff14147208 */ /* 0x020fd00002800000 */
[----:B---3--:R-:W-:Y:S02]  /*3e120*/  @!P3 FSEL R23, R10, RZ, P1 ;  /* 0x000000ff0a17b208 */ /* 0x008fe40000800000 */
[----:B------:R-:W3:Y:S01]  /*3e130*/  LDL.LU R10, [R1+0x2a0] ;  /* 0x0002a000010a7983 */ /* 0x000ee20000300800 */
[----:B------:R-:W-:-:S13]  /*3e140*/  PLOP3.LUT P3, PT, PT, PT, UP1, 0x80, 0x8 ;  /* 0x000000000008781c */ /* 0x000fda0003f6f018 */
[----:B------:R-:W-:Y:S01]  /*3e150*/  @!P3 FSEL R20, R29, RZ, P4 ;  /* 0x000000ff1d14b208 */ /* 0x000fe20002000000 */
[----:B------:R-:W-:Y:S01]  /*3e160*/  PLOP3.LUT P3, PT, PT, PT, UP1, 0x80, 0x8 ;  /* 0x000000000008781c */ /* 0x000fe20003f6f018 */
[----:B------:R-:W-:Y:S01]  /*3e170*/  FSEL R21, R21, RZ, P5 ;  /* 0x000000ff15157208 */ /* 0x000fe20002800000 */
[----:B------:R-:W0:Y:S01]  /*3e180*/  DADD R14, RZ, -R14 ;  /* 0x00000000ff0e7229 */ /* 0x000e22000000080e */
[----:B------:R-:W-:Y:S01]  /*3e190*/  LOP3.LUT R17, R17, R16, RZ, 0x3c, !PT ;  /* 0x0000001011117212 */ /* 0x000fe200078e3cff */
[----:B------:R-:W4:Y:S09]  /*3e1a0*/  LDL.LU R29, [R1+0x70] ;  /* 0x00007000011d7983 */ /* 0x000f320000300800 */
[----:B------:R-:W-:Y:S01]  /*3e1b0*/  @!P3 FSEL R21, R28, RZ, P4 ;  /* 0x000000ff1c15b208 */ /* 0x000fe20002000000 */
[----:B------:R-:W-:-:S13]  /*3e1c0*/  PLOP3.LUT P3, PT, PT, PT, UP0, 0x80, 0x8 ;  /* 0x000000000008781c */ /* 0x000fda0003f6f008 */
[----:B0-----:R-:W-:Y:S01]  /*3e1d0*/  @P3 FSEL R20, R14, RZ, P6 ;  /* 0x000000ff0e143208 */ /* 0x001fe20003000000 */
[----:B------:R-:W-:Y:S01]  /*3e1e0*/  PLOP3.LUT P3, PT, PT, PT, UP0, 0x80, 0x8 ;  /* 0x000000000008781c */ /* 0x000fe20003f6f008 */
[----:B------:R-:W-:-:S12]  /*3e1f0*/  ISETP.LT.AND P5, PT, R25, 0x1, !P0 ;  /* 0x000000011900780c */ /* 0x000fd800047a1270 */
[----:B------:R-:W-:Y:S01]  /*3e200*/  @P3 FSEL R21, R15, RZ, P6 ;  /* 0x000000ff0f153208 */ /* 0x000fe20003000000 */
[----:B------:R-:W-:-:S15]  /*3e210*/  PLOP3.LUT P3, PT, PT, PT, UP4, 0x80, 0x8 ;  /* 0x000000000008781c */ /* 0x000fde0003f6f048 */
[----:B------:R-:W-:-:S09]  /*3e220*/  NOP ;  /* 0x0000000000007918 */ /* 0x000fd20000000000 */
[----:B--2---:R0:W-:Y:S01]  /*3e230*/  F2F.F32.F64 R14, R8 ;  /* 0x00000008000e7310 */ /* 0x0041e20000301000 */
[----:B------:R-:W-:Y:S01]  /*3e240*/  LOP3.LUT R33, R33, R32, RZ, 0x3c, !PT ;  /* 0x0000002021217212 */ /* 0x000fe200078e3cff */
[----:B0-----:R-:W2:Y:S01]  /*3e250*/  LDL.LU.64 R8, [R1+0x100] ;  /* 0x0001000001087983 */ /* 0x001ea20000300a00 */
[----:B------:R-:W-:-:S03]  /*3e260*/  ISETP.NE.AND P1, PT, R35, RZ, PT ;  /* 0x000000ff2300720c */ /* 0x000fc60003f25270 */
[----:B------:R-:W5:Y:S01]  /*3e270*/  LDL.LU R15, [R1+0x60] ;  /* 0x00006000010f7983 */ /* 0x000f620000300800 */
[----:B------:R-:W-:Y:S01]  /*3e280*/  @!P3 FSEL R20, R12, RZ, P5 ;  /* 0x000000ff0c14b208 */ /* 0x000fe20002800000 */
[----:B------:R-:W-:Y:S02]  /*3e290*/  PLOP3.LUT P3, PT, PT, PT, UP4, 0x80, 0x8 ;  /* 0x000000000008781c */ /* 0x000fe40003f6f048 */
[----:B------:R-:W2:Y:S01]  /*3e2a0*/  LDL.LU R35, [R1+0x64] ;  /* 0x0000640001237983 */ /* 0x000ea20000300800 */
[----:B------:R-:W-:-:S15]  /*3e2b0*/  MOV R12, R18 ;  /* 0x00000012000c7202 */ /* 0x000fde0000000f00 */
[----:B------:R-:W-:-:S08]  /*3e2c0*/  NOP ;  /* 0x0000000000007918 */ /* 0x000fd00000000000 */
[----:B------:R-:W-:-:S15]  /*3e2d0*/  NOP ;  /* 0x0000000000007918 */ /* 0x000fde0000000000 */
[----:B------:R-:W-:-:S15]  /*3e2e0*/  NOP ;  /* 0x0000000000007918 */ /* 0x000fde0000000000 */
[----:B------:R0:W-:Y:S02]  /*3e2f0*/  F2F.F32.F64 R28, R12 ;  /* 0x0000000c001c7310 */ /* 0x0001e40000301000 */
[----:B0-----:R-:W-:Y:S01]  /*3e300*/  MOV R12, R11 ;  /* 0x0000000b000c7202 */ /* 0x001fe20000000f00 */
[----:B------:R-:W-:Y:S01]  /*3e310*/  MOV R13, R19 ;  /* 0x00000013000d7202 */ /* 0x000fe20000000f00 */
[----:B------:R-:W-:Y:S01]  /*3e320*/  LOP3.LUT R32, R33, R32, RZ, 0x3c, !PT ;  /* 0x0000002021207212 */ /* 0x000fe200078e3cff */
[----:B------:R-:W2:Y:S01]  /*3e330*/  LDL.LU R19, [R1+0x50] ;  /* 0x0000500001137983 */ /* 0x000ea20000300800 */
[----:B---3--:R-:W-:Y:S01]  /*3e340*/  @!P3 FSEL R21, R10, RZ, P5 ;  /* 0x000000ff0a15b208 */ /* 0x008fe20002800000 */
[----:B------:R-:W-:Y:S02]  /*3e350*/  LOP3.LUT P3, RZ, R2, 0x20000, RZ, 0xc0, !PT ;  /* 0x0002000002ff7812 */ /* 0x000fe4000786c0ff */
[----:B------:R-:W3:-:S15]  /*3e360*/  LDL.LU.64 R10, [R1+0x1c0] ;  /* 0x0001c000010a7983 */ /* 0x000ede0000300a00 */
[----:B------:R-:W-:-:S10]  /*3e370*/  NOP ;  /* 0x0000000000007918 */ /* 0x000fd40000000000 */
[----:B------:R-:W-:-:S15]  /*3e380*/  NOP ;  /* 0x0000000000007918 */ /* 0x000fde0000000000 */
[----:B------:R-:W-:-:S15]  /*3e390*/  NOP ;  /* 0x0000000000007918 */ /* 0x000fde0000000000 */
[----:B------:R-:W-:-:S15]  /*3e3a0*/  F2F.F32.F64 R2, R26 ;  /* 0x0000001a00027310 */ /* 0x000fde0000301000 */
[----:B------:R-:W-:-:S04]  /*3e3b0*/  NOP ;  /* 0x0000000000007918 */ /* 0x000fc80000000000 */
[----:B------:R-:W-:-:S15]  /*3e3c0*/  NOP ;  /* 0x0000000000007918 */ /* 0x000fde0000000000 */
[----:B------:R-:W-:-:S15]  /*3e3d0*/  NOP ;  /* 0x0000000000007918 */ /* 0x000fde0000000000 */
[----:B------:R-:W-:-:S15]  /*3e3e0*/  NOP ;  /* 0x0000000000007918 */ /* 0x000fde0000000000 */
[----:B------:R0:W-:Y:S02]  /*3e3f0*/  F2F.F32.F64 R27, R12 ;  /* 0x0000000c001b7310 */ /* 0x0001e40000301000 */
[----:B0-----:R-:W-:Y:S01]  /*3e400*/  MOV R12, R0 ;  /* 0x00000000000c7202 */ /* 0x001fe20000000f00 */
[----:B------:R-:W-:-:S15]  /*3e410*/  MOV R13, R22 ;  /* 0x00000016000d7202 */ /* 0x000fde0000000f00 */
[----:B------:R-:W-:Y:S01]  /*3e420*/  NOP ;  /* 0x0000000000007918 */ /* 0x000fe20000000000 */
[----:B------:R-:W-:-:S15]  /*3e430*/  NOP ;  /* 0x0000000000007918 */ /* 0x000fde0000000000 */
[----:B------:R-:W-:-:S15]  /*3e440*/  NOP ;  /* 0x0000000000007918 */ /* 0x000fde0000000000 */
[----:B------:R-:W-:-:S15]  /*3e450*/  NOP ;  /* 0x0000000000007918 */ /* 0x000fde0000000000 */
[----:B------:R0:W-:Y:S02]  /*3e460*/  F2F.F32.F64 R0, R12 ;  /* 0x0000000c00007310 */ /* 0x0001e40000301000 */
[----:B0-----:R-:W3:Y:S01]  /*3e470*/  LDL.LU.64 R12, [R1+0x120] ;  /* 0x00012000010c7983 */ /* 0x001ee20000300a00 */
[----:B------:R-:W-:-:S15]  /*3e480*/  LOP3.LUT R33, R33, R32, RZ, 0x3c, !PT ;  /* 0x0000002021217212 */ /* 0x000fde00078e3cff */
[----:B------:R-:W-:Y:S01]  /*3e490*/  NOP ;  /* 0x0000000000007918 */ /* 0x000fe20000000000 */
[----:B------:R-:W-:-:S15]  /*3e4a0*/  NOP ;  /* 0x0000000000007918 */ /* 0x000fde0000000000 */
[----:B------:R-:W-:-:S15]  /*3e4b0*/  NOP ;  /* 0x0000000000007918 */ /* 0x000fde0000000000 */
[----:B------:R-:W-:-:S15]  /*3e4c0*/  NOP ;  /* 0x0000000000007918 */ /* 0x000fde0000000000 */
[----:B------:R0:W-:Y:S01]  /*3e4d0*/  F2F.F32.F64 R26, R16 ;  /* 0x00000010001a7310 */ /* 0x0001e20000301000 */
[----:B------:R-:W-:Y:S01]  /*3e4e0*/  MOV R25, R23 ;  /* 0x0000001700197202 */ /* 0x000fe20000000f00 */
[----:B0-----:R-:W4:Y:S04]  /*3e4f0*/  LDL.LU R17, [R1+0x4c] ;  /* 0x00004c0001117983 */ /* 0x001f280000300800 */
[----:B------:R-:W4:-:S15]  /*3e500*/  LDL.LU.64 R22, [R1+0x1a0] ;  /* 0x0001a00001167983 */ /* 0x000f1e0000300a00 */
[----:B------:R-:W-:-:S13]  /*3e510*/  NOP ;  /* 0x0000000000007918 */ /* 0x000fda0000000000 */
[----:B------:R-:W-:-:S15]  /*3e520*/  NOP ;  /* 0x0000000000007918 */ /* 0x000fde0000000000 */
[----:B------:R-:W-:-:S15]  /*3e530*/  NOP ;  /* 0x0000000000007918 */ /* 0x000fde0000000000 */
[----:B--2---:R0:W-:Y:S02]  /*3e540*/  F2F.F32.F64 R16, R8 ;  /* 0x0000000800107310 */ /* 0x0041e40000301000 */
[----:B0-----:R-:W2:-:S15]  /*3e550*/  LDL.LU.64 R8, [R1+0x10b8] ;  /* 0x0010b80001087983 */ /* 0x001e9e0000300a00 */
[----:B------:R-:W-:Y:S02]  /*3e560*/  NOP ;  /* 0x0000000000007918 */ /* 0x000fe40000000000 */
[----:B------:R-:W-:-:S15]  /*3e570*/  NOP ;  /* 0x0000000000007918 */ /* 0x000fde0000000000 */
[----:B------:R-:W-:-:S15]  /*3e580*/  NOP ;  /* 0x0000000000007918 */ /* 0x000fde0000000000 */
[----:B------:R-:W-:-:S15]  /*3e590*/  NOP ;  /* 0x0000000000007918 */ /* 0x000fde0000000000 */
[----:B------:R0:W-:Y:S02]  /*3e5a0*/  F2F.F32.F64 R32, R32 ;  /* 0x0000002000207310 */ /* 0x0001e40000301000 */
[----:B0-----:R-:W4:-:S15]  /*3e5b0*/  LDL.LU R33, [R1+0x54] ;  /* 0x0000540001217983 */ /* 0x001f1e0000300800 */
[----:B------:R-:W-:Y:S02]  /*3e5c0*/  NOP ;  /* 0x0000000000007918 */ /* 0x000fe40000000000 */
[----:B------:R-:W-:-:S15]  /*3e5d0*/  NOP ;  /* 0x0000000000007918 */ /* 0x000fde0000000000 */
[----:B------:R-:W-:-:S15]  /*3e5e0*/  NOP ;  /* 0x0000000000007918 */ /* 0x000fde0000000000 */
[----:B------:R-:W-:-:S15]  /*3e5f0*/  NOP ;  /* 0x0000000000007918 */ /* 0x000fde0000000000 */
[----:B---3--:R-:W0:Y:S02]  /*3e600*/  F2F.F32.F64 R12, R12 ;  /* 0x0000000c000c7310 */ /* 0x008e240000301000 */
[----:B0-----:R-:W-:Y:S01]  /*3e610*/  @P1 FSEL R12, R2, RZ, P2 ;  /* 0x000000ff020c1208 */ /* 0x001fe20001000000 */
[----:B------:R-:W-:Y:S01]  /*3e620*/  @P1 FSEL R16, R14, RZ, P2 ;  /* 0x000000ff0e101208 */ /* 0x000fe20001000000 */
[----:B------:R-:W3:-:S15]  /*3e630*/  LDL.LU R2, [R1+0x220] ;  /* 0x0002200001027983 */ /* 0x000ede0000300800 */
[----:B------:R-:W-:-:S15]  /*3e640*/  NOP ;  /* 0x0000000000007918 */ /* 0x000fde0000000000 */
[----:B------:R-:W-:-:S15]  /*3e650*/  NOP ;  /* 0x0000000000007918 */ /* 0x000fde0000000000 */
[----:B------:R-:W-:-:S15]  /*3e660*/  NOP ;  /* 0x0000000000007918 */ /* 0x000fde0000000000 */
[----:B------:R0:W-:Y:S02]  /*3e670*/  @!P0 F2F.F32.F64 R12, R10 ;  /* 0x0000000a000c8310 */ /* 0x0001e40000301000 */
[----:B0-----:R-:W3:Y:S01]  /*3e680*/  LDL.LU.64 R10, [R1+0x10b0] ;  /* 0x0010b000010a7983 */ /* 0x001ee20000300a00 */
[----:B--2---:R-:W-:-:S04]  /*3e690*/  LOP3.LUT R9, R9, R8, RZ, 0x3c, !PT ;  /* 0x0000000809097212 */ /* 0x004fc800078e3cff */
[----:B------:R-:W-:-:S04]  /*3e6a0*/  LOP3.LUT R8, R9, R8, RZ, 0x3c, !PT ;  /* 0x0000000809087212 */ /* 0x000fc800078e3cff */
[----:B------:R-:W-:-:S15]  /*3e6b0*/  LOP3.LUT R9, R9, R8, RZ, 0x3c, !PT ;  /* 0x0000000809097212 */ /* 0x000fde00078e3cff */
[----:B------:R-:W-:-:S08]  /*3e6c0*/  NOP ;  /* 0x0000000000007918 */ /* 0x000fd00000000000 */
[----:B------:R-:W-:-:S15]  /*3e6d0*/  NOP ;  /* 0x0000000000007918 */ /* 0x000fde0000000000 */
[----:B------:R-:W-:-:S15]  /*3e6e0*/  NOP ;  /* 0x0000000000007918 */ /* 0x000fde0000000000 */
[----:B------:R5:W-:Y:S02]  /*3e6f0*/  F2F.F32.F64 R14, R8 ;  /* 0x00000008000e7310 */ /* 0x000be40000301000 */
[----:B-----5:R-:W-:Y:S01]  /*3e700*/  MOV R8, R15 ;  /* 0x0000000f00087202 */ /* 0x020fe20000000f00 */
[----:B----4-:R-:W-:-:S15]  /*3e710*/  MOV R9, R33 ;  /* 0x0000002100097202 */ /* 0x010fde0000000f00 */
[----:B------:R-:W-:Y:S01]  /*3e720*/  NOP ;  /* 0x0000000000007918 */ /* 0x000fe20000000000 */
[----:B------:R-:W-:-:S15]  /*3e730*/  NOP ;  /* 0x0000000000007918 */ /* 0x000fde0000000000 */
[----:B------:R-:W-:-:S15]  /*3e740*/  NOP ;  /* 0x0000000000007918 */ /* 0x000fde0000000000 */
[----:B------:R-:W-:-:S15]  /*3e750*/  NOP ;  /* 0x0000000000007918 */ /* 0x000fde0000000000 */
[----:B------:R0:W1:Y:S02]  /*3e760*/  F2F.F32.F64 R13, R8 ;  /* 0x00000008000d7310 */ /* 0x0000640000301000 */
[----:B0-----:R-:W-:Y:S01]  /*3e770*/  MOV R8, R7 ;  /* 0x0000000700087202 */ /* 0x001fe20000000f00 */
[----:B------:R-:W-:Y:S01]  /*3e780*/  MOV R9, R5 ;  /* 0x0000000500097202 */ /* 0x000fe20000000f00 */
[----:B------:R-:W2:Y:S01]  /*3e790*/  LDL.LU R7, [R1+0x240] ;  /* 0x0002400001077983 */ /* 0x000ea20000300800 */
[----:B------:R-:W-:Y:S01]  /*3e7a0*/  MOV R5, R4 ;  /* 0x0000000400057202 */ /* 0x000fe20000000f00 */
[----:B------:R-:W-:Y:S02]  /*3e7b0*/  MOV R4, R6 ;  /* 0x0000000600047202 */ /* 0x000fe40000000f00 */
[----:B------:R-:W4:-:S15]  /*3e7c0*/  LDL.LU R6, [R1+0x228] ;  /* 0x0002280001067983 */ /* 0x000f1e0000300800 */
[----:B------:R-:W-:-:S11]  /*3e7d0*/  NOP ;  /* 0x0000000000007918 */ /* 0x000fd60000000000 */
[----:B------:R-:W-:-:S15]  /*3e7e0*/  NOP ;  /* 0x0000000000007918 */ /* 0x000fde0000000000 */
[----:B------:R-:W-:-:S15]  /*3e7f0*/  NOP ;  /* 0x0000000000007918 */ /* 0x000fde0000000000 */
[----:B------:R0:W-:Y:S02]  /*3e800*/  @!P0 F2F.F32.F64 R16, R22 ;  /* 0x0000001600108310 */ /* 0x0001e40000301000 */
[----:B0-----:R-:W5:-:S15]  /*3e810*/  LDL.LU.64 R22, [R1+0x168] ;  /* 0x0001680001167983 */ /* 0x001f5e0000300a00 */
[----:B------:R-:W-:Y:S02]  /*3e820*/  NOP ;  /* 0x0000000000007918 */ /* 0x000fe40000000000 */
[----:B------:R-:W-:-:S15]  /*3e830*/  NOP ;  /* 0x0000000000007918 */ /* 0x000fde0000000000 */
[----:B------:R-:W-:-:S15]  /*3e840*/  NOP ;  /* 0x0000000000007918 */ /* 0x000fde0000000000 */
[----:B------:R-:W-:-:S15]  /*3e850*/  NOP ;  /* 0x0000000000007918 */ /* 0x000fde0000000000 */
[----:B---3--:R0:W-:Y:S02]  /*3e860*/  F2F.F32.F64 R18, R10 ;  /* 0x0000000a00127310 */ /* 0x0081e40000301000 */
[----:B0-----:R-:W-:Y:S01]  /*3e870*/  MOV R10, R19 ;  /* 0x00000013000a7202 */ /* 0x001fe20000000f00 */
[----:B------:R-:W-:-:S15]  /*3e880*/  MOV R11, R17 ;  /* 0x00000011000b7202 */ /* 0x000fde0000000f00 */
[----:B------:R-:W-:Y:S01]  /*3e890*/  NOP ;  /* 0x0000000000007918 */ /* 0x000fe20000000000 */
[----:B------:R-:W-:-:S15]  /*3e8a0*/  NOP ;  /* 0x0000000000007918 */ /* 0x000fde0000000000 */
[----:B------:R-:W-:-:S15]  /*3e8b0*/  NOP ;  /* 0x0000000000007918 */ /* 0x000fde0000000000 */
[----:B------:R-:W-:-:S15]  /*3e8c0*/  NOP ;  /* 0x0000000000007918 */ /* 0x000fde0000000000 */
[----:B------:R0:W-:Y:S02]  /*3e8d0*/  F2F.F32.F64 R19, R8 ;  /* 0x0000000800137310 */ /* 0x0001e40000301000 */
[----:B0-----:R-:W3:Y:S04]  /*3e8e0*/  LDL.LU R8, [R1+0x248] ;  /* 0x0002480001087983 */ /* 0x001ee80000300800 */
[----:B------:R-:W4:-:S15]  /*3e8f0*/  LDL.LU R9, [R1+0x280] ;  /* 0x0002800001097983 */ /* 0x000f1e0000300800 */
[----:B------:R-:W-:-:S13]  /*3e900*/  NOP ;  /* 0x0000000000007918 */ /* 0x000fda0000000000 */
[----:B------:R-:W-:-:S15]  /*3e910*/  NOP ;  /* 0x0000000000007918 */ /* 0x000fde0000000000 */
[----:B------:R-:W-:-:S15]  /*3e920*/  NOP ;  /* 0x0000000000007918 */ /* 0x000fde0000000000 */
[----:B------:R0:W0:Y:S02]  /*3e930*/  F2F.F32.F64 R17, R10 ;  /* 0x0000000a00117310 */ /* 0x0000240000301000 */
[----:B0-----:R-:W5:Y:S01]  /*3e940*/  LDL.LU R10, [R1+0x288] ;  /* 0x00028800010a7983 */ /* 0x001f620000300800 */
[----:B--2---:R-:W-:Y:S01]  /*3e950*/  FSEL R7, R7, RZ, P3 ;  /* 0x000000ff07077208 */ /* 0x004fe20001800000 */
[----:B-1----:R-:W-:Y:S01]  /*3e960*/  @P1 FSEL R13, R32, RZ, P2 ;  /* 0x000000ff200d1208 */ /* 0x002fe20001000000 */
[----:B------:R-:W0:Y:S01]  /*3e970*/  S2UR UR5, SR_CTAID.X ;  /* 0x00000000000579c3 */ /* 0x000e220000002500 */
[----:B------:R-:W-:Y:S01]  /*3e980*/  @P1 FSEL R14, R28, RZ, P2 ;  /* 0x000000ff1c0e1208 */ /* 0x000fe20001000000 */
[----:B------:R-:W-:-:S15]  /*3e990*/  @P1 FSEL R17, R27, RZ, P2 ;  /* 0x000000ff1b111208 */ /* 0x000fde0001000000 */
[----:B------:R-:W-:-:S12]  /*3e9a0*/  NOP ;  /* 0x0000000000007918 */ /* 0x000fd80000000000 */
[----:B------:R-:W-:-:S15]  /*3e9b0*/  NOP ;  /* 0x0000000000007918 */ /* 0x000fde0000000000 */
[----:B------:R-:W-:-:S15]  /*3e9c0*/  NOP ;  /* 0x0000000000007918 */ /* 0x000fde0000000000 */
[----:B------:R-:W1:Y:S02]  /*3e9d0*/  F2F.F32.F64 R15, R4 ;  /* 0x00000004000f7310 */ /* 0x000e640000301000 */
[----:B-1----:R-:W-:Y:S01]  /*3e9e0*/  @P1 FSEL R15, R0, RZ, P2 ;  /* 0x000000ff000f1208 */ /* 0x002fe20001000000 */
[----:B------:R-:W-:Y:S01]  /*3e9f0*/  MOV R4, R37 ;  /* 0x0000002500047202 */ /* 0x000fe20000000f00 */
[----:B------:R-:W-:Y:S01]  /*3ea00*/  MOV R5, R36 ;  /* 0x0000002400057202 */ /* 0x000fe20000000f00 */
[----:B0-----:R-:W-:Y:S01]  /*3ea10*/  USHF.L.U32 UR4, UR5, 0xa, URZ ;  /* 0x0000000a05047899 */ /* 0x001fe200080006ff */
[----:B------:R-:W-:-:S15]  /*3ea20*/  @P1 FSEL R18, R26, RZ, P2 ;  /* 0x000000ff1a121208 */ /* 0x000fde0001000000 */
[----:B------:R-:W-:-:S13]  /*3ea30*/  NOP ;  /* 0x0000000000007918 */ /* 0x000fda0000000000 */
[----:B------:R-:W-:-:S15]  /*3ea40*/  NOP ;  /* 0x0000000000007918 */ /* 0x000fde0000000000 */
[----:B------:R-:W-:-:S15]  /*3ea50*/  NOP ;  /* 0x0000000000007918 */ /* 0x000fde0000000000 */
[----:B------:R0:W-:Y:S02]  /*3ea60*/  @!P0 F2F.F32.F64 R13, R4 ;  /* 0x00000004000d8310 */ /* 0x0001e40000301000 */
[----:B0-----:R-:W-:Y:S01]  /*3ea70*/  MOV R4, R34 ;  /* 0x0000002200047202 */ /* 0x001fe20000000f00 */
[----:B------:R-:W-:Y:S01]  /*3ea80*/  MOV R5, R31 ;  /* 0x0000001f00057202 */ /* 0x000fe20000000f00 */
[----:B------:R-:W-:-:S15]  /*3ea90*/  MOV R31, R3 ;  /* 0x00000003001f7202 */ /* 0x000fde0000000f00 */
[----:B------:R-:W-:-:S15]  /*3eaa0*/  NOP ;  /* 0x0000000000007918 */ /* 0x000fde0000000000 */
[----:B------:R-:W-:-:S15]  /*3eab0*/  NOP ;  /* 0x0000000000007918 */ /* 0x000fde0000000000 */
[----:B------:R-:W-:-:S15]  /*3eac0*/  NOP ;  /* 0x0000000000007918 */ /* 0x000fde0000000000 */
[----:B------:R0:W-:Y:S02]  /*3ead0*/  @!P0 F2F.F32.F64 R14, R4 ;  /* 0x00000004000e8310 */ /* 0x0001e40000301000 */
[----:B0-----:R-:W-:Y:S01]  /*3eae0*/  MOV R4, R29 ;  /* 0x0000001d00047202 */ /* 0x001fe20000000f00 */
[----:B------:R-:W-:Y:S01]  /*3eaf0*/  MOV R5, R35 ;  /* 0x0000002300057202 */ /* 0x000fe20000000f00 */
[----:B---3--:R-:W-:Y:S01]  /*3eb00*/  FSEL R0, R8, RZ, P3 ;  /* 0x000000ff08007208 */ /* 0x008fe20001800000 */
[----:B------:R-:W-:Y:S01]  /*3eb10*/  PLOP3.LUT P3, PT, PT, PT, UP1, 0x80, 0x8 ;  /* 0x000000000008781c */ /* 0x000fe20003f6f018 */
[----:B------:R-:W0:-:S12]  /*3eb20*/  S2R R8, SR_TID.X ;  /* 0x0000000000087919 */ /* 0x000e180000002100 */
[----:B----4-:R-:W-:Y:S01]  /*3eb30*/  @!P3 FSEL R0, R6, RZ, P4 ;  /* 0x000000ff0600b208 */ /* 0x010fe20002000000 */
[----:B------:R-:W-:-:S15]  /*3eb40*/  PLOP3.LUT P3, PT, PT, PT, UP1, 0x80, 0x8 ;  /* 0x000000000008781c */ /* 0x000fde0003f6f018 */
[----:B------:R-:W-:-:S15]  /*3eb50*/  NOP ;  /* 0x0000000000007918 */ /* 0x000fde0000000000 */
[----:B------:R-:W-:-:S15]  /*3eb60*/  NOP ;  /* 0x0000000000007918 */ /* 0x000fde0000000000 */
[----:B------:R1:W-:Y:S02]  /*3eb70*/  @!P0 F2F.F32.F64 R17, R4 ;  /* 0x0000000400118310 */ /* 0x0003e40000301000 */
[----:B-1----:R-:W1:Y:S01]  /*3eb80*/  LDC.64 R4, c[0x0][0x388] ;  /* 0x0000e200ff047b82 */ /* 0x002e620000000a00 */
[----:B------:R-:W-:Y:S01]  /*3eb90*/  @!P3 FSEL R7, R2, RZ, P4 ;  /* 0x000000ff0207b208 */ /* 0x000fe20002000000 */
[----:B------:R-:W-:Y:S02]  /*3eba0*/  PLOP3.LUT P3, PT, PT, PT, UP0, 0x80, 0x8 ;  /* 0x000000000008781c */ /* 0x000fe40003f6f008 */
[----:B------:R-:W-:-:S15]  /*3ebb0*/  PLOP3.LUT P4, PT, PT, PT, UP0, 0x80, 0x8 ;  /* 0x000000000008781c */ /* 0x000fde0003f8f008 */
[----:B------:R-:W-:-:S13]  /*3ebc0*/  NOP ;  /* 0x0000000000007918 */ /* 0x000fda0000000000 */
[----:B------:R-:W-:-:S15]  /*3ebd0*/  NOP ;  /* 0x0000000000007918 */ /* 0x000fde0000000000 */
[----:B------:R-:W-:-:S15]  /*3ebe0*/  NOP ;  /* 0x0000000000007918 */ /* 0x000fde0000000000 */
[----:B-----5:R-:W2:Y:S01]  /*3ebf0*/  DADD R2, RZ, -R22 ;  /* 0x00000000ff027229 */ /* 0x020ea20000000816 */
[----:B------:R-:W-:Y:S01]  /*3ec00*/  MOV R6, UR4 ;  /* 0x0000000400067c02 */ /* 0x000fe20008000f00 */
[----:B0-----:R-:W-:Y:S01]  /*3ec10*/  IMAD.SHL.U32 R8, R8, 0x4, RZ ;  /* 0x0000000408087824 */ /* 0x001fe200078e00ff */
[----:B--2---:R-:W-:Y:S01]  /*3ec20*/  @P3 FSEL R0, R2, RZ, P6 ;  /* 0x000000ff02003208 */ /* 0x004fe20003000000 */
[----:B------:R-:W-:Y:S01]  /*3ec30*/  PLOP3.LUT P3, PT, PT, PT, UP4, 0x80, 0x8 ;  /* 0x000000000008781c */ /* 0x000fe20003f6f048 */
[----:B------:R-:W-:Y:S01]  /*3ec40*/  @P4 FSEL R7, R3, RZ, P6 ;  /* 0x000000ff03074208 */ /* 0x000fe20003000000 */
[----:B------:R-:W-:Y:S02]  /*3ec50*/  PLOP3.LUT P4, PT, PT, PT, UP4, 0x80, 0x8 ;  /* 0x000000000008781c */ /* 0x000fe40003f8f048 */
[----:B------:R-:W-:-:S05]  /*3ec60*/  LOP3.LUT R6, R6, 0x1fc, R8, 0xf8, !PT ;  /* 0x000001fc06067812 */ /* 0x000fca00078ef808 */
[----:B-1----:R-:W-:-:S06]  /*3ec70*/  IMAD.WIDE R2, R6, 0x4, R4 ;  /* 0x0000000406027825 */ /* 0x002fcc00078e0204 */
[----:B------:R-:W-:Y:S01]  /*3ec80*/  @!P4 FSEL R7, R9, RZ, P5 ;  /* 0x000000ff0907c208 */ /* 0x000fe20002800000 */
[----:B------:R-:W-:-:S04]  /*3ec90*/  @!P3 FSEL R0, R10, RZ, P5 ;  /* 0x000000ff0a00b208 */ /* 0x000fc80002800000 */
[----:B------:R-:W-:Y:S01]  /*3eca0*/  MOV R5, R7 ;  /* 0x0000000700057202 */ /* 0x000fe20000000f00 */
[----:B------:R-:W-:-:S15]  /*3ecb0*/  MOV R4, R0 ;  /* 0x0000000000047202 */ /* 0x000fde0000000f00 */
[----:B------:R-:W-:-:S09]  /*3ecc0*/  NOP ;  /* 0x0000000000007918 */ /* 0x000fd20000000000 */
[----:B------:R-:W-:-:S15]  /*3ecd0*/  NOP ;  /* 0x0000000000007918 */ /* 0x000fde0000000000 */
[----:B------:R-:W0:Y:S02]  /*3ece0*/  F2F.F32.F64 R24, R24 ;  /* 0x0000001800187310 */ /* 0x000e240000301000 */
[----:B0-----:R-:W-:-:S15]  /*3ecf0*/  @P1 FSEL R19, R24, RZ, P2 ;  /* 0x000000ff18131208 */ /* 0x001fde0001000000 */
[----:B------:R-:W-:Y:S02]  /*3ed00*/  NOP ;  /* 0x0000000000007918 */ /* 0x000fe40000000000 */
[----:B------:R-:W-:-:S15]  /*3ed10*/  NOP ;  /* 0x0000000000007918 */ /* 0x000fde0000000000 */
[----:B------:R-:W-:-:S15]  /*3ed20*/  NOP ;  /* 0x0000000000007918 */ /* 0x000fde0000000000 */
[----:B------:R-:W-:-:S15]  /*3ed30*/  NOP ;  /* 0x0000000000007918 */ /* 0x000fde0000000000 */
[----:B------:R-:W-:-:S15]  /*3ed40*/  @!P0 F2F.F32.F64 R18, R30 ;  /* 0x0000001e00128310 */ /* 0x000fde0000301000 */
[----:B------:R-:W-:-:S04]  /*3ed50*/  NOP ;  /* 0x0000000000007918 */ /* 0x000fc80000000000 */
[----:B------:R-:W-:-:S15]  /*3ed60*/  NOP ;  /* 0x0000000000007918 */ /* 0x000fde0000000000 */
[----:B------:R-:W-:-:S15]  /*3ed70*/  NOP ;  /* 0x0000000000007918 */ /* 0x000fde0000000000 */
[----:B------:R-:W-:-:S15]  /*3ed80*/  NOP ;  /* 0x0000000000007918 */ /* 0x000fde0000000000 */
[----:B------:R-:W0:Y:S02]  /*3ed90*/  @!P0 F2F.F32.F64 R15, R20 ;  /* 0x00000014000f8310 */ /* 0x000e240000301000 */
[----:B0-----:R-:W-:-:S15]  /*3eda0*/  STG.E.128 desc[UR14][R2.64], R12 ;  /* 0x0000000c02007986 */ /* 0x001fde000c101d0e */
[----:B------:R-:W-:Y:S02]  /*3edb0*/  NOP ;  /* 0x0000000000007918 */ /* 0x000fe40000000000 */
[----:B------:R-:W-:-:S15]  /*3edc0*/  NOP ;  /* 0x0000000000007918 */ /* 0x000fde0000000000 */
[----:B------:R-:W-:-:S15]  /*3edd0*/  NOP ;  /* 0x0000000000007918 */ /* 0x000fde0000000000 */
[----:B------:R-:W-:-:S15]  /*3ede0*/  NOP ;  /* 0x0000000000007918 */ /* 0x000fde0000000000 */
[----:B------:R-:W0:Y:S02]  /*3edf0*/  @!P0 F2F.F32.F64 R19, R4 ;  /* 0x0000000400138310 */ /* 0x000e240000301000 */
[----:B0-----:R-:W-:Y:S01]  /*3ee00*/  STG.E.128 desc[UR14][R2.64+0x800], R16 ;  /* 0x0008001002007986 */ /* 0x001fe2000c101d0e */
[----:B------:R-:W-:Y:S05]  /*3ee10*/  EXIT ;  /* 0x000000000000794d */ /* 0x000fea0003800000 */
        .weak           $__internal_0_$__cuda_sm20_div_rn_f64_full
        .type           $__internal_0_$__cuda_sm20_div_rn_f64_full,@function
        .size           $__internal_0_$__cuda_sm20_div_rn_f64_full,($triton_poi_fused_cat_2$__internal_accurate_pow - $__internal_0_$__cuda_sm20_div_rn_f64_full)
$__internal_0_$__cuda_sm20_div_rn_f64_full:
[C---:B------:R-:W-:Y:S01]  /*3ee20*/  FSETP.GEU.AND P3, PT, |R5|.reuse, 1.469367938527859385e-39, PT ;  /* 0x001000000500780b */ /* 0x040fe20003f6e200 */
[C---:B------:R-:W-:Y:S01]  /*3ee30*/  LOP3.LUT R8, R5.reuse, 0x800fffff, RZ, 0xc0, !PT ;  /* 0x800fffff05087812 */ /* 0x040fe200078ec0ff */
[----:B------:R-:W-:Y:S01]  /*3ee40*/  STL [R1+0x10b0], R2 ;  /* 0x0010b00201007387 */ /* 0x000fe20000100800 */
[-C--:B------:R-:W-:Y:S01]  /*3ee50*/  MOV R10, R4.reuse ;  /* 0x00000004000a7202 */ /* 0x080fe20000000f00 */
[----:B------:R-:W-:Y:S01]  /*3ee60*/  MOV R11, R5 ;  /* 0x00000005000b7202 */ /* 0x000fe20000000f00 */
[----:B------:R-:W-:Y:S01]  /*3ee70*/  LOP3.LUT R9, R8, 0x3ff00000, RZ, 0xfc, !PT ;  /* 0x3ff0000008097812 */ /* 0x000fe200078efcff */
[----:B------:R0:W-:Y:S01]  /*3ee80*/  STL [R1+0x10ac], R0 ;  /* 0x0010ac0001007387 */ /* 0x0001e20000100800 */
[----:B------:R-:W-:Y:S01]  /*3ee90*/  MOV R8, R4 ;  /* 0x0000000400087202 */ /* 0x000fe20000000f00 */
[----:B------:R-:W-:Y:S01]  /*3eea0*/  LOP3.LUT R6, R5, 0x7ff00000, RZ, 0xc0, !PT ;  /* 0x7ff0000005067812 */ /* 0x000fe200078ec0ff */
[----:B------:R-:W-:Y:S01]  /*3eeb0*/  MOV R5, UR11 ;  /* 0x0000000b00057c02 */ /* 0x000fe20008000f00 */
[----:B------:R-:W-:-:S03]  /*3eec0*/  MOV R4, UR5 ;  /* 0x0000000500047c02 */ /* 0x000fc60008000f00 */
[----:B------:R-:W1:Y:S01]  /*3eed0*/  @!P3 DMUL R8, R10, 8.98846567431157953865e+307 ;  /* 0x7fe000000a08b828 */ /* 0x000e620000000000 */
[----:B------:R-:W-:Y:S01]  /*3eee0*/  MOV R7, R6 ;  /* 0x0000000600077202 */ /* 0x000fe20000000f00 */
[----:B-1----:R-:W-:Y:S01]  /*3eef0*/  @!P3 LOP3.LUT R7, R9, 0x7ff00000, RZ, 0xc0, !PT ;  /* 0x7ff000000907b812 */ /* 0x002fe200078ec0ff */
[----:B0-----:R-:W-:Y:S01]  /*3ef00*/  HFMA2 R0, -RZ, RZ, 0.0045166015625, 0 ;  /* 0x1ca00000ff007431 */ /* 0x001fe200000001ff */
[----:B------:R-:W-:-:S03]  /*3ef10*/  LOP3.LUT R2, R5, 0x7ff00000, RZ, 0xc0, !PT ;  /* 0x7ff0000005027812 */ /* 0x000fc600078ec0ff */
[----:B------:R0:W-:Y:S02]  /*3ef20*/  STL [R1+0x64], R7 ;  /* 0x0000640701007387 */ /* 0x0001e40000100800 */
[----:B------:R-:W-:Y:S01]  /*3ef30*/  ISETP.GE.U32.AND P3, PT, R2, R6, PT ;  /* 0x000000060200720c */ /* 0x000fe20003f66070 */
[----:B------:R-:W-:Y:S01]  /*3ef40*/  MOV R6, 0x1 ;  /* 0x0000000100067802 */ /* 0x000fe20000000f00 */
[----:B------:R-:W-:Y:S03]  /*3ef50*/  STL [R1+0x7c], R2 ;  /* 0x00007c0201007387 */ /* 0x000fe60000100800 */
[----:B------:R-:W-:Y:S01]  /*3ef60*/  SEL R0, R0, 0x63400000, !P3 ;  /* 0x6340000000007807 */ /* 0x000fe20005800000 */
[----:B0-----:R-:W0:-:S15]  /*3ef70*/  MUFU.RCP64H R7, R9 ;  /* 0x0000000900077308 */ /* 0x001e1e0000001800 */
[----:B------:R-:W-:-:S04]  /*3ef80*/  NOP ;  /* 0x0000000000007918 */ /* 0x000fc80000000000 */
[----:B------:R-:W-:-:S15]  /*3ef90*/  NOP ;  /* 0x0000000000007918 */ /* 0x000fde0000000000 */
[----:B------:R-:W-:-:S15]  /*3efa0*/  NOP ;  /* 0x0000000000007918 */ /* 0x000fde0000000000 */
[----:B0-----:R-:W0:-:S15]  /*3efb0*/  DFMA R24, R6, -R8, 1 ;  /* 0x3ff000000618742b */ /* 0x001e1e0000000808 */
        /* <DEDUP_REMOVED lines=14> */
[----:B0-----:R-:W0:-:S15]  /*3f0a0*/  DFMA R24, R6, -R8, 1 ;  /* 0x3ff000000618742b */ /* 0x001e1e0000000808 */
[----:B------:R-:W-:-:S04]  /*3f0b0*/  NOP ;  /* 0x0000000000007918 */ /* 0x000fc80000000000 */
[----:B------:R-:W-:-:S15]  /*3f0c0*/  NOP ;  /* 0x0000000000007918 */ /* 0x000fde0000000000 */
[----:B------:R-:W-:-:S15]  /*3f0d0*/  NOP ;  /* 0x0000000000007918 */ /* 0x000fde0000000000 */
[----:B------:R-:W-:-:S15]  /*3f0e0*/  NOP ;  /* 0x0000000000007918 */ /* 0x000fde0000000000 */
[----:B0-----:R-:W0:Y:S02]  /*3f0f0*/  DFMA R6, R6, R24, R6 ;  /* 0x000000180606722b */ /* 0x001e240000000006 */
[----:B0-----:R0:W-:Y:S01]  /*3f100*/  STL.64 [R1+0x50], R6 ;  /* 0x0000500601007387 */ /* 0x0011e20000100a00 */
[----:B------:R-:W-:-:S03]  /*3f110*/  LOP3.LUT R25, R0, 0x800fffff, R5, 0xf8, !PT ;  /* 0x800fffff00197812 */ /* 0x000fc600078ef805 */
[----:B------:R1:W5:Y:S01]  /*3f120*/  LDL.LU R0, [R1+0x10ac] ;  /* 0x0010ac0001007983 */ /* 0x0003620000300800 */
[----:B0-----:R-:W-:-:S03]  /*3f130*/  MOV R7, R2 ;  /* 0x0000000200077202 */ /* 0x001fc60000000f00 */
[----:B------:R1:W5:Y:S04]  /*3f140*/  LDL.LU R2, [R1+0x10b0] ;  /* 0x0010b00001027983 */ /* 0x0003680000300800 */
[----:B------:R1:W-:Y:S01]  /*3f150*/  STL [R1+0x60], R7 ;  /* 0x0000600701007387 */ /* 0x0003e20000100800 */
[----:B------:R-:W-:Y:S01]  /*3f160*/  FSETP.GEU.AND P3, PT, |R5|, 1.469367938527859385e-39, PT ;  /* 0x001000000500780b */ /* 0x000fe20003f6e200 */
[----:B------:R-:W-:-:S12]  /*3f170*/  MOV R24, R4 ;  /* 0x0000000400187202 */ /* 0x000fd80000000f00 */
[----:B-1----:R-:W-:Y:S05]  /*3f180*/  @P3 BRA `(.L_x_504) ;  /* 0x0000000000343947 */ /* 0x002fea0003800000 */
[----:B-----5:R0:W-:Y:S01]  /*3f190*/  STL [R1+0x10ac], R0 ;  /* 0x0010ac0001007387 */ /* 0x0201e20000100800 */
[----:B------:R-:W-:Y:S01]  /*3f1a0*/  LOP3.LUT R6, R11, 0x7ff00000, RZ, 0xc0, !PT ;  /* 0x7ff000000b067812 */ /* 0x000fe200078ec0ff */
[----:B0-----:R-:W-:Y:S01]  /*3f1b0*/  MOV R0, R7 ;  /* 0x0000000700007202 */ /* 0x001fe20000000f00 */
[----:B------:R-:W-:-:S04]  /*3f1c0*/  MOV R7, 0x1ca00000 ;  /* 0x1ca0000000077802 */ /* 0x000fc80000000f00 */
[----:B------:R-:W-:Y:S02]  /*3f1d0*/  ISETP.GE.U32.AND P3, PT, R0, R6, PT ;  /* 0x000000060000720c */ /* 0x000fe40003f66070 */
[----:B------:R0:W5:Y:S03]  /*3f1e0*/  LDL.LU R0, [R1+0x10ac] ;  /* 0x0010ac0001007983 */ /* 0x0001660000300800 */
[----:B------:R-:W-:-:S05]  /*3f1f0*/  SEL R6, R7, 0x63400000, !P3 ;  /* 0x6340000007067807 */ /* 0x000fca0005800000 */
[----:B------:R-:W-:-:S04]  /*3f200*/  LOP3.LUT R6, R6, 0x80000000, R5, 0xf8, !PT ;  /* 0x8000000006067812 */ /* 0x000fc800078ef805 */
[----:B------:R-:W-:Y:S01]  /*3f210*/  LOP3.LUT R7, R6, 0x100000, RZ, 0xfc, !PT ;  /* 0x0010000006077812 */ /* 0x000fe200078efcff */
[----:B------:R-:W-:-:S06]  /*3f220*/  MOV R6, RZ ;  /* 0x000000ff00067202 */ /* 0x000fcc0000000f00 */
[----:B------:R-:W1:Y:S02]  /*3f230*/  DFMA R24, R24, 2, -R6 ;  /* 0x400000001818782b */ /* 0x000e640000000806 */
[----:B-1----:R-:W-:-:S05]  /*3f240*/  LOP3.LUT R6, R25, 0x7ff00000, RZ, 0xc0, !PT ;  /* 0x7ff0000019067812 */ /* 0x002fca00078ec0ff */
[----:B------:R0:W-:Y:S02]  /*3f250*/  STL [R1+0x60], R6 ;  /* 0x0000600601007387 */ /* 0x0001e40000100800 */
.L_x_504:
[----:B------:R1:W-:Y:S04]  /*3f260*/  STL [R1+0x10c4], R10 ;  /* 0x0010c40a01007387 */ /* 0x0003e80000100800 */
[----:B-----5:R2:W-:Y:S04]  /*3f270*/  STL [R1+0x10c0], R0 ;  /* 0x0010c00001007387 */ /* 0x0205e80000100800 */
[----:B-1----:R-:W3:Y:S04]  /*3f280*/  LDL R10, [R1+0x60] ;  /* 0x00006000010a7983 */ /* 0x002ee80000100800 */
[----:B--2---:R-:W2:Y:S04]  /*3f290*/  LDL R0, [R1+0x64] ;  /* 0x0000640001007983 */ /* 0x004ea80000100800 */
[----:B------:R1:W-:Y:S04]  /*3f2a0*/  STL.64 [R1+0x10b0], R2 ;  /* 0x0010b00201007387 */ /* 0x0003e80000100a00 */
[----:B------:R4:W-:Y:S04]  /*3f2b0*/  STL.64 [R1+0x10b8], R4 ;  /* 0x0010b80401007387 */ /* 0x0009e80000100a00 */
[----:B-1----:R-:W4:Y:S01]  /*3f2c0*/  LDL.LU.64 R2, [R1+0x50] ;  /* 0x0000500001027983 */ /* 0x002f220000300a00 */
[----:B---3--:R-:W-:-:S02]  /*3f2d0*/  IADD3 R10, PT, PT, R10, -0x1, RZ ;  /* 0xffffffff0a0a7810 */ /* 0x008fc40007ffe0ff */
[----:B--2---:R-:W-:-:S03]  /*3f2e0*/  IADD3 R0, PT, PT, R0, -0x1, RZ ;  /* 0xffffffff00007810 */ /* 0x004fc60007ffe0ff */
[----:B------:R-:W-:Y:S02]  /*3f2f0*/  ISETP.GT.U32.AND P3, PT, R10, 0x7feffffe, PT ;  /* 0x7feffffe0a00780c */ /* 0x000fe40003f64070 */
[----:B------:R1:W5:Y:S03]  /*3f300*/  LDL.LU R10, [R1+0x10c4] ;  /* 0x0010c400010a7983 */ /* 0x0003660000300800 */
[----:B------:R-:W-:Y:S02]  /*3f310*/  ISETP.GT.U32.OR P3, PT, R0, 0x7feffffe, P3 ;  /* 0x7feffffe0000780c */ /* 0x000fe40001f64470 */
[----:B------:R1:W5:Y:S01]  /*3f320*/  LDL.LU R0, [R1+0x10c0] ;  /* 0x0010c00001007983 */ /* 0x0003620000300800 */
[----:B0---4-:R-:W0:-:S15]  /*3f330*/  DMUL R6, R2, R24 ;  /* 0x0000001802067228 */ /* 0x011e1e0000000000 */
[----:B------:R-:W-:-:S04]  /*3f340*/  NOP ;  /* 0x0000000000007918 */ /* 0x000fc80000000000 */
[----:B------:R-:W-:-:S15]  /*3f350*/  NOP ;  /* 0x0000000000007918 */ /* 0x000fde0000000000 */
[----:B------:R-:W-:-:S15]  /*3f360*/  NOP ;  /* 0x0000000000007918 */ /* 0x000fde0000000000 */
[----:B------:R-:W-:-:S15]  /*3f370*/  NOP ;  /* 0x0000000000007918 */ /* 0x000fde0000000000 */
[----:B0-----:R-:W0:-:S15]  /*3f380*/  DFMA R4, R6, -R8, R24 ;  /* 0x800000080604722b */ /* 0x001e1e0000000018 */
[----:B------:R-:W-:-:S04]  /*3f390*/  NOP ;  /* 0x0000000000007918 */ /* 0x000fc80000000000 */
[----:B------:R-:W-:-:S15]  /*3f3a0*/  NOP ;  /* 0x0000000000007918 */ /* 0x000fde0000000000 */
[----:B------:R-:W-:-:S15]  /*3f3b0*/  NOP ;  /* 0x0000000000007918 */ /* 0x000fde0000000000 */
[----:B------:R-:W-:-:S15]  /*3f3c0*/  NOP ;  /* 0x0000000000007918 */ /* 0x000fde0000000000 */
[----:B0-----:R0:W2:Y:S02]  /*3f3d0*/  DFMA R6, R2, R4, R6 ;  /* 0x000000040206722b */ /* 0x0010a40000000006 */
[----:B0-----:R1:W5:Y:S04]  /*3f3e0*/  LDL.LU.64 R4, [R1+0x10b8] ;  /* 0x0010b80001047983 */ /* 0x0013680000300a00 */
[----:B------:R1:W5:Y:S04]  /*3f3f0*/  LDL.LU.64 R2, [R1+0x10b0] ;  /* 0x0010b00001027983 */ /* 0x0003680000300a00 */
[----:B--2---:R1:W-:Y:S01]  /*3f400*/  STL.64 [R1+0x50], R6 ;  /* 0x0000500601007387 */ /* 0x0043e20000100a00 */
[----:B------:R-:W-:Y:S04]  /*3f410*/  BSSY.RECONVERGENT B0, `(.L_x_505) ;  /* 0x0000049000007945 */ /* 0x000fe80003800200 */
[----:B------:R-:W-:Y:S05]  /*3f420*/  @P3 BRA `(.L_x_506) ;  /* 0x0000000000b83947 */ /* 0x000fea0003800000 */
[----:B-----5:R0:W-:Y:S01]  /*3f430*/  STL [R1+0x10ac], R0 ;  /* 0x0010ac0001007387 */ /* 0x0201e20000100800 */
[----:B------:R-:W-:-:S03]  /*3f440*/  MOV R5, 0x1ca00000 ;  /* 0x1ca0000000057802 */ /* 0x000fc60000000f00 */
[----:B0-----:R-:W2:Y:S01]  /*3f450*/  LDL.LU R0, [R1+0x7c] ;  /* 0x00007c0001007983 */ /* 0x001ea20000300800 */
[----:B------:R-:W-:-:S05]  /*3f460*/  LOP3.LUT R4, R11, 0x7ff00000, RZ, 0xc0, !PT ;  /* 0x7ff000000b047812 */ /* 0x000fca00078ec0ff */
[CC--:B--2---:R-:W-:Y:S01]  /*3f470*/  ISETP.GE.U32.AND P3, PT, R0.reuse, R4.reuse, PT ;  /* 0x000000040000720c */ /* 0x0c4fe20003f66070 */
[----:B------:R-:W-:Y:S02]  /*3f480*/  IADD3 R4, PT, PT, R0, -R4, RZ ;  /* 0x8000000400047210 */ /* 0x000fe40007ffe0ff */
[----:B------:R0:W5:Y:S02]  /*3f490*/  LDL.LU R0, [R1+0x10ac] ;  /* 0x0010ac0001007983 */ /* 0x0001640000300800 */
[----:B------:R-:W-:Y:S01]  /*3f4a0*/  SEL R5, R5, 0x63400000, !P3 ;  /* 0x6340000005057807 */ /* 0x000fe20005800000 */
[----:B------:R-:W-:-:S05]  /*3f4b0*/  VIMNMX.S32 R4, R4, -0x46a00000, !PT ;  /* 0xb960000004047848 */ /* 0x000fca0007fe0100 */
[----:B------:R-:W-:-:S05]  /*3f4c0*/  VIMNMX.S32 R4, R4, 0x46a00000, PT ;  /* 0x46a0000004047848 */ /* 0x000fca0003fe0100 */
[----:B------:R-:W-:Y:S01]  /*3f4d0*/  IADD3 R5, PT, PT, -R5, R4, RZ ;  /* 0x0000000405057210 */ /* 0x000fe20007ffe1ff */
[----:B------:R-:W-:-:S04]  /*3f4e0*/  MOV R4, RZ ;  /* 0x000000ff00047202 */ /* 0x000fc80000000f00 */
[----:B------:R2:W-:Y:S02]  /*3f4f0*/  STL [R1+0x60], R5 ;  /* 0x0000600501007387 */ /* 0x0005e40000100800 */
[----:B--2---:R-:W-:-:S06]  /*3f500*/  IADD3 R5, PT, PT, R5, 0x7fe00000, RZ ;  /* 0x7fe0000005057810 */ /* 0x004fcc0007ffe0ff */
[----:B-1----:R-:W1:Y:S02]  /*3f510*/  DMUL R6, R6, R4 ;  /* 0x0000000406067228 */ /* 0x002e640000000000 */
[----:B-1----:R-:W-:-:S13]  /*3f520*/  FSETP.GTU.AND P3, PT, |R7|, 1.469367938527859385e-39, PT ;  /* 0x001000000700780b */ /* 0x002fda0003f6c200 */
[----:B0-----:R-:W-:Y:S05]  /*3f530*/  @P3 BRA `(.L_x_507) ;  /* 0x0000000000d83947 */ /* 0x001fea0003800000 */
[----:B------:R0:W-:Y:S04]  /*3f540*/  STL.64 [R1+0x10b0], R2 ;  /* 0x0010b00201007387 */ /* 0x0001e80000100a00 */
[----:B0-----:R-:W2:Y:S01]  /*3f550*/  LDL.64 R2, [R1+0x50] ;  /* 0x0000500001027983 */ /* 0x001ea20000100a00 */
[----:B------:R-:W-:Y:S01]  /*3f560*/  MOV R4, RZ ;  /* 0x000000ff00047202 */ /* 0x000fe20000000f00 */
[----:B--2---:R0:W1:Y:S02]  /*3f570*/  DFMA R8, R2, -R8, R24 ;  /* 0x800000080208722b */ /* 0x0040640000000018 */
[----:B0-----:R0:W5:Y:S01]  /*3f580*/  LDL.LU.64 R2, [R1+0x10b0] ;  /* 0x0010b00001027983 */ /* 0x0011620000300a00 */
[C---:B-1----:R-:W-:Y:S01]  /*3f590*/  FSETP.NEU.AND P3, PT, R9.reuse, RZ, PT ;  /* 0x000000ff0900720b */ /* 0x042fe20003f6d000 */
[----:B------:R-:W-:-:S04]  /*3f5a0*/  LOP3.LUT R10, R9, 0x80000000, R11, 0x48, !PT ;  /* 0x80000000090a7812 */ /* 0x000fc800078e480b */
[----:B------:R-:W-:-:S08]  /*3f5b0*/  LOP3.LUT R5, R10, R5, RZ, 0xfc, !PT ;  /* 0x000000050a057212 */ /* 0x000fd000078efcff */
[----:B0-----:R-:W-:Y:S05]  /*3f5c0*/  @!P3 BRA `(.L_x_507) ;  /* 0x0000000000b4b947 */ /* 0x001fea0003800000 */
[----:B-----5:R0:W-:Y:S04]  /*3f5d0*/  STL.64 [R1+0x10b0], R2 ;  /* 0x0010b00201007387 */ /* 0x0201e80000100a00 */
[----:B------:R-:W2:Y:S04]  /*3f5e0*/  LDL.LU R25, [R1+0x60] ;  /* 0x0000600001197983 */ /* 0x000ea80000300800 */
[----:B0-----:R-:W3:Y:S02]  /*3f5f0*/  LDL.LU.64 R2, [R1+0x50] ;  /* 0x0000500001027983 */ /* 0x001ee40000300a00 */
[----:B---3--:R2:W-:Y:S02]  /*3f600*/  DMUL.RP R8, R2, R4 ;  /* 0x0000000402087228 */ /* 0x0085e40000008000 */
[----:B--2---:R-:W-:Y:S01]  /*3f610*/  IADD3 R5, PT, PT, -R25, RZ, RZ ;  /* 0x000000ff19057210 */ /* 0x004fe20007ffe1ff */
[----:B------:R-:W-:-:S15]  /*3f620*/  MOV R4, RZ ;  /* 0x000000ff00047202 */ /* 0x000fde0000000f00 */
[----:B------:R-:W-:Y:S01]  /*3f630*/  NOP ;  /* 0x0000000000007918 */ /* 0x000fe20000000000 */
[----:B------:R-:W-:-:S15]  /*3f640*/  NOP ;  /* 0x0000000000007918 */ /* 0x000fde0000000000 */
[----:B------:R-:W-:-:S15]  /*3f650*/  NOP ;  /* 0x0000000000007918 */ /* 0x000fde0000000000 */
[----:B------:R-:W-:-:S15]  /*3f660*/  NOP ;  /* 0x0000000000007918 */ /* 0x000fde0000000000 */
[----:B------:R0:W1:Y:S02]  /*3f670*/  DFMA R4, R6, -R4, R2 ;  /* 0x800000040604722b */ /* 0x0000640000000002 */
[----:B0-----:R0:W5:Y:S01]  /*3f680*/  LDL.LU.64 R2, [R1+0x10b0] ;  /* 0x0010b00001027983 */ /* 0x0011620000300a00 */
[----:B-1----:R-:W-:Y:S02]  /*3f690*/  IADD3 R4, PT, PT, -R25, -0x43300000, RZ ;  /* 0xbcd0000019047810 */ /* 0x002fe40007ffe1ff */
[----:B------:R-:W-:-:S03]  /*3f6a0*/  LOP3.LUT R10, R9, R10, RZ, 0x3c, !PT ;  /* 0x0000000a090a7212 */ /* 0x000fc600078e3cff */
[----:B------:R-:W-:-:S05]  /*3f6b0*/  FSETP.NEU.AND P3, PT, |R5|, R4, PT ;  /* 0x000000040500720b */ /* 0x000fca0003f6d200 */
[----:B------:R-:W-:Y:S01]  /*3f6c0*/  FSEL R8, R8, R6, !P3 ;  /* 0x0000000608087208 */ /* 0x000fe20005800000 */
[----:B------:R-:W-:-:S05]  /*3f6d0*/  FSEL R6, R10, R7, !P3 ;  /* 0x000000070a067208 */ /* 0x000fca0005800000 */
[----:B------:R-:W-:Y:S01]  /*3f6e0*/  MOV R7, R6 ;  /* 0x0000000600077202 */ /* 0x000fe20000000f00 */
[----:B------:R-:W-:Y:S01]  /*3f6f0*/  MOV R6, R8 ;  /* 0x0000000800067202 */ /* 0x000fe20000000f00 */
[----:B0-----:R-:W-:Y:S06]  /*3f700*/  BRA `(.L_x_507) ;  /* 0x0000000000647947 */ /* 0x001fec0003800000 */
.L_x_506:
[----:B-----5:R-:W0:Y:S02]  /*3f710*/  DSETP.NAN.AND P3, PT, R4, R4, PT ;  /* 0x000000040400722a */ /* 0x020e240003f68000 */
[----:B0-----:R-:W-:Y:S05]  /*3f720*/  @P3 BRA `(.L_x_508) ;  /* 0x0000000000503947 */ /* 0x001fea0003800000 */
[----:B------:R-:W0:Y:S02]  /*3f730*/  DSETP.NAN.AND P3, PT, R10, R10, PT ;  /* 0x0000000a0a00722a */ /* 0x000e240003f68000 */
[----:B0-----:R-:W-:Y:S05]  /*3f740*/  @P3 BRA `(.L_x_509) ;  /* 0x0000000000383947 */ /* 0x001fea0003800000 */
[----:B------:R-:W2:Y:S04]  /*3f750*/  LDL R9, [R1+0x60] ;  /* 0x0000600001097983 */ /* 0x000ea80000100800 */
[----:B------:R-:W2:Y:S01]  /*3f760*/  LDL R8, [R1+0x64] ;  /* 0x0000640001087983 */ /* 0x000ea20000100800 */
[----:B-1----:R-:W-:Y:S02]  /*3f770*/  MOV.64 R6, 0xfff8000000000000 ;  /* 0x0000000000067402 */ /* 0x002fe40000fff800 */
[----:B--2---:R-:W-:-:S13]  /*3f780*/  ISETP.NE.AND P3, PT, R9, R8, PT ;  /* 0x000000080900720c */ /* 0x004fda0003f65270 */
[----:B------:R-:W-:Y:S05]  /*3f790*/  @!P3 BRA `(.L_x_507) ;  /* 0x000000000040b947 */ /* 0x000fea0003800000 */
[----:B------:R-:W-:Y:S01]  /*3f7a0*/  ISETP.NE.AND P3, PT, R9, 0x7ff00000, PT ;  /* 0x7ff000000900780c */ /* 0x000fe20003f65270 */
[----:B------:R-:W-:-:S04]  /*3f7b0*/  LOP3.LUT R4, R5, 0x80000000, R11, 0x48, !PT ;  /* 0x8000000005047812 */ /* 0x000fc800078e480b */
[----:B------:R-:W-:-:S13]  /*3f7c0*/  ISETP.EQ.OR P3, PT, R8, RZ, !P3 ;  /* 0x000000ff0800720c */ /* 0x000fda0005f62670 */
[----:B------:R-:W-:Y:S01]  /*3f7d0*/  @P3 LOP3.LUT R5, R4, 0x7ff00000, RZ, 0xfc, !PT ;  /* 0x7ff0000004053812 */ /* 0x000fe200078efcff */
[----:B------:R-:W-:Y:S01]  /*3f7e0*/  @!P3 MOV R6, RZ ;  /* 0x000000ff0006b202 */ /* 0x000fe20000000f00 */
[----:B------:R-:W-:Y:S01]  /*3f7f0*/  @!P3 MOV R7, R4 ;  /* 0x000000040007b202 */ /* 0x000fe20000000f00 */
[----:B------:R-:W-:Y:S02]  /*3f800*/  @P3 MOV R6, RZ ;  /* 0x000000ff00063202 */ /* 0x000fe40000000f00 */
[----:B------:R-:W-:Y:S01]  /*3f810*/  @P3 MOV R7, R5 ;  /* 0x0000000500073202 */ /* 0x000fe20000000f00 */
[----:B------:R-:W-:Y:S06]  /*3f820*/  BRA `(.L_x_507) ;  /* 0x00000000001c7947 */ /* 0x000fec0003800000 */
.L_x_509:
[----:B-1----:R-:W-:-:S05]  /*3f830*/  LOP3.LUT R6, R11, 0x80000, RZ, 0xfc, !PT ;  /* 0x000800000b067812 */ /* 0x002fca00078efcff */
[----:B------:R-:W-:Y:S01]  /*3f840*/  MOV R7, R6 ;  /* 0x0000000600077202 */ /* 0x000fe20000000f00 */
[----:B------:R-:W-:Y:S01]  /*3f850*/  MOV R6, R10 ;  /* 0x0000000a00067202 */ /* 0x000fe20000000f00 */
[----:B------:R-:W-:Y:S06]  /*3f860*/  BRA `(.L_x_507) ;  /* 0x00000000000c7947 */ /* 0x000fec0003800000 */
.L_x_508:
[----:B-1----:R-:W-:-:S05]  /*3f870*/  LOP3.LUT R6, R5, 0x80000, RZ, 0xfc, !PT ;  /* 0x0008000005067812 */ /* 0x002fca00078efcff */
[----:B------:R-:W-:Y:S01]  /*3f880*/  MOV R7, R6 ;  /* 0x0000000600077202 */ /* 0x000fe20000000f00 */
[----:B------:R-:W-:-:S07]  /*3f890*/  MOV R6, R4 ;  /* 0x0000000400067202 */ /* 0x000fce0000000f00 */
.L_x_507:
[----:B------:R-:W-:Y:S05]  /*3f8a0*/  BSYNC.RECONVERGENT B0 ;  /* 0x0000000000007941 */ /* 0x000fea0003800200 */
.L_x_505:
[----:B------:R-:W-:Y:S01]  /*3f8b0*/  MOV R4, R6 ;  /* 0x0000000600047202 */ /* 0x000fe20000000f00 */
[----:B------:R-:W-:Y:S01]  /*3f8c0*/  MOV R5, R7 ;  /* 0x0000000700057202 */ /* 0x000fe20000000f00 */
[----:B-----5:R-:W-:Y:S01]  /*3f8d0*/  MOV R6, R3 ;  /* 0x0000000300067202 */ /* 0x020fe20000000f00 */
[----:B------:R-:W-:-:S04]  /*3f8e0*/  HFMA2 R7, -RZ, RZ, 0, 0 ;  /* 0x00000000ff077431 */ /* 0x000fc800000001ff */
[----:B------:R-:W-:Y:S05]  /*3f8f0*/  RET.REL.NODEC R6 `(triton_poi_fused_cat_2) ;  /* 0xfffffc0406c07950 */ /* 0x000fea0003c3ffff */
        .type           $triton_poi_fused_cat_2$__internal_accurate_pow,@function
        .size           $triton_poi_fused_cat_2$__internal_accurate_pow,($triton_poi_fused_cat_2$__internal_trig_reduction_slowpathd - $triton_poi_fused_cat_2$__internal_accurate_pow)
$triton_poi_fused_cat_2$__internal_accurate_pow:
[----:B------:R-:W-:Y:S01]  /*3f900*/  MOV R18, 0x40c38800 ;  /* 0x40c3880000127802 */ /* 0x000fe20000000f00 */
[----:B------:R-:W-:Y:S01]  /*3f910*/  MOV R16, UR4 ;  /* 0x0000000400107c02 */ /* 0x000fe20008000f00 */
[----:B------:R-:W-:Y:S01]  /*3f920*/  MOV R20, 0x40c38800 ;  /* 0x40c3880000147802 */ /* 0x000fe20000000f00 */
[----:B------:R-:W-:Y:S01]  /*3f930*/  MOV R19, UR4 ;  /* 0x0000000400137c02 */ /* 0x000fe20008000f00 */
[----:B------:R0:W-:Y:S01]  /*3f940*/  STL [R1+0x10ac], R0 ;  /* 0x0010ac0001007387 */ /* 0x0001e20000100800 */
[----:B------:R-:W-:Y:S01]  /*3f950*/  ISETP.GT.U32.AND P5, PT, R18, 0xfffff, PT ;  /* 0x000fffff1200780c */ /* 0x000fe20003fa4070 */
[----:B------:R-:W-:Y:S01]  /*3f960*/  MOV R17, R18 ;  /* 0x0000001200117202 */ /* 0x000fe20000000f00 */
[----:B------:R-:W-:Y:S01]  /*3f970*/  SHF.R.U32.HI R18, RZ, 0x14, R18 ;  /* 0x00000014ff127819 */ /* 0x000fe20000011612 */
[----:B------:R-:W-:Y:S01]  /*3f980*/  UMOV.64 UR12, 0x3eb0f5ff7d2cafe2 ;  /* 0xff7d2cafe20c7482 */ /* 0x000fe200083eb0f5 */
[----:B------:R1:W-:Y:S04]  /*3f990*/  STL.64 [R1+0x10c0], R8 ;  /* 0x0010c00801007387 */ /* 0x0003e80000100a00 */
[----:B------:R2:W-:Y:S04]  /*3f9a0*/  STL.64 [R1+0x10b0], R2 ;  /* 0x0010b00201007387 */ /* 0x0005e80000100a00 */
[----:B------:R3:W-:Y:S01]  /*3f9b0*/  STL.64 [R1+0x10b8], R6 ;  /* 0x0010b80601007387 */ /* 0x0007e20000100a00 */
[----:B------:R-:W4:Y:S02]  /*3f9c0*/  @!P5 DMUL R16, R16, 1.80143985094819840000e+16 ;  /* 0x435000001010d828 */ /* 0x000f240000000000 */
[----:B----4-:R-:W-:Y:S01]  /*3f9d0*/  @!P5 MOV R20, R17 ;  /* 0x000000110014d202 */ /* 0x010fe20000000f00 */
[----:B------:R-:W-:Y:S01]  /*3f9e0*/  @!P5 LEA.HI R18, R17, 0xffffffca, RZ, 0xc ;  /* 0xffffffca1112d811 */ /* 0x000fe200078f60ff */
[----:B------:R-:W-:-:S03]  /*3f9f0*/  @!P5 MOV R19, R16 ;  /* 0x000000100013d202 */ /* 0x000fc60000000f00 */
[----:B------:R-:W-:Y:S02]  /*3fa00*/  LOP3.LUT R20, R20, 0x800fffff, RZ, 0xc0, !PT ;  /* 0x800fffff14147812 */ /* 0x000fe400078ec0ff */
[----:B0-----:R-:W-:Y:S01]  /*3fa10*/  IADD3 R0, PT, PT, R18, -0x3ff, RZ ;  /* 0xfffffc0112007810 */ /* 0x001fe20007ffe0ff */
[----:B------:R-:W-:Y:S01]  /*3fa20*/  MOV R16, R19 ;  /* 0x0000001300107202 */ /* 0x000fe20000000f00 */
[----:B------:R-:W-:Y:S01]  /*3fa30*/  LOP3.LUT R20, R20, 0x3ff00000, RZ, 0xfc, !PT ;  /* 0x3ff0000014147812 */ /* 0x000fe200078efcff */
[----:B------:R-:W-:-:S04]  /*3fa40*/  MOV R19, R4 ;  /* 0x0000000400137202 */ /* 0x000fc80000000f00 */
[----:B------:R-:W-:Y:S01]  /*3fa50*/  ISETP.GE.U32.AND P5, PT, R20, 0x3ff6a09f, PT ;  /* 0x3ff6a09f1400780c */ /* 0x000fe20003fa6070 */
[----:B------:R-:W-:Y:S01]  /*3fa60*/  MOV R17, R20 ;  /* 0x0000001400117202 */ /* 0x000fe20000000f00 */
[----:B------:R-:W-:-:S11]  /*3fa70*/  LOP3.LUT R4, R19, 0xff0fffff, RZ, 0xc0, !PT ;  /* 0xff0fffff13047812 */ /* 0x000fd600078ec0ff */
[----:B------:R-:W-:Y:S02]  /*3fa80*/  @P5 IADD3 R0, PT, PT, R18, -0x3fe, RZ ;  /* 0xfffffc0212005810 */ /* 0x000fe40007ffe0ff */
[----:B------:R-:W-:-:S05]  /*3fa90*/  @P5 IADD3 R18, PT, PT, R17, -0x100000, RZ ;  /* 0xfff0000011125810 */ /* 0x000fca0007ffe0ff */
[----:B------:R-:W-:Y:S01]  /*3faa0*/  @P5 MOV R17, R18 ;  /* 0x0000001200115202 */ /* 0x000fe20000000f00 */
[----:B------:R-:W-:Y:S01]  /*3fab0*/  MOV R18, R5 ;  /* 0x0000000500127202 */ /* 0x000fe20000000f00 */
[----:B------:R-:W-:-:S05]  /*3fac0*/  IMAD.SHL.U32 R5, R19, 0x2, RZ ;  /* 0x0000000213057824 */ /* 0x000fca00078e00ff */
[----:B------:R-:W-:-:S05]  /*3fad0*/  ISETP.GT.U32.AND P5, PT, R5, -0x2000001, PT ;  /* 0xfdffffff0500780c */ /* 0x000fca0003fa4070 */
[----:B------:R-:W-:Y:S01]  /*3fae0*/  SEL R19, R4, R19, P5 ;  /* 0x0000001304137207 */ /* 0x000fe20002800000 */
[----:B------:R-:W-:-:S15]  /*3faf0*/  MOV R4, RZ ;  /* 0x000000ff00047202 */ /* 0x000fde0000000f00 */
[----:B------:R-:W0:Y:S02]  /*3fb00*/  DADD R20, R16, 1 ;  /* 0x3ff0000010147429 */ /* 0x000e240000000000 */
[----:B0-----:R-:W0:-:S15]  /*3fb10*/  MUFU.RCP64H R5, R21 ;  /* 0x0000001500057308 */ /* 0x001e1e0000001800 */
[----:B------:R-:W-:Y:S02]  /*3fb20*/  NOP ;  /* 0x0000000000007918 */ /* 0x000fe40000000000 */
        /* <DEDUP_REMOVED lines=8> */
[----:B0-----:R0:W4:Y:S02]  /*3fbb0*/  DFMA R22, R20, R20, R20 ;  /* 0x000000141416722b */ /* 0x0011240000000014 */
[----:B0-----:R-:W-:-:S15]  /*3fbc0*/  MOV.64 R20, 0x3ed0f5d241ad3b5a ;  /* 0xd241ad3b5a147402 */ /* 0x001fde00003ed0f5 */
[----:B------:R-:W-:Y:S02]  /*3fbd0*/  NOP ;  /* 0x0000000000007918 */ /* 0x000fe40000000000 */
[----:B------:R-:W-:-:S15]  /*3fbe0*/  NOP ;  /* 0x0000000000007918 */ /* 0x000fde0000000000 */
[----:B------:R-:W-:-:S15]  /*3fbf0*/  NOP ;  /* 0x0000000000007918 */ /* 0x000fde0000000000 */
[----:B------:R-:W-:-:S15]  /*3fc00*/  NOP ;  /* 0x0000000000007918 */ /* 0x000fde0000000000 */
[----:B----4-:R-:W-:-:S15]  /*3fc10*/  DFMA R22, R4, R22, R4 ;  /* 0x000000160416722b */ /* 0x010fde0000000004 */
[----:B------:R-:W-:-:S04]  /*3fc20*/  NOP ;  /* 0x0000000000007918 */ /* 0x000fc80000000000 */
[----:B------:R-:W-:-:S15]  /*3fc30*/  NOP ;  /* 0x0000000000007918 */ /* 0x000fde0000000000 */
[----:B------:R-:W-:-:S15]  /*3fc40*/  NOP ;  /* 0x0000000000007918 */ /* 0x000fde0000000000 */
[----:B------:R-:W-:-:S15]  /*3fc50*/  NOP ;  /* 0x0000000000007918 */ /* 0x000fde0000000000 */
[----:B------:R-:W0:-:S15]  /*3fc60*/  DADD R24, R16, -1 ;  /* 0xbff0000010187429 */ /* 0x000e1e0000000000 */
[----:B------:R-:W-:-:S04]  /*3fc70*/  NOP ;  /* 0x0000000000007918 */ /* 0x000fc80000000000 */
[----:B------:R-:W-:-:S15]  /*3fc80*/  NOP ;  /* 0x0000000000007918 */ /* 0x000fde0000000000 */
[----:B------:R-:W-:-:S15]  /*3fc90*/  NOP ;  /* 0x0000000000007918 */ /* 0x000fde0000000000 */
[----:B------:R-:W-:-:S15]  /*3fca0*/  NOP ;  /* 0x0000000000007918 */ /* 0x000fde0000000000 */
[----:B0-----:R-:W0:-:S15]  /*3fcb0*/  DMUL R4, R24, R22 ;  /* 0x0000001618047228 */ /* 0x001e1e0000000000 */
        /* <DEDUP_REMOVED lines=14> */
[----:B0-----:R-:W0:Y:S01]  /*3fda0*/  DFMA R20, R16, UR12, R20 ;  /* 0x0000000c10147c2b */ /* 0x001e220008000014 */
[----:B------:R-:W-:-:S15]  /*3fdb0*/  UMOV.64 UR12, 0x3ef3b20a75488a3f ;  /* 0x0a75488a3f0c7482 */ /* 0x000fde00083ef3b2 */
[----:B------:R-:W-:-:S03]  /*3fdc0*/  NOP ;  /* 0x0000000000007918 */ /* 0x000fc60000000000 */
[----:B------:R-:W-:-:S15]  /*3fdd0*/  NOP ;  /* 0x0000000000007918 */ /* 0x000fde0000000000 */
[----:B------:R-:W-:-:S15]  /*3fde0*/  NOP ;  /* 0x0000000000007918 */ /* 0x000fde0000000000 */
[----:B------:R-:W-:-:S15]  /*3fdf0*/  NOP ;  /* 0x0000000000007918 */ /* 0x000fde0000000000 */
[----:B0-----:R-:W0:Y:S01]  /*3fe00*/  DFMA R20, R16, R20, UR12 ;  /* 0x0000000c10147e2b */ /* 0x001e220008000014 */
        /* <DEDUP_REMOVED lines=29> */
[----:B0-----:R-:W0:-:S15]  /*3ffe0*/  DFMA R36, R16, R20, UR12 ;  /* 0x0000000c10247e2b */ /* 0x001e1e0008000014 */
[----:B------:R-:W-:-:S04]  /*3fff0*/  NOP ;  /* 0x0000000000007918 */ /* 0x000fc80000000000 */
[----:B------:R-:W-:-:S15]  /*40000*/  NOP ;  /* 0x0000000000007918 */ /* 0x000fde0000000000 */
[----:B------:R-:W-:-:S15]  /*40010*/  NOP ;  /* 0x0000000000007918 */ /* 0x000fde0000000000 */
[----:B------:R-:W-:-:S15]  /*40020*/  NOP ;  /* 0x0000000000007918 */ /* 0x000fde0000000000 */
[----:B0-----:R-:W1:Y:S01]  /*40030*/  DADD R26, -R36, UR12 ;  /* 0x0000000c241a7e29 */ /* 0x001e620008000100 */
[----:B------:R-:W-:-:S15]  /*40040*/  UMOV.64 UR12, 0x3c46a4cb00b9e7b0 ;  /* 0xcb00b9e7b00c7482 */ /* 0x000fde00083c46a4 */
[----:B------:R-:W-:-:S03]  /*40050*/  NOP ;  /* 0x0000000000007918 */ /* 0x000fc60000000000 */
        /* <DEDUP_REMOVED lines=8> */
[----:B------:R-:W0:-:S15]  /*400e0*/  DADD R16, R24, -R4 ;  /* 0x0000000018107229 */ /* 0x000e1e0000000804 */
[----:B------:R-:W-:-:S04]  /*400f0*/  NOP ;  /* 0x0000000000007918 */ /* 0x000fc80000000000 */
[----:B------:R-:W-:-:S15]  /*40100*/  NOP ;  /* 0x0000000000007918 */ /* 0x000fde0000000000 */
[----:B------:R-:W-:-:S15]  /*40110*/  NOP ;  /* 0x0000000000007918 */ /* 0x000fde0000000000 */
[----:B------:R-:W-:-:S15]  /*40120*/  NOP ;  /* 0x0000000000007918 */ /* 0x000fde0000000000 */
[----:B0-----:R-:W2:-:S15]  /*40130*/  DADD R16, R16, R16 ;  /* 0x0000000010107229 */ /* 0x001e9e0000000010 */
[----:B------:R-:W-:-:S04]  /*40140*/  NOP ;  /* 0x0000000000007918 */ /* 0x000fc80000000000 */
[----:B------:R-:W-:-:S15]  /*40150*/  NOP ;  /* 0x0000000000007918 */ /* 0x000fde0000000000 */
[----:B------:R-:W-:-:S15]  /*40160*/  NOP ;  /* 0x0000000000007918 */ /* 0x000fde0000000000 */
[----:B------:R-:W-:-:S15]  /*40170*/  NOP ;  /* 0x0000000000007918 */ /* 0x000fde0000000000 */
[----:B--2---:R-:W0:-:S15]  /*40180*/  DFMA R2, R24, -R4, R16 ;  /* 0x800000041802722b */ /* 0x004e1e0000000010 */
[----:B------:R-:W-:-:S04]  /*40190*/  NOP ;  /* 0x0000000000007918 */ /* 0x000fc80000000000 */
[----:B------:R-:W-:-:S15]  /*401a0*/  NOP ;  /* 0x0000000000007918 */ /* 0x000fde0000000000 */
[----:B------:R-:W-:-:S15]  /*401b0*/  NOP ;  /* 0x0000000000007918 */ /* 0x000fde0000000000 */
[----:B------:R-:W-:-:S15]  /*401c0*/  NOP ;  /* 0x0000000000007918 */ /* 0x000fde0000000000 */
[----:B0-----:R-:W0:Y:S02]  /*401d0*/  DMUL R26, R22, R2 ;  /* 0x00000002161a7228 */ /* 0x001e240000000000 */
[----:B0-----:R-:W-:Y:S01]  /*401e0*/  IADD3 R25, PT, PT, R27, 0x100000, RZ ;  /* 0x001000001b197810 */ /* 0x001fe20007ffe0ff */
[----:B------:R-:W-:-:S15]  /*401f0*/  MOV R24, R26 ;  /* 0x0000001a00187202 */ /* 0x000fde0000000f00 */
[----:B------:R-:W-:Y:S01]  /*40200*/  NOP ;  /* 0x0000000000007918 */ /* 0x000fe20000000000 */
[----:B------:R-:W-:-:S15]  /*40210*/  NOP ;  /* 0x0000000000007918 */ /* 0x000fde0000000000 */
[----:B------:R-:W-:-:S15]  /*40220*/  NOP ;  /* 0x0000000000007918 */ /* 0x000fde0000000000 */
[----:B------:R-:W-:-:S15]  /*40230*/  NOP ;  /* 0x0000000000007918 */ /* 0x000fde0000000000 */
[----:B------:R-:W0:-:S15]  /*40240*/  DMUL R16, R4, R4 ;  /* 0x0000000404107228 */ /* 0x000e1e0000000000 */
[----:B------:R-:W-:-:S04]  /*40250*/  NOP ;  /* 0x0000000000007918 */ /* 0x000fc80000000000 */
[----:B------:R-:W-:-:S15]  /*40260*/  NOP ;  /* 0x0000000000007918 */ /* 0x000fde0000000000 */
[----:B------:R-:W-:-:S15]  /*40270*/  NOP ;  /* 0x0000000000007918 */ /* 0x000fde0000000000 */
[----:B------:R-:W-:-:S15]  /*40280*/  NOP ;  /* 0x0000000000007918 */ /* 0x000fde0000000000 */
[----:B0-----:R-:W3:-:S15]  /*40290*/  DMUL R20, R4, R16 ;  /* 0x0000001004147228 */ /* 0x001ede0000000000 */
[----:B------:R-:W-:-:S04]  /*402a0*/  NOP ;  /* 0x0000000000007918 */ /* 0x000fc80000000000 */
[----:B------:R-:W-:-:S15]  /*402b0*/  NOP ;  /* 0x0000000000007918 */ /* 0x000fde0000000000 */
[----:B------:R-:W-:-:S15]  /*402c0*/  NOP ;  /* 0x0000000000007918 */ /* 0x000fde0000000000 */
[----:B------:R-:W-:-:S15]  /*402d0*/  NOP ;  /* 0x0000000000007918 */ /* 0x000fde0000000000 */
[----:B---3--:R-:W0:-:S15]  /*402e0*/  DFMA R6, R4, R16, -R20 ;  /* 0x000000100406722b */ /* 0x008e1e0000000814 */
        /* <DEDUP_REMOVED lines=9> */
[----:B------:R-:W0:-:S15]  /*40380*/  DFMA R16, R4, R4, -R16 ;  /* 0x000000040410722b */ /* 0x000e1e0000000810 */
        /* <DEDUP_REMOVED lines=14> */
[----:B------:R-:W0:-:S15]  /*40470*/  DADD R26, R8, -UR12 ;  /* 0x8000000c081a7e29 */ /* 0x000e1e0008000000 */
[----:B------:R-:W-:-:S04]  /*40480*/  NOP ;  /* 0x0000000000007918 */ /* 0x000fc80000000000 */
[----:B------:R-:W-:-:S15]  /*40490*/  NOP ;  /* 0x0000000000007918 */ /* 0x000fde0000000000 */
[----:B------:R-:W-:-:S15]  /*404a0*/  NOP ;  /* 0x0000000000007918 */ /* 0x000fde0000000000 */
[----:B------:R-:W-:-:S15]  /*404b0*/  NOP ;  /* 0x0000000000007918 */ /* 0x000fde0000000000 */
[----:B0-----:R-:W0:-:S15]  /*404c0*/  DADD R16, R36, R26 ;  /* 0x0000000024107229 */ /* 0x001e1e000000001a */
        /* <DEDUP_REMOVED lines=9> */
[----:B0-----:R-:W0:-:S15]  /*40560*/  DFMA R8, R16, R20, -R24 ;  /* 0x000000141008722b */ /* 0x001e1e0000000818 */
[----:B------:R-:W-:-:S04]  /*40570*/  NOP ;  /* 0x0000000000007918 */ /* 0x000fc80000000000 */
[----:B------:R-:W-:-:S15]  /*40580*/  NOP ;  /* 0x0000000000007918 */ /* 0x000fde0000000000 */
[----:B------:R-:W-:-:S15]  /*40590*/  NOP ;  /* 0x0000000000007918 */ /* 0x000fde0000000000 */
[----:B------:R-:W-:-:S15]  /*405a0*/  NOP ;  /* 0x0000000000007918 */ /* 0x000fde0000000000 */
[----:B0-----:R0:W-:Y:S02]  /*405b0*/  DFMA R6, R16, R6, R8 ;  /* 0x000000061006722b */ /* 0x0011e40000000008 */
[----:B0-----:R0:W5:-:S15]  /*405c0*/  LDL.LU.64 R8, [R1+0x10c0] ;  /* 0x0010c00001087983 */ /* 0x00115e0000300a00 */
[----:B------:R-:W-:Y:S02]  /*405d0*/  NOP ;  /* 0x0000000000007918 */ /* 0x000fe40000000000 */
[----:B------:R-:W-:-:S15]  /*405e0*/  NOP ;  /* 0x0000000000007918 */ /* 0x000fde0000000000 */
[----:B------:R-:W-:-:S15]  /*405f0*/  NOP ;  /* 0x0000000000007918 */ /* 0x000fde0000000000 */
[----:B------:R-:W-:-:S15]  /*40600*/  NOP ;  /* 0x0000000000007918 */ /* 0x000fde0000000000 */
[----:B------:R-:W1:-:S15]  /*40610*/  DADD R16, R36, -R16 ;  /* 0x0000000024107229 */ /* 0x000e5e0000000810 */
[----:B------:R-:W-:-:S04]  /*40620*/  NOP ;  /* 0x0000000000007918 */ /* 0x000fc80000000000 */
[----:B------:R-:W-:-:S15]  /*40630*/  NOP ;  /* 0x0000000000007918 */ /* 0x000fde0000000000 */
[----:B------:R-:W-:-:S15]  /*40640*/  NOP ;  /* 0x0000000000007918 */ /* 0x000fde0000000000 */
[----:B------:R-:W-:-:S15]  /*40650*/  NOP ;  /* 0x0000000000007918 */ /* 0x000fde0000000000 */
[----:B-1----:R-:W1:-:S15]  /*40660*/  DADD R26, R26, R16 ;  /* 0x000000001a1a7229 */ /* 0x002e5e0000000010 */
[----:B------:R-:W-:-:S04]  /*40670*/  NOP ;  /* 0x0000000000007918 */ /* 0x000fc80000000000 */
[----:B------:R-:W-:-:S15]  /*40680*/  NOP ;  /* 0x0000000000007918 */ /* 0x000fde0000000000 */
[----:B------:R-:W-:-:S15]  /*40690*/  NOP ;  /* 0x0000000000007918 */ /* 0x000fde0000000000 */
[----:B------:R-:W-:-:S15]  /*406a0*/  NOP ;  /* 0x0000000000007918 */ /* 0x000fde0000000000 */
[----:B-1----:R1:W2:Y:S02]  /*406b0*/  DFMA R20, R26, R20, R6 ;  /* 0x000000141a14722b */ /* 0x0022a40000000006 */
[----:B-1----:R0:W5:-:S15]  /*406c0*/  LDL.LU.64 R6, [R1+0x10b8] ;  /* 0x0010b80001067983 */ /* 0x00215e0000300a00 */
[----:B------:R-:W-:Y:S02]  /*406d0*/  NOP ;  /* 0x0000000000007918 */ /* 0x000fe40000000000 */
[----:B------:R-:W-:-:S15]  /*406e0*/  NOP ;  /* 0x0000000000007918 */ /* 0x000fde0000000000 */
[----:B------:R-:W-:-:S15]  /*406f0*/  NOP ;  /* 0x0000000000007918 */ /* 0x000fde0000000000 */
[----:B------:R-:W-:-:S15]  /*40700*/  NOP ;  /* 0x0000000000007918 */ /* 0x000fde0000000000 */
[----:B--2---:R-:W1:-:S15]  /*40710*/  DADD R16, R24, R20 ;  /* 0x0000000018107229 */ /* 0x004e5e0000000014 */
[----:B------:R-:W-:-:S04]  /*40720*/  NOP ;  /* 0x0000000000007918 */ /* 0x000fc80000000000 */
[----:B------:R-:W-:-:S15]  /*40730*/  NOP ;  /* 0x0000000000007918 */ /* 0x000fde0000000000 */
[----:B------:R-:W-:-:S15]  /*40740*/  NOP ;  /* 0x0000000000007918 */ /* 0x000fde0000000000 */
[----:B------:R-:W-:-:S15]  /*40750*/  NOP ;  /* 0x0000000000007918 */ /* 0x000fde0000000000 */
[----:B-1----:R-:W1:-:S15]  /*40760*/  DADD R24, R24, -R16 ;  /* 0x0000000018187229 */ /* 0x002e5e0000000810 */
[----:B------:R-:W-:-:S04]  /*40770*/  NOP ;  /* 0x0000000000007918 */ /* 0x000fc80000000000 */
[----:B------:R-:W-:-:S15]  /*40780*/  NOP ;  /* 0x0000000000007918 */ /* 0x000fde0000000000 */
[----:B------:R-:W-:-:S15]  /*40790*/  NOP ;  /* 0x0000000000007918 */ /* 0x000fde0000000000 */
[----:B------:R-:W-:-:S15]  /*407a0*/  NOP ;  /* 0x0000000000007918 */ /* 0x000fde0000000000 */
[----:B-1----:R-:W-:-:S15]  /*407b0*/  DADD R24, R20, R24 ;  /* 0x0000000014187229 */ /* 0x002fde0000000018 */
[----:B------:R-:W-:-:S04]  /*407c0*/  NOP ;  /* 0x0000000000007918 */ /* 0x000fc80000000000 */
[----:B------:R-:W-:-:S15]  /*407d0*/  NOP ;  /* 0x0000000000007918 */ /* 0x000fde0000000000 */
[----:B------:R-:W-:-:S15]  /*407e0*/  NOP ;  /* 0x0000000000007918 */ /* 0x000fde0000000000 */
[----:B------:R-:W-:-:S15]  /*407f0*/  NOP ;  /* 0x0000000000007918 */ /* 0x000fde0000000000 */
[----:B------:R-:W1:-:S15]  /*40800*/  DADD R20, R4, R16 ;  /* 0x0000000004147229 */ /* 0x000e5e0000000010 */
        /* <DEDUP_REMOVED lines=20> */
[----:B-1----:R-:W-:Y:S01]  /*40950*/  LOP3.LUT R4, R0, 0x80000000, RZ, 0x3c, !PT ;  /* 0x8000000000047812 */ /* 0x002fe200078e3cff */
[----:B------:R0:W5:Y:S04]  /*40960*/  LDL.LU.64 R2, [R1+0x10b0] ;  /* 0x0010b00001027983 */ /* 0x0001680000300a00 */
[----:B------:R0:W5:Y:S01]  /*40970*/  LDL.LU R0, [R1+0x10ac] ;  /* 0x0010ac0001007983 */ /* 0x0001620000300800 */
[----:B------:R-:W-:Y:S01]  /*40980*/  HFMA2 R5, -RZ, RZ, 3.59375, 0 ;  /* 0x43300000ff057431 */ /* 0x000fe200000001ff */
[----:B------:R-:W-:-:S15]  /*40990*/  UMOV.64 UR12, 0x4330000080000000 ;  /* 0x00800000000c7482 */ /* 0x000fde0008433000 */
[----:B------:R-:W-:-:S10]  /*409a0*/  NOP ;  /* 0x0000000000007918 */ /* 0x000fd40000000000 */
        /* <DEDUP_REMOVED lines=17> */
[----:B------:R-:W1:Y:S01]  /*40ac0*/  DADD R20, R4, -UR12 ;  /* 0x8000000c04147e29 */ /* 0x000e620008000000 */
[----:B------:R-:W-:-:S15]  /*40ad0*/  UMOV.64 UR12, 0x3fe62e42fefa39ef ;  /* 0x42fefa39ef0c7482 */ /* 0x000fde00083fe62e */
[----:B------:R-:W-:-:S03]  /*40ae0*/  NOP ;  /* 0x0000000000007918 */ /* 0x000fc60000000000 */
[----:B------:R-:W-:-:S15]  /*40af0*/  NOP ;  /* 0x0000000000007918 */ /* 0x000fde0000000000 */
[----:B------:R-:W-:-:S15]  /*40b00*/  NOP ;  /* 0x0000000000007918 */ /* 0x000fde0000000000 */
[----:B------:R-:W-:-:S15]  /*40b10*/  NOP ;  /* 0x0000000000007918 */ /* 0x000fde0000000000 */
[----:B-1----:R-:W1:-:S15]  /*40b20*/  DFMA R4, R20, UR12, R16 ;  /* 0x0000000c14047c2b */ /* 0x002e5e0008000010 */
        /* <DEDUP_REMOVED lines=10> */
[----:B-1----:R-:W1:-:S15]  /*40bd0*/  DADD R16, -R16, R22 ;  /* 0x0000000010107229 */ /* 0x002e5e0000000116 */
        /* <DEDUP_REMOVED lines=9> */
[----:B-1----:R-:W1:Y:S01]  /*40c70*/  DFMA R16, R20, UR12, R16 ;  /* 0x0000000c14107c2b */ /* 0x002e620008000010 */
[----:B------:R-:W-:-:S15]  /*40c80*/  UMOV.64 UR12, 0x3fe62e42fefa39ef ;  /* 0x42fefa39ef0c7482 */ /* 0x000fde00083fe62e */
[----:B------:R-:W-:-:S03]  /*40c90*/  NOP ;  /* 0x0000000000007918 */ /* 0x000fc60000000000 */
        /* <DEDUP_REMOVED lines=18> */
[----:B------:R-:W1:-:S15]  /*40dc0*/  DMUL R16, R20, R18 ;  /* 0x0000001214107228 */ /* 0x000e5e0000000000 */
[----:B------:R-:W-:-:S04]  /*40dd0*/  NOP ;  /* 0x0000000000007918 */ /* 0x000fc80000000000 */
[----:B------:R-:W-:-:S15]  /*40de0*/  NOP ;  /* 0x0000000000007918 */ /* 0x000fde0000000000 */
[----:B------:R-:W-:-:S15]  /*40df0*/  NOP ;  /* 0x0000000000007918 */ /* 0x000fde0000000000 */
[----:B------:R-:W-:-:S15]  /*40e00*/  NOP ;  /* 0x0000000000007918 */ /* 0x000fde0000000000 */
[----:B-1----:R-:W1:-:S15]  /*40e10*/  DFMA R20, R20, R18, -R16 ;  /* 0x000000121414722b */ /* 0x002e5e0000000810 */
[----:B------:R-:W-:-:S04]  /*40e20*/  NOP ;  /* 0x0000000000007918 */ /* 0x000fc80000000000 */
[----:B------:R-:W-:-:S15]  /*40e30*/  NOP ;  /* 0x0000000000007918 */ /* 0x000fde0000000000 */
[----:B------:R-:W-:-:S15]  /*40e40*/  NOP ;  /* 0x0000000000007918 */ /* 0x000fde0000000000 */
[----:B------:R-:W-:-:S15]  /*40e50*/  NOP ;  /* 0x0000000000007918 */ /* 0x000fde0000000000 */
[----:B-1----:R1:W2:Y:S02]  /*40e60*/  DFMA R18, R4, R18, R20 ;  /* 0x000000120412722b */ /* 0x0022a40000000014 */
[----:B-1----:R-:W-:-:S15]  /*40e70*/  MOV.64 R20, 0x3ff71547652b82fe ;  /* 0x47652b82fe147402 */ /* 0x002fde00003ff715 */
[----:B------:R-:W-:Y:S02]  /*40e80*/  NOP ;  /* 0x0000000000007918 */ /* 0x000fe40000000000 */
[----:B------:R-:W-:-:S15]  /*40e90*/  NOP ;  /* 0x0000000000007918 */ /* 0x000fde0000000000 */
[----:B------:R-:W-:-:S15]  /*40ea0*/  NOP ;  /* 0x0000000000007918 */ /* 0x000fde0000000000 */
[----:B------:R-:W-:-:S15]  /*40eb0*/  NOP ;  /* 0x0000000000007918 */ /* 0x000fde0000000000 */
[----:B--2---:R-:W1:Y:S02]  /*40ec0*/  DADD R4, R16, R18 ;  /* 0x0000000010047229 */ /* 0x004e640000000012 */
[----:B-1----:R-:W-:-:S05]  /*40ed0*/  FADD.FTZ R22, |R5|, -RZ ;  /* 0x800000ff05167221 */ /* 0x002fca0000010200 */
[----:B------:R-:W-:-:S15]  /*40ee0*/  FSETP.GEU.AND P5, PT, R22, 4.1917929649353027344, PT ;  /* 0x4086232b1600780b */ /* 0x000fde0003fae000 */
[----:B------:R-:W-:-:S12]  /*40ef0*/  NOP ;  /* 0x0000000000007918 */ /* 0x000fd80000000000 */
[----:B------:R-:W-:-:S15]  /*40f00*/  NOP ;  /* 0x0000000000007918 */ /* 0x000fde0000000000 */
[----:B------:R-:W-:-:S15]  /*40f10*/  NOP ;  /* 0x0000000000007918 */ /* 0x000fde0000000000 */
[----:B------:R-:W1:-:S15]  /*40f20*/  DADD R16, R16, -R4 ;  /* 0x0000000010107229 */ /* 0x000e5e0000000804 */
        /* <DEDUP_REMOVED lines=9> */
[----:B------:R-:W1:-:S15]  /*40fc0*/  DFMA R20, R4, R20, 6.75539944105574400000e+15 ;  /* 0x433800000414742b */ /* 0x000e5e0000000014 */
[----:B------:R-:W-:-:S04]  /*40fd0*/  NOP ;  /* 0x0000000000007918 */ /* 0x000fc80000000000 */
[----:B------:R-:W-:-:S15]  /*40fe0*/  NOP ;  /* 0x0000000000007918 */ /* 0x000fde0000000000 */
[----:B------:R-:W-:-:S15]  /*40ff0*/  NOP ;  /* 0x0000000000007918 */ /* 0x000fde0000000000 */
[----:B------:R-:W-:-:S15]  /*41000*/  NOP ;  /* 0x0000000000007918 */ /* 0x000fde0000000000 */
[----:B-1----:R-:W1:-:S15]  /*41010*/  DADD R16, R20, -6.75539944105574400000e+15 ;  /* 0xc338000014107429 */ /* 0x002e5e0000000000 */
[----:B------:R-:W-:-:S04]  /*41020*/  NOP ;  /* 0x0000000000007918 */ /* 0x000fc80000000000 */
[----:B------:R-:W-:-:S15]  /*41030*/  NOP ;  /* 0x0000000000007918 */ /* 0x000fde0000000000 */
[----:B------:R-:W-:-:S15]  /*41040*/  NOP ;  /* 0x0000000000007918 */ /* 0x000fde0000000000 */
[----:B------:R-:W-:-:S15]  /*41050*/  NOP ;  /* 0x0000000000007918 */ /* 0x000fde0000000000 */
[----:B-1----:R-:W1:Y:S01]  /*41060*/  DFMA R18, R16, -UR12, R4 ;  /* 0x8000000c10127c2b */ /* 0x002e620008000004 */
[----:B------:R-:W-:-:S15]  /*41070*/  UMOV.64 UR12, 0x3c7abc9e3b39803f ;  /* 0x9e3b39803f0c7482 */ /* 0x000fde00083c7abc */
[----:B------:R-:W-:-:S03]  /*41080*/  NOP ;  /* 0x0000000000007918 */ /* 0x000fc60000000000 */
[----:B------:R-:W-:-:S15]  /*41090*/  NOP ;  /* 0x0000000000007918 */ /* 0x000fde0000000000 */
[----:B------:R-:W-:-:S15]  /*410a0*/  NOP ;  /* 0x0000000000007918 */ /* 0x000fde0000000000 */
[----:B------:R-:W-:-:S15]  /*410b0*/  NOP ;  /* 0x0000000000007918 */ /* 0x000fde0000000000 */
[----:B-1----:R1:W2:Y:S02]  /*410c0*/  DFMA R16, R16, -UR12, R18 ;  /* 0x8000000c10107c2b */ /* 0x0022a40008000012 */
[----:B-1----:R-:W-:Y:S02]  /*410d0*/  MOV.64 R18, 0x3e928af3fca213ea ;  /* 0xf3fca213ea127402 */ /* 0x002fe400003e928a */
[----:B------:R-:W-:-:S15]  /*410e0*/  UMOV.64 UR12, 0x3e5ade1569ce2bdf ;  /* 0x1569ce2bdf0c7482 */ /* 0x000fde00083e5ade */
[----:B------:R-:W-:-:S15]  /*410f0*/  NOP ;  /* 0x0000000000007918 */ /* 0x000fde0000000000 */
[----:B------:R-:W-:-:S15]  /*41100*/  NOP ;  /* 0x0000000000007918 */ /* 0x000fde0000000000 */
[----:B------:R-:W-:-:S15]  /*41110*/  NOP ;  /* 0x0000000000007918 */ /* 0x000fde0000000000 */
[----:B--2---:R-:W1:Y:S01]  /*41120*/  DFMA R18, R16, UR12, R18 ;  /* 0x0000000c10127c2b */ /* 0x004e620008000012 */
[----:B------:R-:W-:-:S15]  /*41130*/  UMOV.64 UR12, 0x3ec71dee62401315 ;  /* 0xee624013150c7482 */ /* 0x000fde00083ec71d */
[----:B------:R-:W-:-:S03]  /*41140*/  NOP ;  /* 0x0000000000007918 */ /* 0x000fc60000000000 */
[----:B------:R-:W-:-:S15]  /*41150*/  NOP ;  /* 0x0000000000007918 */ /* 0x000fde0000000000 */
[----:B------:R-:W-:-:S15]  /*41160*/  NOP ;  /* 0x0000000000007918 */ /* 0x000fde0000000000 */
[----:B------:R-:W-:-:S15]  /*41170*/  NOP ;  /* 0x0000000000007918 */ /* 0x000fde0000000000 */
[----:B-1----:R-:W1:Y:S01]  /*41180*/  DFMA R18, R16, R18, UR12 ;  /* 0x0000000c10127e2b */ /* 0x002e620008000012 */
        /* <DEDUP_REMOVED lines=41> */
[----:B-1----:R-:W1:-:S15]  /*41420*/  DFMA R18, R16, R18, UR12 ;  /* 0x0000000c10127e2b */ /* 0x002e5e0008000012 */
[----:B------:R-:W-:-:S04]  /*41430*/  NOP ;  /* 0x0000000000007918 */ /* 0x000fc80000000000 */
[----:B------:R-:W-:-:S15]  /*41440*/  NOP ;  /* 0x0000000000007918 */ /* 0x000fde0000000000 */
[----:B------:R-:W-:-:S15]  /*41450*/  NOP ;  /* 0x0000000000007918 */ /* 0x000fde0000000000 */
[----:B------:R-:W-:-:S15]  /*41460*/  NOP ;  /* 0x0000000000007918 */ /* 0x000fde0000000000 */
[----:B-1----:R-:W1:-:S15]  /*41470*/  DFMA R18, R16, R18, 1 ;  /* 0x3ff000001012742b */ /* 0x002e5e0000000012 */
[----:B------:R-:W-:-:S04]  /*41480*/  NOP ;  /* 0x0000000000007918 */ /* 0x000fc80000000000 */
[----:B------:R-:W-:-:S15]  /*41490*/  NOP ;  /* 0x0000000000007918 */ /* 0x000fde0000000000 */
[----:B------:R-:W-:-:S15]  /*414a0*/  NOP ;  /* 0x0000000000007918 */ /* 0x000fde0000000000 */
[----:B------:R-:W-:-:S15]  /*414b0*/  NOP ;  /* 0x0000000000007918 */ /* 0x000fde0000000000 */
[----:B-1----:R-:W1:Y:S02]  /*414c0*/  DFMA R18, R16, R18, 1 ;  /* 0x3ff000001012742b */ /* 0x002e640000000012 */
[----:B-1----:R-:W-:Y:S01]  /*414d0*/  IMAD R17, R20, 0x100000, R19 ;  /* 0x0010000014117824 */ /* 0x002fe200078e0213 */
[----:B------:R-:W-:Y:S01]  /*414e0*/  MOV R16, R18 ;  /* 0x0000001200107202 */ /* 0x000fe20000000f00 */
[----:B0-----:R-:W-:Y:S06]  /*414f0*/  @!P5 BRA `(.L_x_510) ;  /* 0x000000000048d947 */ /* 0x001fec0003800000 */
[----:B------:R-:W-:-:S15]  /*41500*/  DADD R16, R4, +INF ;  /* 0x7ff0000004107429 */ /* 0x000fde0000000000 */
[----:B------:R-:W-:-:S04]  /*41510*/  NOP ;  /* 0x0000000000007918 */ /* 0x000fc80000000000 */
[----:B------:R-:W-:-:S15]  /*41520*/  NOP ;  /* 0x0000000000007918 */ /* 0x000fde0000000000 */
[----:B------:R-:W-:-:S15]  /*41530*/  NOP ;  /* 0x0000000000007918 */ /* 0x000fde0000000000 */
[----:B------:R-:W-:-:S15]  /*41540*/  NOP ;  /* 0x0000000000007918 */ /* 0x000fde0000000000 */
[----:B------:R-:W0:Y:S02]  /*41550*/  DSETP.GEU.AND P5, PT, R4, RZ, PT ;  /* 0x000000ff0400722a */ /* 0x000e240003fae000 */
[----:B0-----:R-:W-:Y:S01]  /*41560*/  FSEL R16, R16, RZ, P5 ;  /* 0x000000ff10107208 */ /* 0x001fe20002800000 */
[----:B------:R-:W-:Y:S01]  /*41570*/  FSEL R17, R17, RZ, P5 ;  /* 0x000000ff11117208 */ /* 0x000fe20002800000 */
[----:B------:R-:W-:-:S13]  /*41580*/  FSETP.GEU.AND P5, PT, R22, 4.2275390625, PT ;  /* 0x408748001600780b */ /* 0x000fda0003fae000 */
[----:B------:R-:W-:-:S04]  /*41590*/  @!P5 LEA.HI R4, R20, R20, RZ, 0x1 ;  /* 0x000000141404d211 */ /* 0x000fc800078f08ff */
[----:B------:R-:W-:-:S04]  /*415a0*/  @!P5 SHF.R.S32.HI R4, RZ, 0x1, R4 ;  /* 0x00000001ff04d819 */ /* 0x000fc80000011404 */
[----:B------:R-:W-:Y:S01]  /*415b0*/  @!P5 IADD3 R5, PT, PT, R20, -R4, RZ ;  /* 0x800000041405d210 */ /* 0x000fe20007ffe0ff */
[----:B------:R-:W-:Y:S01]  /*415c0*/  @!P5 IMAD R19, R4, 0x100000, R19 ;  /* 0x001000000413d824 */ /* 0x000fe200078e0213 */
[----:B------:R-:W-:Y:S02]  /*415d0*/  @!P5 MOV R4, RZ ;  /* 0x000000ff0004d202 */ /* 0x000fe40000000f00 */
[----:B------:R-:W-:-:S15]  /*415e0*/  @!P5 LEA R5, R5, 0x3ff00000, 0x14 ;  /* 0x3ff000000505d811 */ /* 0x000fde00078ea0ff */
[----:B------:R-:W-:-:S05]  /*415f0*/  NOP ;  /* 0x0000000000007918 */ /* 0x000fca0000000000 */
[----:B------:R-:W-:-:S15]  /*41600*/  NOP ;  /* 0x0000000000007918 */ /* 0x000fde0000000000 */
[----:B------:R0:W1:Y:S02]  /*41610*/  @!P5 DMUL R16, R18, R4 ;  /* 0x000000041210d228 */ /* 0x0000640000000000 */
.L_x_510:
[C---:B-1----:R-:W-:Y:S01]  /*41620*/  ISETP.NE.AND P5, PT, R16.reuse, RZ, PT ;  /* 0x000000ff1000720c */ /* 0x042fe20003fa5270 */
[----:B0-----:R-:W0:Y:S04]  /*41630*/  DFMA R4, R24, R16, R16 ;  /* 0x000000101804722b */ /* 0x001e280000000010 */
[----:B0-----:R-:W-:Y:S01]  /*41640*/  FSEL R18, R16, R4, !P5 ;  /* 0x0000000410127208 */ /* 0x001fe20006800000 */
[C---:B------:R-:W-:Y:S01]  /*41650*/  LOP3.LUT R16, R17.reuse, 0x7fffffff, RZ, 0xc0, !PT ;  /* 0x7fffffff11107812 */ /* 0x040fe200078ec0ff */
[----:B------:R-:W-:Y:S01]  /*41660*/  FSEL R19, R17, R5, !P5 ;  /* 0x0000000511137208 */ /* 0x000fe20006800000 */
[----:B------:R-:W-:-:S03]  /*41670*/  MOV R17, 0x0 ;  /* 0x0000000000117802 */ /* 0x000fc60000000f00 */
[----:B------:R-:W-:Y:S01]  /*41680*/  ISETP.NE.AND P5, PT, R16, 0x7ff00000, PT ;  /* 0x7ff000001000780c */ /* 0x000fe20003fa5270 */
[----:B-----5:R-:W-:-:S04]  /*41690*/  MOV R16, R3 ;  /* 0x0000000300107202 */ /* 0x020fc80000000f00 */
[----:B------:R-:W-:Y:S01]  /*416a0*/  FSEL R4, R18, R4, !P5 ;  /* 0x0000000412047208 */ /* 0x000fe20006800000 */
[----:B------:R-:W-:Y:S01]  /*416b0*/  FSEL R5, R19, R5, !P5 ;  /* 0x0000000513057208 */ /* 0x000fe20006800000 */
[----:B------:R-:W-:Y:S06]  /*416c0*/  RET.REL.NODEC R16 `(triton_poi_fused_cat_2) ;  /* 0xfffffbe8104c7950 */ /* 0x000fec0003c3ffff */
        .type           $triton_poi_fused_cat_2$__internal_trig_reduction_slowpathd,@function
        .size           $triton_poi_fused_cat_2$__internal_trig_reduction_slowpathd,(.L_x_520 - $triton_poi_fused_cat_2$__internal_trig_reduction_slowpathd)
$triton_poi_fused_cat_2$__internal_trig_reduction_slowpathd:
[----:B------:R-:W-:Y:S01]  /*416d0*/  MOV R12, R6 ;  /* 0x00000006000c7202 */ /* 0x000fe20000000f00 */
[----:B------:R-:W-:Y:S01]  /*416e0*/  MOV R13, R7 ;  /* 0x00000007000d7202 */ /* 0x000fe20000000f00 */
[----:B------:R-:W-:-:S04]  /*416f0*/  SHF.R.U32.HI R8, RZ, 0x14, R7 ;  /* 0x00000014ff087819 */ /* 0x000fc80000011607 */
[----:B------:R-:W-:Y:S01]  /*41700*/  SGXT.U32 R8, R8, 0xb ;  /* 0x0000000b0808781a */ /* 0x000fe20000000000 */
[----:B------:R0:W-:Y:S01]  /*41710*/  STL.64 [R1+0x5d0], R12 ;  /* 0x0005d00c01007387 */ /* 0x0001e20000100a00 */
[----:B------:R-:W-:-:S03]  /*41720*/  MOV.64 R6, R12 ;  /* 0x0000000c00067202 */ /* 0x000fc60000010f00 */
[----:B------:R-:W-:-:S13]  /*41730*/  ISETP.NE.AND P3, PT, R8, 0x7ff, PT ;  /* 0x000007ff0800780c */ /* 0x000fda0003f65270 */
[----:B0-----:R-:W-:Y:S05]  /*41740*/  @!P3 BRA `(.L_x_511) ;  /* 0x0000000c0018b947 */ /* 0x001fea0003800000 */
[----:B------:R-:W-:Y:S01]  /*41750*/  IADD3 R8, PT, PT, R8, -0x400, RZ ;  /* 0xfffffc0008087810 */ /* 0x000fe20007ffe0ff */
[----:B------:R-:W-:Y:S03]  /*41760*/  BSSY.RECONVERGENT B0, `(.L_x_512) ;  /* 0x0000049000007945 */ /* 0x000fe60003800200 */
[----:B------:R-:W-:Y:S01]  /*41770*/  SHF.R.U32.HI R11, RZ, 0x6, R8 ;  /* 0x00000006ff0b7819 */ /* 0x000fe20000011608 */
[----:B------:R-:W-:-:S03]  /*41780*/  ISETP.GE.U32.AND P3, PT, R8, 0x80, PT ;  /* 0x000000800800780c */ /* 0x000fc60003f66070 */
[----:B------:R-:W-:Y:S01]  /*41790*/  IADD3 R9, PT, PT, -R11, 0x13, RZ ;  /* 0x000000130b097810 */ /* 0x000fe20007ffe1ff */
[----:B------:R0:W-:Y:S04]  /*417a0*/  STL [R1+0x80c], R11 ;  /* 0x00080c0b01007387 */ /* 0x0001e80000100800 */
[----:B------:R-:W-:Y:S01]  /*417b0*/  SEL R12, R9, 0x12, P3 ;  /* 0x00000012090c7807 */ /* 0x000fe20001800000 */
[----:B------:R-:W-:-:S05]  /*417c0*/  IADD3 R9, PT, PT, -R11, 0xf, RZ ;  /* 0x0000000f0b097810 */ /* 0x000fca0007ffe1ff */
[----:B------:R-:W-:-:S13]  /*417d0*/  ISETP.GE.AND P3, PT, R9, R12, PT ;  /* 0x0000000c0900720c */ /* 0x000fda0003f66270 */
[----:B------:R-:W-:Y:S01]  /*417e0*/  @P3 MOV R12, R9 ;  /* 0x00000009000c3202 */ /* 0x000fe20000000f00 */
[----:B------:R-:W-:-:S04]  /*417f0*/  @P3 MOV.64 R14, RZ ;  /* 0x000000ff000e3202 */ /* 0x000fc80000010f00 */
[----:B------:R0:W-:Y:S01]  /*41800*/  STL [R1+0x730], R12 ;  /* 0x0007300c01007387 */ /* 0x0001e20000100800 */
[----:B------:R-:W-:Y:S05]  /*41810*/  @P3 BRA `(.L_x_513) ;  /* 0x0000000000f43947 */ /* 0x000fea0003800000 */
[----:B------:R1:W-:Y:S01]  /*41820*/  STL [R1+0x10ac], R0 ;  /* 0x0010ac0001007387 */ /* 0x0003e20000100800 */
[----:B------:R-:W-:Y:S01]  /*41830*/  SHF.L.U64.HI R13, R6, 0xb, R7 ;  /* 0x0000000b060d7819 */ /* 0x000fe20000010207 */
[----:B------:R-:W-:Y:S01]  /*41840*/  HFMA2 R9, -RZ, RZ, 0, 0 ;  /* 0x00000000ff097431 */ /* 0x000fe200000001ff */
[----:B------:R-:W-:Y:S01]  /*41850*/  SHF.R.U64 R8, R8, 0x6, RZ ;  /* 0x0000000608087819 */ /* 0x000fe200000012ff */
[----:B------:R-:W-:Y:S01]  /*41860*/  IMAD.SHL.U32 R7, R6, 0x800, RZ ;  /* 0x0000080006077824 */ /* 0x000fe200078e00ff */
[----:B------:R-:W-:Y:S01]  /*41870*/  MOV R10, R12 ;  /* 0x0000000c000a7202 */ /* 0x000fe20000000f00 */
[----:B------:R-:W-:Y:S01]  /*41880*/  MOV R6, R13 ;  /* 0x0000000d00067202 */ /* 0x000fe20000000f00 */
[----:B------:R-:W2:Y:S01]  /*41890*/  LDCU.64 UR12, c[0x4][0x10] ;  /* 0x01000200ff0c77ac */ /* 0x000ea20008000a00 */
[----:B------:R-:W-:Y:S02]  /*418a0*/  MOV.64 R14, RZ ;  /* 0x000000ff000e7202 */ /* 0x000fe40000010f00 */
[----:B-1----:R-:W-:Y:S01]  /*418b0*/  MOV R0, R11 ;  /* 0x0000000b00007202 */ /* 0x002fe20000000f00 */
[----:B0-----:R-:W-:-:S02]  /*418c0*/  SHF.R.S32.HI R11, RZ, 0x1f, R12 ;  /* 0x0000001fff0b7819 */ /* 0x001fc4000001140c */
[----:B------:R-:W-:-:S03]  /*418d0*/  LOP3.LUT R6, R6, 0x80000000, RZ, 0xfc, !PT ;  /* 0x8000000006067812 */ /* 0x000fc600078efcff */
[----:B------:R-:W-:Y:S02]  /*418e0*/  IADD.64 R12, R10, R8 ;  /* 0x000000080a0c7235 */ /* 0x000fe400078e0200 */
[C---:B------:R-:W-:Y:S01]  /*418f0*/  IMAD.SHL.U32 R10, R8.reuse, 0x8, RZ ;  /* 0x00000008080a7824 */ /* 0x040fe200078e00ff */
[----:B------:R-:W-:Y:S01]  /*41900*/  SHF.L.U64.HI R11, R8, 0x3, RZ ;  /* 0x00000003080b7819 */ /* 0x000fe200000102ff */
[----:B------:R-:W-:Y:S02]  /*41910*/  IADD.64 R8, R12, -0xf ;  /* 0xfffffff10c087835 */ /* 0x000fe400078e0200 */
[----:B------:R-:W-:Y:S01]  /*41920*/  IMAD R0, R0, 0x8, -R10 ;  /* 0x0000000800007824 */ /* 0x000fe200078e0a0a */
[----:B------:R-:W-:Y:S01]  /*41930*/  IADD3 R13, PT, PT, R1, 0x8, RZ ;  /* 0x00000008010d7810 */ /* 0x000fe20007ffe0ff */
[----:B--2---:R-:W-:-:S03]  /*41940*/  IADD.64 R10, -R10, UR12 ;  /* 0x0000000c0a0a7c35 */ /* 0x004fc6000f8e0300 */
[----:B------:R-:W-:Y:S02]  /*41950*/  MOV R12, R0 ;  /* 0x00000000000c7202 */ /* 0x000fe40000000f00 */
[----:B------:R0:W5:Y:S01]  /*41960*/  LDL.LU R0, [R1+0x10ac] ;  /* 0x0010ac0001007983 */ /* 0x0001620000300800 */
[----:B------:R-:W-:-:S03]  /*41970*/  IADD.64 R10, R10, 0x78 ;  /* 0x000000780a0a7835 */ /* 0x000fc600078e0200 */
[----:B------:R-:W-:-:S05]  /*41980*/  IADD3 R12, PT, PT, R13, R12, RZ ;  /* 0x0000000c0d0c7210 */ /* 0x000fca0007ffe0ff */
[----:B------:R0:W-:Y:S02]  /*41990*/  STL [R1+0x60], R12 ;  /* 0x0000600c01007387 */ /* 0x0001e40000100800 */
.L_x_514:
[----:B0-----:R-:W0:Y:S01]  /*419a0*/  LDC.64 R12, c[0x0][0x358] ;  /* 0x0000d600ff0c7b82 */ /* 0x001e220000000a00 */
[----:B-----5:R1:W-:Y:S04]  /*419b0*/  STL [R1+0x10ac], R0 ;  /* 0x0010ac0001007387 */ /* 0x0203e80000100800 */
[----:B------:R2:W-:Y:S04]  /*419c0*/  STL [R1+0x10b0], R2 ;  /* 0x0010b00201007387 */ /* 0x0005e80000100800 */
[----:B------:R3:W-:Y:S04]  /*419d0*/  STL [R1+0x10b8], R4 ;  /* 0x0010b80401007387 */ /* 0x0007e80000100800 */
[----:B-1----:R-:W4:Y:S04]  /*419e0*/  LDL.LU R0, [R1+0x60] ;  /* 0x0000600001007983 */ /* 0x002f280000300800 */
[----:B------:R1:W-:Y:S01]  /*419f0*/  STL [R1+0x10b4], R3 ;  /* 0x0010b40301007387 */ /* 0x0003e20000100800 */
[----:B0-----:R-:W-:-:S02]  /*41a00*/  R2UR UR12, R12 ;  /* 0x000000000c0c72ca */ /* 0x001fc400000e0000 */
[----:B------:R-:W-:-:S13]  /*41a10*/  R2UR UR13, R13 ;  /* 0x000000000d0d72ca */ /* 0x000fda00000e0000 */
[----:B------:R-:W2:Y:S02]  /*41a20*/  LDG.E.64.CONSTANT R12, desc[UR12][R10.64] ;  /* 0x0000000c0a0c7981 */ /* 0x000ea4000c1e9b00 */
[----:B--2---:R-:W-:-:S04]  /*41a30*/  IMAD.HI.U32 R2, R12, R6, RZ ;  /* 0x000000060c027227 */ /* 0x004fc800078e00ff */
[----:B------:R-:W-:-:S04]  /*41a40*/  IMAD.WIDE.U32 R14, P3, R12, R7, R14 ;  /* 0x000000070c0e7225 */ /* 0x000fc8000786000e */
[----:B---3--:R-:W-:Y:S01]  /*41a50*/  IMAD R4, R12, R6, RZ ;  /* 0x000000060c047224 */ /* 0x008fe200078e02ff */
[----:B-1----:R-:W-:Y:S01]  /*41a60*/  IADD3.X R3, PT, PT, R2, RZ, RZ, P3, !PT ;  /* 0x000000ff02037210 */ /* 0x002fe20001ffe4ff */
[----:B------:R-:W-:-:S03]  /*41a70*/  IMAD.HI.U32 R2, R13, R7, RZ ;  /* 0x000000070d027227 */ /* 0x000fc600078e00ff */
[----:B------:R-:W-:Y:S01]  /*41a80*/  IADD3 R4, P3, PT, R4, R15, RZ ;  /* 0x0000000f04047210 */ /* 0x000fe20007f7e0ff */
[----:B------:R-:W-:-:S03]  /*41a90*/  IMAD.HI.U32 R12, R13, R6, RZ ;  /* 0x000000060d0c7227 */ /* 0x000fc600078e00ff */
[----:B------:R-:W-:Y:S01]  /*41aa0*/  IADD3.X R3, P3, PT, R2, R3, RZ, P3, !PT ;  /* 0x0000000302037210 */ /* 0x000fe20001f7e4ff */
[----:B------:R-:W-:-:S03]  /*41ab0*/  IMAD R15, R13, R7, RZ ;  /* 0x000000070d0f7224 */ /* 0x000fc600078e02ff */
[----:B------:R-:W-:Y:S01]  /*41ac0*/  IADD3.X R2, PT, PT, R12, RZ, RZ, P3, !PT ;  /* 0x000000ff0c027210 */ /* 0x000fe20001ffe4ff */
[----:B------:R-:W-:Y:S01]  /*41ad0*/  IMAD R12, R13, R6, RZ ;  /* 0x000000060d0c7224 */ /* 0x000fe200078e02ff */
[----:B------:R-:W-:Y:S02]  /*41ae0*/  IADD3 R15, P3, PT, R15, R4, RZ ;  /* 0x000000040f0f7210 */ /* 0x000fe40007f7e0ff */
[----:B------:R1:W5:Y:S02]  /*41af0*/  LDL.LU R4, [R1+0x10b8] ;  /* 0x0010b80001047983 */ /* 0x0003640000300800 */
[----:B------:R-:W-:Y:S02]  /*41b00*/  IADD3.X R13, P3, PT, R12, R3, RZ, P3, !PT ;  /* 0x000000030c0d7210 */ /* 0x000fe40001f7e4ff */
[----:B----4-:R0:W-:Y:S02]  /*41b10*/  STL.64 [R0], R14 ;  /* 0x0000000e00007387 */ /* 0x0101e40000100a00 */
[----:B------:R-:W-:-:S02]  /*41b20*/  IADD3.X R12, PT, PT, RZ, R2, RZ, P3, !PT ;  /* 0x00000002ff0c7210 */ /* 0x000fc40001ffe4ff */
[----:B------:R1:W5:Y:S04]  /*41b30*/  LDL.LU R3, [R1+0x10b4] ;  /* 0x0010b40001037983 */ /* 0x0003680000300800 */
[----:B------:R1:W5:Y:S01]  /*41b40*/  LDL.LU R2, [R1+0x10b0] ;  /* 0x0010b00001027983 */ /* 0x0003620000300800 */
[----:B0-----:R-:W-:-:S03]  /*41b50*/  MOV R15, R0 ;  /* 0x00000000000f7202 */ /* 0x001fc60000000f00 */
[----:B------:R1:W5:Y:S01]  /*41b60*/  LDL.LU R0, [R1+0x10ac] ;  /* 0x0010ac0001007983 */ /* 0x0003620000300800 */
[----:B------:R-:W-:-:S06]  /*41b70*/  IADD.64 R8, R8, -0x1 ;  /* 0xffffffff08087835 */ /* 0x000fcc00078e0200 */
[----:B------:R-:W-:-:S03]  /*41b80*/  ISETP.NE.S64.AND P3, PT, R8, RZ, PT ;  /* 0x000000ff0800720c */ /* 0x000fc60003f75270 */
[----:B------:R-:W-:Y:S01]  /*41b90*/  IADD3 R15, PT, PT, R15, 0x8, RZ ;  /* 0x000000080f0f7810 */ /* 0x000fe20007ffe0ff */
[----:B------:R-:W-:Y:S02]  /*41ba0*/  IADD.64 R10, R10, 0x8 ;  /* 0x000000080a0a7835 */ /* 0x000fe400078e0200 */
[----:B------:R-:W-:Y:S02]  /*41bb0*/  MOV R14, R13 ;  /* 0x0000000d000e7202 */ /* 0x000fe40000000f00 */
[----:B------:R0:W-:Y:S02]  /*41bc0*/  STL [R1+0x60], R15 ;  /* 0x0000600f01007387 */ /* 0x0001e40000100800 */
[----:B0-----:R-:W-:-:S04]  /*41bd0*/  MOV R15, R12 ;  /* 0x0000000c000f7202 */ /* 0x001fc80000000f00 */
[----:B-1----:R-:W-:Y:S05]  /*41be0*/  @P3 BRA `(.L_x_514) ;  /* 0xfffffffc006c3947 */ /* 0x002fea000383ffff */
.L_x_513:
[----:B------:R-:W-:Y:S05]  /*41bf0*/  BSYNC.RECONVERGENT B0 ;  /* 0x0000000000007941 */ /* 0x000fea0003800200 */
.L_x_512:
[----:B-----5:R1:W-:Y:S04]  /*41c00*/  STL.64 [R1+0x10b0], R2 ;  /* 0x0010b00201007387 */ /* 0x0203e80000100a00 */
[----:B------:R-:W2:Y:S04]  /*41c10*/  LDL.LU R13, [R1+0x730] ;  /* 0x00073000010d7983 */ /* 0x000ea80000300800 */
[----:B0-----:R-:W2:Y:S01]  /*41c20*/  LDL.LU R12, [R1+0x80c] ;  /* 0x00080c00010c7983 */ /* 0x001ea20000300800 */
[----:B------:R-:W-:-:S03]  /*41c30*/  IADD3 R11, PT, PT, R1, 0x8, RZ ;  /* 0x00000008010b7810 */ /* 0x000fc60007ffe0ff */
[----:B-1----:R-:W3:Y:S04]  /*41c40*/  LDL.LU.64 R2, [R1+0x5d0] ;  /* 0x0005d00001027983 */ /* 0x002ee80000300a00 */
[----:B------:R-:W-:Y:S04]  /*41c50*/  STL [R1+0x10bc], R16 ;  /* 0x0010bc1001007387 */ /* 0x000fe80000100800 */
[----:B------:R-:W-:Y:S01]  /*41c60*/  STL [R1+0x10b8], R0 ;  /* 0x0010b80001007387 */ /* 0x000fe20000100800 */
[----:B---3--:R-:W-:Y:S02]  /*41c70*/  SHF.R.U32.HI R10, RZ, 0x14, R3 ;  /* 0x00000014ff0a7819 */ /* 0x008fe40000011603 */
[----:B--2---:R-:W-:-:S02]  /*41c80*/  IADD3 R6, PT, PT, R12, R13, RZ ;  /* 0x0000000d0c067210 */ /* 0x004fc40007ffe0ff */
[----:B------:R-:W-:Y:S02]  /*41c90*/  LOP3.LUT P3, R10, R10, 0x3f, RZ, 0xc0, !PT ;  /* 0x0000003f0a0a7812 */ /* 0x000fe4000786c0ff */
[----:B------:R-:W-:Y:S01]  /*41ca0*/  IADD3 R12, PT, PT, R11, 0x10, RZ ;  /* 0x000000100b0c7810 */ /* 0x000fe20007ffe0ff */
[----:B------:R-:W-:-:S05]  /*41cb0*/  IMAD R6, R6, 0x8, R11 ;  /* 0x0000000806067824 */ /* 0x000fca00078e020b */
[----:B------:R0:W-:Y:S04]  /*41cc0*/  STL.64 [R6+-0x78], R14 ;  /* 0xffff880e06007387 */ /* 0x0001e80000100a00 */
[----:B------:R1:W2:Y:S04]  /*41cd0*/  LDL.64 R8, [R11+0x18] ;  /* 0x000018000b087983 */ /* 0x0002a80000100a00 */
[----:B------:R-:W3:Y:S04]  /*41ce0*/  @P3 LDL.64 R12, [R12+-0x8] ;  /* 0xfffff8000c0c3983 */ /* 0x000ee80000100a00 */
[----:B0-----:R-:W4:Y:S01]  /*41cf0*/  LDL.64 R6, [R11+0x10] ;  /* 0x000010000b067983 */ /* 0x001f220000100a00 */
[----:B------:R-:W-:-:S02]  /*41d00*/  @P3 LOP3.LUT R14, R10, 0x3f, RZ, 0x3c, !PT ;  /* 0x0000003f0a0e3812 */ /* 0x000fc400078e3cff */
[--C-:B---3--:R-:W-:Y:S02]  /*41d10*/  @P3 SHF.R.U32.HI R16, RZ, 0x1, R13.reuse ;  /* 0x00000001ff103819 */ /* 0x108fe4000001160d */
[----:B------:R-:W-:Y:S02]  /*41d20*/  @P3 SHF.R.U64 R0, R12, 0x1, R13 ;  /* 0x000000010c003819 */ /* 0x000fe4000000120d */
[C-C-:B----4-:R-:W-:Y:S02]  /*41d30*/  @P3 SHF.L.U64.HI R13, R6.reuse, R10, R7.reuse ;  /* 0x0000000a060d3219 */ /* 0x150fe40000010207 */
[----:B------:R-:W-:Y:S02]  /*41d40*/  @P3 SHF.R.U32.HI R15, RZ, R14, R16 ;  /* 0x0000000eff0f3219 */ /* 0x000fe40000011610 */
[--C-:B------:R-:W-:Y:S02]  /*41d50*/  @P3 SHF.R.U64 R12, R6, 0x1, R7.reuse ;  /* 0x00000001060c3819 */ /* 0x100fe40000001207 */
[----:B-1----:R-:W-:-:S02]  /*41d60*/  @P3 SHF.R.U32.HI R11, RZ, 0x1, R7 ;  /* 0x00000001ff0b3819 */ /* 0x002fc40000011607 */
[----:B------:R-:W-:Y:S02]  /*41d70*/  @P3 LOP3.LUT R7, R13, R15, RZ, 0xfc, !PT ;  /* 0x0000000f0d073212 */ /* 0x000fe400078efcff */
[-CC-:B------:R-:W-:Y:S02]  /*41d80*/  @P3 SHF.R.U64 R13, R12, R14.reuse, R11.reuse ;  /* 0x0000000e0c0d3219 */ /* 0x180fe4000000120b */
[----:B------:R-:W-:Y:S02]  /*41d90*/  @P3 SHF.R.U32.HI R12, RZ, R14, R11 ;  /* 0x0000000eff0c3219 */ /* 0x000fe4000001160b */
[----:B--2---:R-:W-:-:S04]  /*41da0*/  @P3 SHF.L.U64.HI R11, R8, R10, R9 ;  /* 0x0000000a080b3219 */ /* 0x004fc80000010209 */
[----:B------:R-:W-:Y:S02]  /*41db0*/  @P3 LOP3.LUT R12, R11, R12, RZ, 0xfc, !PT ;  /* 0x0000000c0b0c3212 */ /* 0x000fe400078efcff */
[----:B------:R-:W-:-:S04]  /*41dc0*/  @P3 SHF.L.U32 R11, R8, R10, RZ ;  /* 0x0000000a080b3219 */ /* 0x000fc800000006ff */
[----:B------:R-:W-:Y:S02]  /*41dd0*/  @P3 LOP3.LUT R11, R11, R13, RZ, 0xfc, !PT ;  /* 0x0000000d0b0b3212 */ /* 0x000fe400078efcff */
[----:B------:R-:W-:Y:S02]  /*41de0*/  @P3 SHF.R.U64 R15, R0, R14, R16 ;  /* 0x0000000e000f3219 */ /* 0x000fe40000001210 */
[----:B------:R0:W5:Y:S01]  /*41df0*/  LDL.LU R16, [R1+0x10bc] ;  /* 0x0010bc0001107983 */ /* 0x0001620000300800 */
[----:B------:R-:W-:Y:S01]  /*41e00*/  @P3 MOV R8, R11 ;  /* 0x0000000b00083202 */ /* 0x000fe20000000f00 */
[----:B------:R-:W-:Y:S02]  /*41e10*/  LOP3.LUT R11, R3, 0x80000000, RZ, 0xc0, !PT ;  /* 0x80000000030b7812 */ /* 0x000fe400078ec0ff */
[----:B------:R0:W5:Y:S04]  /*41e20*/  LDL.LU R0, [R1+0x10b8] ;  /* 0x0010b80001007983 */ /* 0x0001680000300800 */
[----:B------:R0:W5:Y:S01]  /*41e30*/  LDL.LU.64 R2, [R1+0x10b0] ;  /* 0x0010b00001027983 */ /* 0x0001620000300a00 */
[----:B------:R-:W-:-:S04]  /*41e40*/  @P3 SHF.L.U32 R10, R6, R10, RZ ;  /* 0x0000000a060a3219 */ /* 0x000fc800000006ff */
[----:B------:R-:W-:Y:S02]  /*41e50*/  @P3 LOP3.LUT R6, R10, R15, RZ, 0xfc, !PT ;  /* 0x0000000f0a063212 */ /* 0x000fe400078efcff */
[----:B------:R-:W1:Y:S01]  /*41e60*/  LDC.64 R14, c[0x0][0x358] ;  /* 0x0000d600ff0e7b82 */ /* 0x000e620000000a00 */
[----:B------:R-:W-:Y:S01]  /*41e70*/  @P3 MOV R9, R12 ;  /* 0x0000000c00093202 */ /* 0x000fe20000000f00 */
[----:B------:R-:W-:-:S04]  /*41e80*/  ISETP.NE.AND P3, PT, R11, RZ, PT ;  /* 0x000000ff0b00720c */ /* 0x000fc80003f65270 */
[--C-:B------:R-:W-:Y:S02]  /*41e90*/  SHF.R.U32.HI R12, RZ, 0x1e, R9.reuse ;  /* 0x0000001eff0c7819 */ /* 0x100fe40000011609 */
[----:B------:R-:W-:-:S04]  /*41ea0*/  SHF.L.W.U32.HI R10, R8, 0x2, R9 ;  /* 0x00000002080a7819 */ /* 0x000fc80000010e09 */
[----:B------:R-:W-:Y:S02]  /*41eb0*/  LEA.HI R9, R10, R12, RZ, 0x1 ;  /* 0x0000000c0a097211 */ /* 0x000fe400078f08ff */
[----:B-1----:R-:W-:Y:S02]  /*41ec0*/  R2UR UR12, R14 ;  /* 0x000000000e0c72ca */ /* 0x002fe400000e0000 */
[----:B------:R-:W-:Y:S02]  /*41ed0*/  R2UR UR13, R15 ;  /* 0x000000000f0d72ca */ /* 0x000fe400000e0000 */
[----:B------:R-:W-:-:S11]  /*41ee0*/  @P3 IADD3 R9, PT, PT, -R9, RZ, RZ ;  /* 0x000000ff09093210 */ /* 0x000fd60007ffe1ff */
[----:B------:R1:W-:Y:S02]  /*41ef0*/  ST.E desc[UR12][R4.64], R9 ;  /* 0x0000000904007985 */ /* 0x0003e4000c10190c */
[----:B-1----:R-:W-:Y:S01]  /*41f00*/  SHF.L.W.U32.HI R4, R7, 0x2, R8 ;  /* 0x0000000207047819 */ /* 0x002fe20000010e08 */
[----:B------:R-:W-:-:S05]  /*41f10*/  MOV R5, R10 ;  /* 0x0000000a00057202 */ /* 0x000fca0000000f00 */
[----:B------:R-:W-:Y:S02]  /*41f20*/  ISETP.GT.S64.AND P3, PT, R4, -0x1, PT ;  /* 0xffffffff0400780c */ /* 0x000fe40003f74270 */
[----:B------:R-:W-:Y:S01]  /*41f30*/  BSSY.RECONVERGENT B0, `(.L_x_515) ;  /* 0x0000011000007945 */ /* 0x000fe20003800200 */
[C---:B------:R-:W-:Y:S01]  /*41f40*/  SHF.L.U64.HI R7, R6.reuse, 0x2, R7 ;  /* 0x0000000206077819 */ /* 0x040fe20000010207 */
[----:B------:R-:W-:-:S10]  /*41f50*/  IMAD.SHL.U32 R6, R6, 0x4, RZ ;  /* 0x0000000406067824 */ /* 0x000fd400078e00ff */
[----:B0-----:R-:W-:Y:S05]  /*41f60*/  @P3 BRA `(.L_x_516) ;  /* 0x0000000000343947 */ /* 0x001fea0003800000 */
[----:B------:R-:W-:Y:S02]  /*41f70*/  LOP3.LUT R7, RZ, R7, RZ, 0x33, !PT ;  /* 0x00000007ff077212 */ /* 0x000fe400078e33ff */
[----:B------:R-:W-:Y:S02]  /*41f80*/  IADD3 RZ, P3, PT, RZ, -R6, RZ ;  /* 0x80000006ffff7210 */ /* 0x000fe40007f7e0ff */
[----:B------:R-:W-:Y:S02]  /*41f90*/  IADD3 R6, PT, PT, -R6, RZ, RZ ;  /* 0x000000ff06067210 */ /* 0x000fe40007ffe1ff */
[----:B------:R-:W-:Y:S02]  /*41fa0*/  LOP3.LUT R11, R11, 0x80000000, RZ, 0x3c, !PT ;  /* 0x800000000b0b7812 */ /* 0x000fe400078e3cff */
[----:B------:R-:W-:Y:S02]  /*41fb0*/  IADD3.X R8, P3, PT, RZ, R7, RZ, P3, !PT ;  /* 0x00000007ff087210 */ /* 0x000fe40001f7e4ff */
[----:B------:R-:W-:-:S02]  /*41fc0*/  LOP3.LUT R7, RZ, R4, RZ, 0x33, !PT ;  /* 0x00000004ff077212 */ /* 0x000fc400078e33ff */
[----:B------:R-:W-:Y:S02]  /*41fd0*/  LOP3.LUT R4, RZ, R5, RZ, 0x33, !PT ;  /* 0x00000005ff047212 */ /* 0x000fe400078e33ff */
[----:B------:R-:W-:Y:S01]  /*41fe0*/  IADD3.X R5, P3, PT, RZ, R7, RZ, P3, !PT ;  /* 0x00000007ff057210 */ /* 0x000fe20001f7e4ff */
[----:B------:R-:W-:-:S03]  /*41ff0*/  MOV R7, R8 ;  /* 0x0000000800077202 */ /* 0x000fc60000000f00 */
[----:B------:R-:W-:-:S04]  /*42000*/  IADD3.X R4, PT, PT, RZ, R4, RZ, P3, !PT ;  /* 0x00000004ff047210 */ /* 0x000fc80001ffe4ff */
[----:B------:R-:W-:-:S04]  /*42010*/  LOP3.LUT R5, R5, R4, RZ, 0x3c, !PT ;  /* 0x0000000405057212 */ /* 0x000fc800078e3cff */
[----:B------:R-:W-:-:S04]  /*42020*/  LOP3.LUT R4, R5, R4, RZ, 0x3c, !PT ;  /* 0x0000000405047212 */ /* 0x000fc800078e3cff */
[----:B------:R-:W-:-:S07]  /*42030*/  LOP3.LUT R5, R5, R4, RZ, 0x3c, !PT ;  /* 0x0000000405057212 */ /* 0x000fce00078e3cff */
.L_x_516:
[----:B------:R-:W-:Y:S05]  /*42040*/  BSYNC.RECONVERGENT B0 ;  /* 0x0000000000007941 */ /* 0x000fea0003800200 */
.L_x_515:
[----:B------:R-:W-:Y:S01]  /*42050*/  ISETP.NE.U32.AND P3, PT, R5, RZ, PT ;  /* 0x000000ff0500720c */ /* 0x000fe20003f65070 */
[----:B-----5:R-:W-:Y:S01]  /*42060*/  LOP3.LUT R2, R2, 0xffefffff, RZ, 0xc0, !PT ;  /* 0xffefffff02027812 */ /* 0x020fe200078ec0ff */
[----:B------:R-:W-:-:S03]  /*42070*/  UMOV.64 UR12, 0x3fe0000000000000 ;  /* 0x00000000000c7482 */ /* 0x000fc600083fe000 */
[----:B------:R-:W-:Y:S01]  /*42080*/  SEL R10, R4, R5, !P3 ;  /* 0x00000005040a7207 */ /* 0x000fe20005800000 */
[----:B------:R-:W-:-:S05]  /*42090*/  @P0 LOP3.LUT R2, R2, 0x100000, RZ, 0xfc, !PT ;  /* 0x0010000002020812 */ /* 0x000fca00078efcff */
[----:B------:R-:W0:Y:S02]  /*420a0*/  FLO.U32 R10, R10 ;  /* 0x0000000a000a7300 */ /* 0x000e2400000e0000 */
[C---:B0-----:R-:W-:Y:S02]  /*420b0*/  IADD3 R8, PT, PT, -R10.reuse, 0x1f, RZ ;  /* 0x0000001f0a087810 */ /* 0x041fe40007ffe1ff */
[----:B------:R-:W-:Y:S02]  /*420c0*/  IADD3 R10, PT, PT, -R10, 0x3f, RZ ;  /* 0x0000003f0a0a7810 */ /* 0x000fe40007ffe1ff */
[----:B------:R-:W-:-:S04]  /*420d0*/  @P3 IADD3 R10, PT, PT, R8, RZ, RZ ;  /* 0x000000ff080a3210 */ /* 0x000fc80007ffe0ff */
[----:B------:R-:W-:-:S04]  /*420e0*/  LOP3.LUT R8, R10, 0x3f, RZ, 0xc0, !PT ;  /* 0x0000003f0a087812 */ /* 0x000fc800078ec0ff */
[CC--:B------:R-:W-:Y:S02]  /*420f0*/  SHF.L.U64.HI R9, R4.reuse, R8.reuse, R5 ;  /* 0x0000000804097219 */ /* 0x0c0fe40000010205 */
[----:B------:R-:W-:Y:S02]  /*42100*/  SHF.L.U32 R8, R4, R8, RZ ;  /* 0x0000000804087219 */ /* 0x000fe400000006ff */
[----:B------:R-:W-:Y:S02]  /*42110*/  LOP3.LUT R4, RZ, R10, RZ, 0x33, !PT ;  /* 0x0000000aff047212 */ /* 0x000fe400078e33ff */
[--C-:B------:R-:W-:Y:S02]  /*42120*/  SHF.R.U64 R5, R6, 0x1, R7.reuse ;  /* 0x0000000106057819 */ /* 0x100fe40000001207 */
[----:B------:R-:W-:Y:S01]  /*42130*/  SHF.R.U32.HI R6, RZ, 0x1, R7 ;  /* 0x00000001ff067819 */ /* 0x000fe20000011607 */
[----:B------:R-:W-:Y:S01]  /*42140*/  HFMA2 R7, -RZ, RZ, 0, 0 ;  /* 0x00000000ff077431 */ /* 0x000fe200000001ff */
[----:B------:R-:W-:-:S04]  /*42150*/  LOP3.LUT R4, R4, 0x3f, RZ, 0xc0, !PT ;  /* 0x0000003f04047812 */ /* 0x000fc800078ec0ff */
[-CC-:B------:R-:W-:Y:S02]  /*42160*/  SHF.R.U64 R5, R5, R4.reuse, R6.reuse ;  /* 0x0000000405057219 */ /* 0x180fe40000001206 */
[----:B------:R-:W-:Y:S02]  /*42170*/  SHF.R.U32.HI R4, RZ, R4, R6 ;  /* 0x00000004ff047219 */ /* 0x000fe40000011606 */
[----:B------:R-:W-:Y:S02]  /*42180*/  LOP3.LUT R5, R8, R5, RZ, 0xfc, !PT ;  /* 0x0000000508057212 */ /* 0x000fe400078efcff */
[----:B------:R-:W-:-:S03]  /*42190*/  LOP3.LUT R4, R9, R4, RZ, 0xfc, !PT ;  /* 0x0000000409047212 */ /* 0x000fc600078efcff */
[----:B------:R-:W-:-:S05]  /*421a0*/  IMAD.WIDE.U32 R8, R5, 0x2168c235, RZ ;  /* 0x2168c23505087825 */ /* 0x000fca00078e00ff */
[----:B------:R-:W-:-:S05]  /*421b0*/  MOV R6, R9 ;  /* 0x0000000900067202 */ /* 0x000fca0000000f00 */
[----:B------:R-:W-:-:S04]  /*421c0*/  IMAD.WIDE.U32 R6, R5, -0x36f0255e, R6 ;  /* 0xc90fdaa205067825 */ /* 0x000fc800078e0006 */
[----:B------:R-:W-:-:S04]  /*421d0*/  IMAD.HI.U32 R5, R4, -0x36f0255e, RZ ;  /* 0xc90fdaa204057827 */ /* 0x000fc800078e00ff */
[----:B------:R-:W-:-:S04]  /*421e0*/  IMAD.WIDE.U32 R6, P3, R4, 0x2168c235, R6 ;  /* 0x2168c23504067825 */ /* 0x000fc80007860006 */
[----:B------:R-:W-:Y:S01]  /*421f0*/  IMAD R4, R4, -0x36f0255e, RZ ;  /* 0xc90fdaa204047824 */ /* 0x000fe200078e02ff */
[----:B------:R-:W-:-:S04]  /*42200*/  IADD3.X R5, PT, PT, R5, RZ, RZ, P3, !PT ;  /* 0x000000ff05057210 */ /* 0x000fc80001ffe4ff */
[----:B------:R-:W-:-:S04]  /*42210*/  IADD3 R4, P3, PT, R4, R7, RZ ;  /* 0x0000000704047210 */ /* 0x000fc80007f7e0ff */
[----:B------:R-:W-:-:S05]  /*42220*/  IADD3.X R5, PT, PT, RZ, R5, RZ, P3, !PT ;  /* 0x00000005ff057210 */ /* 0x000fca0001ffe4ff */
[----:B------:R-:W-:-:S14]  /*42230*/  ISETP.GE.S64.AND P3, PT, R4, 0x1, PT ;  /* 0x000000010400780c */ /* 0x000fdc0003f76270 */
[----:B------:R-:W-:-:S04]  /*42240*/  @P3 IADD3 RZ, P0, PT, R8, R8, RZ ;  /* 0x0000000808ff3210 */ /* 0x000fc80007f1e0ff */
[----:B------:R-:W-:-:S04]  /*42250*/  @P3 IADD3.X RZ, P0, PT, R6, R6, RZ, P0, !PT ;  /* 0x0000000606ff3210 */ /* 0x000fc8000071e4ff */
[----:B------:R-:W-:-:S04]  /*42260*/  @P3 IADD3.X R7, P0, PT, R4, R4, RZ, P0, !PT ;  /* 0x0000000404073210 */ /* 0x000fc8000071e4ff */
[----:B------:R-:W-:Y:S01]  /*42270*/  @P3 IADD3.X R6, PT, PT, R5, R5, RZ, P0, !PT ;  /* 0x0000000505063210 */ /* 0x000fe200007fe4ff */
[----:B------:R-:W-:Y:S01]  /*42280*/  @P3 MOV R4, R7 ;  /* 0x0000000700043202 */ /* 0x000fe20000000f00 */
[----:B------:R-:W-:Y:S01]  /*42290*/  HFMA2 R7, -RZ, RZ, 0, 0 ;  /* 0x00000000ff077431 */ /* 0x000fe200000001ff */
[----:B------:R-:W-:Y:S02]  /*422a0*/  LOP3.LUT P0, RZ, R2, 0x100000, RZ, 0xc0, !PT ;  /* 0x0010000002ff7812 */ /* 0x000fe4000780c0ff */
[----:B------:R-:W-:Y:S01]  /*422b0*/  @P3 MOV R5, R6 ;  /* 0x0000000600053202 */ /* 0x000fe20000000f00 */
[----:B------:R-:W-:-:S04]  /*422c0*/  MOV R6, R10 ;  /* 0x0000000a00067202 */ /* 0x000fc80000000f00 */
[----:B------:R-:W-:Y:S02]  /*422d0*/  IADD.64 R4, R4, 0x1 ;  /* 0x0000000104047835 */ /* 0x000fe400078e0200 */
[----:B------:R-:W-:-:S03]  /*422e0*/  @P3 IADD.64 R6, R6, 0x1 ;  /* 0x0000000106063835 */ /* 0x000fc600078e0200 */
[--C-:B------:R-:W-:Y:S02]  /*422f0*/  SHF.R.U64 R4, R4, 0xa, R5.reuse ;  /* 0x0000000a04047819 */ /* 0x100fe40000001205 */
[----:B------:R-:W-:-:S05]  /*42300*/  SHF.R.U32.HI R5, RZ, 0xa, R5 ;  /* 0x0000000aff057819 */ /* 0x000fca0000011605 */
[----:B------:R-:W-:-:S05]  /*42310*/  IADD.64 R4, R4, 0x1 ;  /* 0x0000000104047835 */ /* 0x000fca00078e0200 */
[--C-:B------:R-:W-:Y:S02]  /*42320*/  SHF.R.U64 R8, R4, 0x1, R5.reuse ;  /* 0x0000000104087819 */ /* 0x100fe40000001205 */
[----:B------:R-:W-:Y:S01]  /*42330*/  SHF.R.U32.HI R9, RZ, 0x1, R5 ;  /* 0x00000001ff097819 */ /* 0x000fe20000011605 */
[----:B------:R-:W-:Y:S01]  /*42340*/  IMAD.SHL.U32 R5, R6, 0x100000, RZ ;  /* 0x0010000006057824 */ /* 0x000fe200078e00ff */
[----:B------:R-:W-:-:S05]  /*42350*/  MOV R4, RZ ;  /* 0x000000ff00047202 */ /* 0x000fca0000000f00 */
[----:B------:R-:W-:-:S04]  /*42360*/  IADD.64 R8, R8, -R4 ;  /* 0x8000000408087235 */ /* 0x000fc800078e0200 */
[----:B------:R-:W-:-:S05]  /*42370*/  IADD.64 R8, R8, UR12 ;  /* 0x0000000c08087c35 */ /* 0x000fca000f8e0200 */
[----:B------:R-:W-:-:S05]  /*42380*/  LOP3.LUT R6, R9, R11, RZ, 0xfc, !PT ;  /* 0x0000000b09067212 */ /* 0x000fca00078efcff */
[----:B------:R-:W-:Y:S01]  /*42390*/  MOV R7, R6 ;  /* 0x0000000600077202 */ /* 0x000fe20000000f00 */
[----:B------:R-:W-:-:S07]  /*423a0*/  MOV R6, R8 ;  /* 0x0000000800067202 */ /* 0x000fce0000000f00 */
.L_x_511:
[----:B------:R-:W-:Y:S01]  /*423b0*/  MOV R4, R6 ;  /* 0x0000000600047202 */ /* 0x000fe20000000f00 */
[----:B------:R-:W-:Y:S01]  /*423c0*/  MOV R5, R7 ;  /* 0x0000000700057202 */ /* 0x000fe20000000f00 */
[----:B------:R-:W-:Y:S01]  /*423d0*/  MOV R6, R3 ;  /* 0x0000000300067202 */ /* 0x000fe20000000f00 */
[----:B------:R-:W-:-:S04]  /*423e0*/  MOV R7, 0x0 ;  /* 0x0000000000077802 */ /* 0x000fc80000000f00 */
[----:B------:R-:W-:Y:S05]  /*423f0*/  RET.REL.NODEC R6 `(triton_poi_fused_cat_2) ;  /* 0xfffffbdc06007950 */ /* 0x000fea0003c3ffff */
.L_x_517:
[----:B------:R-:W-:-:S00]  /*42400*/  BRA `(.L_x_517) ;  /* 0xfffffffc00fc7947 */ /* 0x000fc0000383ffff */
[----:B------:R-:W-:-:S00]  /*42410*/  NOP ;  /* 0x0000000000007918 */ /* 0x000fc00000000000 */
        /* <DEDUP_REMOVED lines=14> */
.L_x_520:


//--------------------- .nv.global.init           --------------------------
	.section	.nv.global.init,"aw",@progbits
	.align	8
.nv.global.init:
	.type		__cudart_sin_cos_coeffs,@object
	.size		__cudart_sin_cos_coeffs,(__cudart_i2opi_d - __cudart_sin_cos_coeffs)
__cudart_sin_cos_coeffs:
        /* <DEDUP_REMOVED lines=8> */
	.type		__cudart_i2opi_d,@object
	.size		__cudart_i2opi_d,(_$_str - __cudart_i2opi_d)
__cudart_i2opi_d:
        /* <DEDUP_REMOVED lines=9> */
	.type		_$_str,@object
	.size		_$_str,(_$_str_$_1 - _$_str)
_$_str:
        /*0110*/ 	.byte	0x5f, 0x5f, 0x43, 0x55, 0x44, 0x41, 0x5f, 0x46, 0x54, 0x5a, 0x00
	.type		_$_str_$_1,@object
	.size		_$_str_$_1,(.L_1 - _$_str_$_1)
_$_str_$_1:
        /*011b*/ 	.byte	0x5f, 0x5f, 0x43, 0x55, 0x44, 0x41, 0x5f, 0x41, 0x52, 0x43, 0x48, 0x00
.L_1:


//--------------------- .nv.shared.reserved.0     --------------------------
	.section	.nv.shared.reserved.0,"aw",@nobits
	.weak		__nv_reservedSMEM_offset_0_alias
	.size		__nv_reservedSMEM_offset_0_alias, 0, 64
	.other		__nv_reservedSMEM_offset_0_alias,@"STO_CUDA_RESERVED_SHARED STV_DEFAULT"
__nv_reservedSMEM_offset_0_alias:
	.zero		0
	.zero		64


//--------------------- .nv.constant0.triton_poi_fused_cat_2 --------------------------
	.section	.nv.constant0.triton_poi_fused_cat_2,"a",@progbits
	.sectionflags	@""
	.align	4
.nv.constant0.triton_poi_fused_cat_2:
	.zero		928


//--------------------- SYMBOLS --------------------------

	.type		.nv.reservedSmem.offset0,@object
	.size		.nv.reservedSmem.offset0,0x4
